//
// Generated by NVIDIA NVVM Compiler
//
// Compiler Build ID: CL-36424714
// Cuda compilation tools, release 13.0, V13.0.88
// Based on NVVM 20.0.0
//

.version 9.0
.target sm_100
.address_size 64

	// .globl	_ZN3cub18CUB_300001_SM_10006detail11EmptyKernelIvEEvv
// _ZZN3cub18CUB_300001_SM_10006detail6reduce28DeviceReduceSingleTileKernelINS2_10policy_hubIfjN4cuda3std3__44plusIfEEE10Policy1000EN6thrust24THRUST_300001_SM_1000_NS12zip_iteratorINS7_5tupleIJNSD_6detail15normal_iteratorINSD_10device_ptrIfEEEESK_EEEEEPfjS9_ff4funcEEvT0_T1_T2_T3_T4_T6_E12temp_storage has been demoted
// _ZZN3cub18CUB_300001_SM_10006detail6reduce18DeviceReduceKernelINS2_10policy_hubIfjN4cuda3std3__44plusIfEEE10Policy1000EN6thrust24THRUST_300001_SM_1000_NS12zip_iteratorINS7_5tupleIJNSD_6detail15normal_iteratorINSD_10device_ptrIfEEEESK_EEEEEjS9_f4funcEEvT0_PT3_T1_NS0_13GridEvenShareISR_EET2_T4_E12temp_storage has been demoted
// _ZZN3cub18CUB_300001_SM_10006detail6reduce28DeviceReduceSingleTileKernelINS2_10policy_hubIfjN4cuda3std3__44plusIfEEE10Policy1000EPfSC_iS9_ffNS7_10__identityEEEvT0_T1_T2_T3_T4_T6_E12temp_storage has been demoted
// _ZZN3cub18CUB_300001_SM_10006detail6reduce28DeviceReduceSingleTileKernelINS2_10policy_hubIfyN4cuda3std3__44plusIfEEE10Policy1000EN6thrust24THRUST_300001_SM_1000_NS12zip_iteratorINS7_5tupleIJNSD_6detail15normal_iteratorINSD_10device_ptrIfEEEESK_EEEEEPfyS9_ff4funcEEvT0_T1_T2_T3_T4_T6_E12temp_storage has been demoted
// _ZZN3cub18CUB_300001_SM_10006detail6reduce18DeviceReduceKernelINS2_10policy_hubIfyN4cuda3std3__44plusIfEEE10Policy1000EN6thrust24THRUST_300001_SM_1000_NS12zip_iteratorINS7_5tupleIJNSD_6detail15normal_iteratorINSD_10device_ptrIfEEEESK_EEEEEyS9_f4funcEEvT0_PT3_T1_NS0_13GridEvenShareISR_EET2_T4_E12temp_storage has been demoted
// _ZZN3cub18CUB_300001_SM_10006detail6reduce28DeviceReduceSingleTileKernelINS2_10policy_hubIfyN4cuda3std3__44plusIfEEE10Policy1000EPfSC_iS9_ffNS7_10__identityEEEvT0_T1_T2_T3_T4_T6_E12temp_storage has been demoted
.global .align 1 .b8 _ZN30_INTERNAL_52cd4252_4_k_cu_main4cuda3std3__45__cpo5beginE[1];
.global .align 1 .b8 _ZN30_INTERNAL_52cd4252_4_k_cu_main4cuda3std3__45__cpo3endE[1];
.global .align 1 .b8 _ZN30_INTERNAL_52cd4252_4_k_cu_main4cuda3std3__45__cpo6cbeginE[1];
.global .align 1 .b8 _ZN30_INTERNAL_52cd4252_4_k_cu_main4cuda3std3__45__cpo4cendE[1];
.global .align 1 .b8 _ZN30_INTERNAL_52cd4252_4_k_cu_main4cuda3std3__45__cpo6rbeginE[1];
.global .align 1 .b8 _ZN30_INTERNAL_52cd4252_4_k_cu_main4cuda3std3__45__cpo4rendE[1];
.global .align 1 .b8 _ZN30_INTERNAL_52cd4252_4_k_cu_main4cuda3std3__45__cpo7crbeginE[1];
.global .align 1 .b8 _ZN30_INTERNAL_52cd4252_4_k_cu_main4cuda3std3__45__cpo5crendE[1];
.global .align 1 .b8 _ZN30_INTERNAL_52cd4252_4_k_cu_main4cuda3std3__432_GLOBAL__N__52cd4252_4_k_cu_main6ignoreE[1];
.global .align 1 .b8 _ZN30_INTERNAL_52cd4252_4_k_cu_main4cuda3std3__419piecewise_constructE[1];
.global .align 1 .b8 _ZN30_INTERNAL_52cd4252_4_k_cu_main4cuda3std3__48in_placeE[1];
.global .align 1 .b8 _ZN30_INTERNAL_52cd4252_4_k_cu_main4cuda3std3__420unreachable_sentinelE[1];
.global .align 1 .b8 _ZN30_INTERNAL_52cd4252_4_k_cu_main4cuda3std3__47nulloptE[1];
.global .align 1 .b8 _ZN30_INTERNAL_52cd4252_4_k_cu_main4cuda3std3__48unexpectE[1];
.global .align 1 .b8 _ZN30_INTERNAL_52cd4252_4_k_cu_main4cuda3std6ranges3__45__cpo4swapE[1];
.global .align 1 .b8 _ZN30_INTERNAL_52cd4252_4_k_cu_main4cuda3std6ranges3__45__cpo9iter_moveE[1];
.global .align 1 .b8 _ZN30_INTERNAL_52cd4252_4_k_cu_main4cuda3std6ranges3__45__cpo5beginE[1];
.global .align 1 .b8 _ZN30_INTERNAL_52cd4252_4_k_cu_main4cuda3std6ranges3__45__cpo3endE[1];
.global .align 1 .b8 _ZN30_INTERNAL_52cd4252_4_k_cu_main4cuda3std6ranges3__45__cpo6cbeginE[1];
.global .align 1 .b8 _ZN30_INTERNAL_52cd4252_4_k_cu_main4cuda3std6ranges3__45__cpo4cendE[1];
.global .align 1 .b8 _ZN30_INTERNAL_52cd4252_4_k_cu_main4cuda3std6ranges3__45__cpo7advanceE[1];
.global .align 1 .b8 _ZN30_INTERNAL_52cd4252_4_k_cu_main4cuda3std6ranges3__45__cpo9iter_swapE[1];
.global .align 1 .b8 _ZN30_INTERNAL_52cd4252_4_k_cu_main4cuda3std6ranges3__45__cpo4nextE[1];
.global .align 1 .b8 _ZN30_INTERNAL_52cd4252_4_k_cu_main4cuda3std6ranges3__45__cpo4prevE[1];
.global .align 1 .b8 _ZN30_INTERNAL_52cd4252_4_k_cu_main4cuda3std6ranges3__45__cpo4dataE[1];
.global .align 1 .b8 _ZN30_INTERNAL_52cd4252_4_k_cu_main4cuda3std6ranges3__45__cpo5cdataE[1];
.global .align 1 .b8 _ZN30_INTERNAL_52cd4252_4_k_cu_main4cuda3std6ranges3__45__cpo4sizeE[1];
.global .align 1 .b8 _ZN30_INTERNAL_52cd4252_4_k_cu_main4cuda3std6ranges3__45__cpo5ssizeE[1];
.global .align 1 .b8 _ZN30_INTERNAL_52cd4252_4_k_cu_main4cuda3std6ranges3__45__cpo8distanceE[1];
.global .align 1 .b8 _ZN30_INTERNAL_52cd4252_4_k_cu_main6thrust24THRUST_300001_SM_1000_NS8cuda_cub3parE[1];
.global .align 1 .b8 _ZN30_INTERNAL_52cd4252_4_k_cu_main6thrust24THRUST_300001_SM_1000_NS8cuda_cub10par_nosyncE[1];
.global .align 1 .b8 _ZN30_INTERNAL_52cd4252_4_k_cu_main6thrust24THRUST_300001_SM_1000_NS6system6detail10sequential3seqE[1];
.global .align 1 .b8 _ZN30_INTERNAL_52cd4252_4_k_cu_main6thrust24THRUST_300001_SM_1000_NS12placeholders2_1E[1];
.global .align 1 .b8 _ZN30_INTERNAL_52cd4252_4_k_cu_main6thrust24THRUST_300001_SM_1000_NS12placeholders2_2E[1];
.global .align 1 .b8 _ZN30_INTERNAL_52cd4252_4_k_cu_main6thrust24THRUST_300001_SM_1000_NS12placeholders2_3E[1];
.global .align 1 .b8 _ZN30_INTERNAL_52cd4252_4_k_cu_main6thrust24THRUST_300001_SM_1000_NS12placeholders2_4E[1];
.global .align 1 .b8 _ZN30_INTERNAL_52cd4252_4_k_cu_main6thrust24THRUST_300001_SM_1000_NS12placeholders2_5E[1];
.global .align 1 .b8 _ZN30_INTERNAL_52cd4252_4_k_cu_main6thrust24THRUST_300001_SM_1000_NS12placeholders2_6E[1];
.global .align 1 .b8 _ZN30_INTERNAL_52cd4252_4_k_cu_main6thrust24THRUST_300001_SM_1000_NS12placeholders2_7E[1];
.global .align 1 .b8 _ZN30_INTERNAL_52cd4252_4_k_cu_main6thrust24THRUST_300001_SM_1000_NS12placeholders2_8E[1];
.global .align 1 .b8 _ZN30_INTERNAL_52cd4252_4_k_cu_main6thrust24THRUST_300001_SM_1000_NS12placeholders2_9E[1];
.global .align 1 .b8 _ZN30_INTERNAL_52cd4252_4_k_cu_main6thrust24THRUST_300001_SM_1000_NS12placeholders3_10E[1];
.global .align 1 .b8 _ZN30_INTERNAL_52cd4252_4_k_cu_main6thrust24THRUST_300001_SM_1000_NS3seqE[1];

.visible .entry _ZN3cub18CUB_300001_SM_10006detail11EmptyKernelIvEEvv()
{


	ret;

}
	// .globl	_ZN3cub18CUB_300001_SM_10006detail8for_each13static_kernelINS2_12policy_hub_t12policy_500_tEmN6thrust24THRUST_300001_SM_1000_NS8cuda_cub20__uninitialized_fill7functorINS7_10device_ptrIfEEfEEEEvT0_T1_
.visible .entry _ZN3cub18CUB_300001_SM_10006detail8for_each13static_kernelINS2_12policy_hub_t12policy_500_tEmN6thrust24THRUST_300001_SM_1000_NS8cuda_cub20__uninitialized_fill7functorINS7_10device_ptrIfEEfEEEEvT0_T1_(
	.param .u64 _ZN3cub18CUB_300001_SM_10006detail8for_each13static_kernelINS2_12policy_hub_t12policy_500_tEmN6thrust24THRUST_300001_SM_1000_NS8cuda_cub20__uninitialized_fill7functorINS7_10device_ptrIfEEfEEEEvT0_T1__param_0,
	.param .align 8 .b8 _ZN3cub18CUB_300001_SM_10006detail8for_each13static_kernelINS2_12policy_hub_t12policy_500_tEmN6thrust24THRUST_300001_SM_1000_NS8cuda_cub20__uninitialized_fill7functorINS7_10device_ptrIfEEfEEEEvT0_T1__param_1[16]
)
.maxntid 256
{
	.reg .pred 	%p<4>;
	.reg .b16 	%rs<5>;
	.reg .b32 	%r<10>;
	.reg .b32 	%f<3>;
	.reg .b64 	%rd<16>;

	ld.param.f32 	%f2, [_ZN3cub18CUB_300001_SM_10006detail8for_each13static_kernelINS2_12policy_hub_t12policy_500_tEmN6thrust24THRUST_300001_SM_1000_NS8cuda_cub20__uninitialized_fill7functorINS7_10device_ptrIfEEfEEEEvT0_T1__param_1+8];
	ld.param.u64 	%rd4, [_ZN3cub18CUB_300001_SM_10006detail8for_each13static_kernelINS2_12policy_hub_t12policy_500_tEmN6thrust24THRUST_300001_SM_1000_NS8cuda_cub20__uninitialized_fill7functorINS7_10device_ptrIfEEfEEEEvT0_T1__param_1];
	ld.param.u64 	%rd5, [_ZN3cub18CUB_300001_SM_10006detail8for_each13static_kernelINS2_12policy_hub_t12policy_500_tEmN6thrust24THRUST_300001_SM_1000_NS8cuda_cub20__uninitialized_fill7functorINS7_10device_ptrIfEEfEEEEvT0_T1__param_0];
	mov.u32 	%r7, %ctaid.x;
	mul.wide.u32 	%rd1, %r7, 512;
	sub.s64 	%rd2, %rd5, %rd1;
	setp.lt.u64 	%p1, %rd2, 512;
	@%p1 bra 	$L__BB1_2;
	mov.u32 	%r9, %tid.x;
	cvta.to.global.u64 	%rd11, %rd4;
	cvt.u64.u32 	%rd12, %r9;
	add.s64 	%rd13, %rd1, %rd12;
	shl.b64 	%rd14, %rd13, 2;
	add.s64 	%rd15, %rd11, %rd14;
	st.global.f32 	[%rd15], %f2;
	st.global.f32 	[%rd15+1024], %f2;
	bra.uni 	$L__BB1_6;
$L__BB1_2:
	cvta.to.global.u64 	%rd6, %rd4;
	mov.u32 	%r1, %tid.x;
	cvt.u64.u32 	%rd7, %r1;
	setp.le.u64 	%p2, %rd2, %rd7;
	add.s64 	%rd8, %rd1, %rd7;
	shl.b64 	%rd9, %rd8, 2;
	add.s64 	%rd3, %rd6, %rd9;
	@%p2 bra 	$L__BB1_4;
	st.global.f32 	[%rd3], %f2;
$L__BB1_4:
	add.s32 	%r8, %r1, 256;
	cvt.u64.u32 	%rd10, %r8;
	setp.le.u64 	%p3, %rd2, %rd10;
	@%p3 bra 	$L__BB1_6;
	st.global.f32 	[%rd3+1024], %f2;
$L__BB1_6:
	ret;

}
	// .globl	_ZN3cub18CUB_300001_SM_10006detail6reduce28DeviceReduceSingleTileKernelINS2_10policy_hubIfjN4cuda3std3__44plusIfEEE10Policy1000EN6thrust24THRUST_300001_SM_1000_NS12zip_iteratorINS7_5tupleIJNSD_6detail15normal_iteratorINSD_10device_ptrIfEEEESK_EEEEEPfjS9_ff4funcEEvT0_T1_T2_T3_T4_T6_
.visible .entry _ZN3cub18CUB_300001_SM_10006detail6reduce28DeviceReduceSingleTileKernelINS2_10policy_hubIfjN4cuda3std3__44plusIfEEE10Policy1000EN6thrust24THRUST_300001_SM_1000_NS12zip_iteratorINS7_5tupleIJNSD_6detail15normal_iteratorINSD_10device_ptrIfEEEESK_EEEEEPfjS9_ff4funcEEvT0_T1_T2_T3_T4_T6_(
	.param .align 8 .b8 _ZN3cub18CUB_300001_SM_10006detail6reduce28DeviceReduceSingleTileKernelINS2_10policy_hubIfjN4cuda3std3__44plusIfEEE10Policy1000EN6thrust24THRUST_300001_SM_1000_NS12zip_iteratorINS7_5tupleIJNSD_6detail15normal_iteratorINSD_10device_ptrIfEEEESK_EEEEEPfjS9_ff4funcEEvT0_T1_T2_T3_T4_T6__param_0[16],
	.param .u64 .ptr .align 1 _ZN3cub18CUB_300001_SM_10006detail6reduce28DeviceReduceSingleTileKernelINS2_10policy_hubIfjN4cuda3std3__44plusIfEEE10Policy1000EN6thrust24THRUST_300001_SM_1000_NS12zip_iteratorINS7_5tupleIJNSD_6detail15normal_iteratorINSD_10device_ptrIfEEEESK_EEEEEPfjS9_ff4funcEEvT0_T1_T2_T3_T4_T6__param_1,
	.param .u32 _ZN3cub18CUB_300001_SM_10006detail6reduce28DeviceReduceSingleTileKernelINS2_10policy_hubIfjN4cuda3std3__44plusIfEEE10Policy1000EN6thrust24THRUST_300001_SM_1000_NS12zip_iteratorINS7_5tupleIJNSD_6detail15normal_iteratorINSD_10device_ptrIfEEEESK_EEEEEPfjS9_ff4funcEEvT0_T1_T2_T3_T4_T6__param_2,
	.param .align 1 .b8 _ZN3cub18CUB_300001_SM_10006detail6reduce28DeviceReduceSingleTileKernelINS2_10policy_hubIfjN4cuda3std3__44plusIfEEE10Policy1000EN6thrust24THRUST_300001_SM_1000_NS12zip_iteratorINS7_5tupleIJNSD_6detail15normal_iteratorINSD_10device_ptrIfEEEESK_EEEEEPfjS9_ff4funcEEvT0_T1_T2_T3_T4_T6__param_3[1],
	.param .f32 _ZN3cub18CUB_300001_SM_10006detail6reduce28DeviceReduceSingleTileKernelINS2_10policy_hubIfjN4cuda3std3__44plusIfEEE10Policy1000EN6thrust24THRUST_300001_SM_1000_NS12zip_iteratorINS7_5tupleIJNSD_6detail15normal_iteratorINSD_10device_ptrIfEEEESK_EEEEEPfjS9_ff4funcEEvT0_T1_T2_T3_T4_T6__param_4,
	.param .align 1 .b8 _ZN3cub18CUB_300001_SM_10006detail6reduce28DeviceReduceSingleTileKernelINS2_10policy_hubIfjN4cuda3std3__44plusIfEEE10Policy1000EN6thrust24THRUST_300001_SM_1000_NS12zip_iteratorINS7_5tupleIJNSD_6detail15normal_iteratorINSD_10device_ptrIfEEEESK_EEEEEPfjS9_ff4funcEEvT0_T1_T2_T3_T4_T6__param_5[1]
)
.maxntid 512
.minnctapersm 1
{
	.reg .pred 	%p<67>;
	.reg .b32 	%r<210>;
	.reg .b32 	%f<582>;
	.reg .b64 	%rd<128>;
	// demoted variable
	.shared .align 4 .b8 _ZZN3cub18CUB_300001_SM_10006detail6reduce28DeviceReduceSingleTileKernelINS2_10policy_hubIfjN4cuda3std3__44plusIfEEE10Policy1000EN6thrust24THRUST_300001_SM_1000_NS12zip_iteratorINS7_5tupleIJNSD_6detail15normal_iteratorINSD_10device_ptrIfEEEESK_EEEEEPfjS9_ff4funcEEvT0_T1_T2_T3_T4_T6_E12temp_storage[84];
	ld.param.u64 	%rd19, [_ZN3cub18CUB_300001_SM_10006detail6reduce28DeviceReduceSingleTileKernelINS2_10policy_hubIfjN4cuda3std3__44plusIfEEE10Policy1000EN6thrust24THRUST_300001_SM_1000_NS12zip_iteratorINS7_5tupleIJNSD_6detail15normal_iteratorINSD_10device_ptrIfEEEESK_EEEEEPfjS9_ff4funcEEvT0_T1_T2_T3_T4_T6__param_0+8];
	ld.param.u64 	%rd18, [_ZN3cub18CUB_300001_SM_10006detail6reduce28DeviceReduceSingleTileKernelINS2_10policy_hubIfjN4cuda3std3__44plusIfEEE10Policy1000EN6thrust24THRUST_300001_SM_1000_NS12zip_iteratorINS7_5tupleIJNSD_6detail15normal_iteratorINSD_10device_ptrIfEEEESK_EEEEEPfjS9_ff4funcEEvT0_T1_T2_T3_T4_T6__param_0];
	ld.param.u64 	%rd20, [_ZN3cub18CUB_300001_SM_10006detail6reduce28DeviceReduceSingleTileKernelINS2_10policy_hubIfjN4cuda3std3__44plusIfEEE10Policy1000EN6thrust24THRUST_300001_SM_1000_NS12zip_iteratorINS7_5tupleIJNSD_6detail15normal_iteratorINSD_10device_ptrIfEEEESK_EEEEEPfjS9_ff4funcEEvT0_T1_T2_T3_T4_T6__param_1];
	ld.param.u32 	%r51, [_ZN3cub18CUB_300001_SM_10006detail6reduce28DeviceReduceSingleTileKernelINS2_10policy_hubIfjN4cuda3std3__44plusIfEEE10Policy1000EN6thrust24THRUST_300001_SM_1000_NS12zip_iteratorINS7_5tupleIJNSD_6detail15normal_iteratorINSD_10device_ptrIfEEEESK_EEEEEPfjS9_ff4funcEEvT0_T1_T2_T3_T4_T6__param_2];
	ld.param.f32 	%f42, [_ZN3cub18CUB_300001_SM_10006detail6reduce28DeviceReduceSingleTileKernelINS2_10policy_hubIfjN4cuda3std3__44plusIfEEE10Policy1000EN6thrust24THRUST_300001_SM_1000_NS12zip_iteratorINS7_5tupleIJNSD_6detail15normal_iteratorINSD_10device_ptrIfEEEESK_EEEEEPfjS9_ff4funcEEvT0_T1_T2_T3_T4_T6__param_4];
	cvta.to.global.u64 	%rd1, %rd20;
	setp.ne.s32 	%p1, %r51, 0;
	@%p1 bra 	$L__BB2_3;
	mov.u32 	%r192, %tid.x;
	setp.ne.s32 	%p66, %r192, 0;
	@%p66 bra 	$L__BB2_52;
	st.global.f32 	[%rd1], %f42;
	bra.uni 	$L__BB2_52;
$L__BB2_3:
	cvta.to.global.u64 	%rd2, %rd18;
	cvta.to.global.u64 	%rd3, %rd19;
	setp.gt.u32 	%p2, %r51, 8191;
	@%p2 bra 	$L__BB2_28;
	mov.u32 	%r1, %tid.x;
	setp.ge.u32 	%p24, %r1, %r51;
	mov.f32 	%f569, 0f00000000;
	mov.u32 	%r196, %r1;
	@%p24 bra 	$L__BB2_6;
	mul.wide.u32 	%rd112, %r1, 4;
	add.s64 	%rd113, %rd2, %rd112;
	add.s64 	%rd114, %rd3, %rd112;
	ld.global.f32 	%f341, [%rd113];
	ld.global.f32 	%f342, [%rd114];
	sub.f32 	%f343, %f341, %f342;
	mul.f32 	%f569, %f343, %f343;
	add.s32 	%r196, %r1, 512;
$L__BB2_6:
	setp.ge.u32 	%p25, %r196, %r51;
	@%p25 bra 	$L__BB2_19;
	not.b32 	%r119, %r196;
	add.s32 	%r120, %r51, %r119;
	shr.u32 	%r121, %r120, 9;
	add.s32 	%r4, %r121, 1;
	and.b32  	%r5, %r4, 15;
	setp.lt.u32 	%p26, %r120, 7680;
	@%p26 bra 	$L__BB2_10;
	and.b32  	%r122, %r4, 16777200;
	neg.s32 	%r194, %r122;
	mul.wide.u32 	%rd115, %r196, 4;
	or.b64  	%rd116, %rd115, 16384;
	add.s64 	%rd125, %rd2, %rd116;
	add.s64 	%rd124, %rd3, %rd116;
$L__BB2_9:
	.pragma "nounroll";
	ld.global.f32 	%f345, [%rd125+-16384];
	ld.global.f32 	%f346, [%rd124+-16384];
	sub.f32 	%f347, %f345, %f346;
	fma.rn.f32 	%f348, %f347, %f347, %f569;
	ld.global.f32 	%f349, [%rd125+-14336];
	ld.global.f32 	%f350, [%rd124+-14336];
	sub.f32 	%f351, %f349, %f350;
	fma.rn.f32 	%f352, %f351, %f351, %f348;
	ld.global.f32 	%f353, [%rd125+-12288];
	ld.global.f32 	%f354, [%rd124+-12288];
	sub.f32 	%f355, %f353, %f354;
	fma.rn.f32 	%f356, %f355, %f355, %f352;
	ld.global.f32 	%f357, [%rd125+-10240];
	ld.global.f32 	%f358, [%rd124+-10240];
	sub.f32 	%f359, %f357, %f358;
	fma.rn.f32 	%f360, %f359, %f359, %f356;
	ld.global.f32 	%f361, [%rd125+-8192];
	ld.global.f32 	%f362, [%rd124+-8192];
	sub.f32 	%f363, %f361, %f362;
	fma.rn.f32 	%f364, %f363, %f363, %f360;
	ld.global.f32 	%f365, [%rd125+-6144];
	ld.global.f32 	%f366, [%rd124+-6144];
	sub.f32 	%f367, %f365, %f366;
	fma.rn.f32 	%f368, %f367, %f367, %f364;
	ld.global.f32 	%f369, [%rd125+-4096];
	ld.global.f32 	%f370, [%rd124+-4096];
	sub.f32 	%f371, %f369, %f370;
	fma.rn.f32 	%f372, %f371, %f371, %f368;
	ld.global.f32 	%f373, [%rd125+-2048];
	ld.global.f32 	%f374, [%rd124+-2048];
	sub.f32 	%f375, %f373, %f374;
	fma.rn.f32 	%f376, %f375, %f375, %f372;
	ld.global.f32 	%f377, [%rd125];
	ld.global.f32 	%f378, [%rd124];
	sub.f32 	%f379, %f377, %f378;
	fma.rn.f32 	%f380, %f379, %f379, %f376;
	ld.global.f32 	%f381, [%rd125+2048];
	ld.global.f32 	%f382, [%rd124+2048];
	sub.f32 	%f383, %f381, %f382;
	fma.rn.f32 	%f384, %f383, %f383, %f380;
	ld.global.f32 	%f385, [%rd125+4096];
	ld.global.f32 	%f386, [%rd124+4096];
	sub.f32 	%f387, %f385, %f386;
	fma.rn.f32 	%f388, %f387, %f387, %f384;
	ld.global.f32 	%f389, [%rd125+6144];
	ld.global.f32 	%f390, [%rd124+6144];
	sub.f32 	%f391, %f389, %f390;
	fma.rn.f32 	%f392, %f391, %f391, %f388;
	ld.global.f32 	%f393, [%rd125+8192];
	ld.global.f32 	%f394, [%rd124+8192];
	sub.f32 	%f395, %f393, %f394;
	fma.rn.f32 	%f396, %f395, %f395, %f392;
	ld.global.f32 	%f397, [%rd125+10240];
	ld.global.f32 	%f398, [%rd124+10240];
	sub.f32 	%f399, %f397, %f398;
	fma.rn.f32 	%f400, %f399, %f399, %f396;
	ld.global.f32 	%f401, [%rd125+12288];
	ld.global.f32 	%f402, [%rd124+12288];
	sub.f32 	%f403, %f401, %f402;
	fma.rn.f32 	%f404, %f403, %f403, %f400;
	ld.global.f32 	%f405, [%rd125+14336];
	ld.global.f32 	%f406, [%rd124+14336];
	sub.f32 	%f407, %f405, %f406;
	fma.rn.f32 	%f569, %f407, %f407, %f404;
	add.s32 	%r196, %r196, 8192;
	add.s32 	%r194, %r194, 16;
	add.s64 	%rd125, %rd125, 32768;
	add.s64 	%rd124, %rd124, 32768;
	setp.ne.s32 	%p27, %r194, 0;
	@%p27 bra 	$L__BB2_9;
$L__BB2_10:
	setp.eq.s32 	%p28, %r5, 0;
	@%p28 bra 	$L__BB2_19;
	and.b32  	%r12, %r4, 7;
	setp.lt.u32 	%p29, %r5, 8;
	@%p29 bra 	$L__BB2_13;
	mul.wide.u32 	%rd117, %r196, 4;
	add.s64 	%rd118, %rd2, %rd117;
	add.s64 	%rd119, %rd3, %rd117;
	ld.global.f32 	%f409, [%rd118];
	ld.global.f32 	%f410, [%rd119];
	sub.f32 	%f411, %f409, %f410;
	fma.rn.f32 	%f412, %f411, %f411, %f569;
	ld.global.f32 	%f413, [%rd118+2048];
	ld.global.f32 	%f414, [%rd119+2048];
	sub.f32 	%f415, %f413, %f414;
	fma.rn.f32 	%f416, %f415, %f415, %f412;
	ld.global.f32 	%f417, [%rd118+4096];
	ld.global.f32 	%f418, [%rd119+4096];
	sub.f32 	%f419, %f417, %f418;
	fma.rn.f32 	%f420, %f419, %f419, %f416;
	ld.global.f32 	%f421, [%rd118+6144];
	ld.global.f32 	%f422, [%rd119+6144];
	sub.f32 	%f423, %f421, %f422;
	fma.rn.f32 	%f424, %f423, %f423, %f420;
	ld.global.f32 	%f425, [%rd118+8192];
	ld.global.f32 	%f426, [%rd119+8192];
	sub.f32 	%f427, %f425, %f426;
	fma.rn.f32 	%f428, %f427, %f427, %f424;
	ld.global.f32 	%f429, [%rd118+10240];
	ld.global.f32 	%f430, [%rd119+10240];
	sub.f32 	%f431, %f429, %f430;
	fma.rn.f32 	%f432, %f431, %f431, %f428;
	ld.global.f32 	%f433, [%rd118+12288];
	ld.global.f32 	%f434, [%rd119+12288];
	sub.f32 	%f435, %f433, %f434;
	fma.rn.f32 	%f436, %f435, %f435, %f432;
	ld.global.f32 	%f437, [%rd118+14336];
	ld.global.f32 	%f438, [%rd119+14336];
	sub.f32 	%f439, %f437, %f438;
	fma.rn.f32 	%f569, %f439, %f439, %f436;
	add.s32 	%r196, %r196, 4096;
$L__BB2_13:
	setp.eq.s32 	%p30, %r12, 0;
	@%p30 bra 	$L__BB2_19;
	and.b32  	%r15, %r4, 3;
	setp.lt.u32 	%p31, %r12, 4;
	@%p31 bra 	$L__BB2_16;
	mul.wide.u32 	%rd120, %r196, 4;
	add.s64 	%rd121, %rd2, %rd120;
	add.s64 	%rd122, %rd3, %rd120;
	ld.global.f32 	%f441, [%rd121];
	ld.global.f32 	%f442, [%rd122];
	sub.f32 	%f443, %f441, %f442;
	fma.rn.f32 	%f444, %f443, %f443, %f569;
	ld.global.f32 	%f445, [%rd121+2048];
	ld.global.f32 	%f446, [%rd122+2048];
	sub.f32 	%f447, %f445, %f446;
	fma.rn.f32 	%f448, %f447, %f447, %f444;
	ld.global.f32 	%f449, [%rd121+4096];
	ld.global.f32 	%f450, [%rd122+4096];
	sub.f32 	%f451, %f449, %f450;
	fma.rn.f32 	%f452, %f451, %f451, %f448;
	ld.global.f32 	%f453, [%rd121+6144];
	ld.global.f32 	%f454, [%rd122+6144];
	sub.f32 	%f455, %f453, %f454;
	fma.rn.f32 	%f569, %f455, %f455, %f452;
	add.s32 	%r196, %r196, 2048;
$L__BB2_16:
	setp.eq.s32 	%p32, %r15, 0;
	@%p32 bra 	$L__BB2_19;
	mul.wide.u32 	%rd123, %r196, 4;
	add.s64 	%rd127, %rd3, %rd123;
	add.s64 	%rd126, %rd2, %rd123;
	neg.s32 	%r199, %r15;
$L__BB2_18:
	.pragma "nounroll";
	ld.global.f32 	%f456, [%rd126];
	ld.global.f32 	%f457, [%rd127];
	sub.f32 	%f458, %f456, %f457;
	fma.rn.f32 	%f569, %f458, %f458, %f569;
	add.s64 	%rd127, %rd127, 2048;
	add.s64 	%rd126, %rd126, 2048;
	add.s32 	%r199, %r199, 1;
	setp.ne.s32 	%p33, %r199, 0;
	@%p33 bra 	$L__BB2_18;
$L__BB2_19:
	setp.lt.u32 	%p34, %r51, 512;
	@%p34 bra 	$L__BB2_24;
	// begin inline asm
	mov.u32 %r161, %laneid;
	// end inline asm
	mov.b32 	%r163, %f569;
	mov.b32 	%r164, 1;
	mov.b32 	%r185, 31;
	mov.b32 	%r186, -1;
	// begin inline asm
	shfl.sync.down.b32 %r162, %r163, %r164, %r185, %r186;
	// end inline asm
	setp.gt.s32 	%p58, %r161, 30;
	mov.b32 	%f517, %r162;
	add.f32 	%f518, %f569, %f517;
	selp.f32 	%f519, %f569, %f518, %p58;
	mov.b32 	%r168, %f519;
	mov.b32 	%r169, 2;
	// begin inline asm
	shfl.sync.down.b32 %r167, %r168, %r169, %r185, %r186;
	// end inline asm
	setp.gt.s32 	%p59, %r161, 29;
	mov.b32 	%f520, %r167;
	add.f32 	%f521, %f519, %f520;
	selp.f32 	%f522, %f519, %f521, %p59;
	mov.b32 	%r173, %f522;
	mov.b32 	%r174, 4;
	// begin inline asm
	shfl.sync.down.b32 %r172, %r173, %r174, %r185, %r186;
	// end inline asm
	setp.gt.s32 	%p60, %r161, 27;
	mov.b32 	%f523, %r172;
	add.f32 	%f524, %f522, %f523;
	selp.f32 	%f525, %f522, %f524, %p60;
	mov.b32 	%r178, %f525;
	mov.b32 	%r179, 8;
	// begin inline asm
	shfl.sync.down.b32 %r177, %r178, %r179, %r185, %r186;
	// end inline asm
	setp.gt.s32 	%p61, %r161, 23;
	mov.b32 	%f526, %r177;
	add.f32 	%f527, %f525, %f526;
	selp.f32 	%f528, %f525, %f527, %p61;
	mov.b32 	%r183, %f528;
	mov.b32 	%r184, 16;
	// begin inline asm
	shfl.sync.down.b32 %r182, %r183, %r184, %r185, %r186;
	// end inline asm
	setp.gt.s32 	%p62, %r161, 15;
	mov.b32 	%f529, %r182;
	add.f32 	%f16, %f528, %f529;
	selp.f32 	%f581, %f528, %f16, %p62;
	setp.ne.s32 	%p63, %r161, 0;
	@%p63 bra 	$L__BB2_22;
	shr.u32 	%r187, %r1, 3;
	and.b32  	%r188, %r187, 124;
	mov.u32 	%r189, _ZZN3cub18CUB_300001_SM_10006detail6reduce28DeviceReduceSingleTileKernelINS2_10policy_hubIfjN4cuda3std3__44plusIfEEE10Policy1000EN6thrust24THRUST_300001_SM_1000_NS12zip_iteratorINS7_5tupleIJNSD_6detail15normal_iteratorINSD_10device_ptrIfEEEESK_EEEEEPfjS9_ff4funcEEvT0_T1_T2_T3_T4_T6_E12temp_storage;
	add.s32 	%r190, %r189, %r188;
	st.shared.f32 	[%r190+16], %f16;
$L__BB2_22:
	bar.sync 	0;
	setp.ne.s32 	%p64, %r1, 0;
	@%p64 bra 	$L__BB2_50;
	ld.shared.f32 	%f530, [_ZZN3cub18CUB_300001_SM_10006detail6reduce28DeviceReduceSingleTileKernelINS2_10policy_hubIfjN4cuda3std3__44plusIfEEE10Policy1000EN6thrust24THRUST_300001_SM_1000_NS12zip_iteratorINS7_5tupleIJNSD_6detail15normal_iteratorINSD_10device_ptrIfEEEESK_EEEEEPfjS9_ff4funcEEvT0_T1_T2_T3_T4_T6_E12temp_storage+20];
	add.f32 	%f531, %f581, %f530;
	ld.shared.f32 	%f532, [_ZZN3cub18CUB_300001_SM_10006detail6reduce28DeviceReduceSingleTileKernelINS2_10policy_hubIfjN4cuda3std3__44plusIfEEE10Policy1000EN6thrust24THRUST_300001_SM_1000_NS12zip_iteratorINS7_5tupleIJNSD_6detail15normal_iteratorINSD_10device_ptrIfEEEESK_EEEEEPfjS9_ff4funcEEvT0_T1_T2_T3_T4_T6_E12temp_storage+24];
	add.f32 	%f533, %f531, %f532;
	ld.shared.f32 	%f534, [_ZZN3cub18CUB_300001_SM_10006detail6reduce28DeviceReduceSingleTileKernelINS2_10policy_hubIfjN4cuda3std3__44plusIfEEE10Policy1000EN6thrust24THRUST_300001_SM_1000_NS12zip_iteratorINS7_5tupleIJNSD_6detail15normal_iteratorINSD_10device_ptrIfEEEESK_EEEEEPfjS9_ff4funcEEvT0_T1_T2_T3_T4_T6_E12temp_storage+28];
	add.f32 	%f535, %f533, %f534;
	ld.shared.f32 	%f536, [_ZZN3cub18CUB_300001_SM_10006detail6reduce28DeviceReduceSingleTileKernelINS2_10policy_hubIfjN4cuda3std3__44plusIfEEE10Policy1000EN6thrust24THRUST_300001_SM_1000_NS12zip_iteratorINS7_5tupleIJNSD_6detail15normal_iteratorINSD_10device_ptrIfEEEESK_EEEEEPfjS9_ff4funcEEvT0_T1_T2_T3_T4_T6_E12temp_storage+32];
	add.f32 	%f537, %f535, %f536;
	ld.shared.f32 	%f538, [_ZZN3cub18CUB_300001_SM_10006detail6reduce28DeviceReduceSingleTileKernelINS2_10policy_hubIfjN4cuda3std3__44plusIfEEE10Policy1000EN6thrust24THRUST_300001_SM_1000_NS12zip_iteratorINS7_5tupleIJNSD_6detail15normal_iteratorINSD_10device_ptrIfEEEESK_EEEEEPfjS9_ff4funcEEvT0_T1_T2_T3_T4_T6_E12temp_storage+36];
	add.f32 	%f539, %f537, %f538;
	ld.shared.f32 	%f540, [_ZZN3cub18CUB_300001_SM_10006detail6reduce28DeviceReduceSingleTileKernelINS2_10policy_hubIfjN4cuda3std3__44plusIfEEE10Policy1000EN6thrust24THRUST_300001_SM_1000_NS12zip_iteratorINS7_5tupleIJNSD_6detail15normal_iteratorINSD_10device_ptrIfEEEESK_EEEEEPfjS9_ff4funcEEvT0_T1_T2_T3_T4_T6_E12temp_storage+40];
	add.f32 	%f541, %f539, %f540;
	ld.shared.f32 	%f542, [_ZZN3cub18CUB_300001_SM_10006detail6reduce28DeviceReduceSingleTileKernelINS2_10policy_hubIfjN4cuda3std3__44plusIfEEE10Policy1000EN6thrust24THRUST_300001_SM_1000_NS12zip_iteratorINS7_5tupleIJNSD_6detail15normal_iteratorINSD_10device_ptrIfEEEESK_EEEEEPfjS9_ff4funcEEvT0_T1_T2_T3_T4_T6_E12temp_storage+44];
	add.f32 	%f543, %f541, %f542;
	ld.shared.f32 	%f544, [_ZZN3cub18CUB_300001_SM_10006detail6reduce28DeviceReduceSingleTileKernelINS2_10policy_hubIfjN4cuda3std3__44plusIfEEE10Policy1000EN6thrust24THRUST_300001_SM_1000_NS12zip_iteratorINS7_5tupleIJNSD_6detail15normal_iteratorINSD_10device_ptrIfEEEESK_EEEEEPfjS9_ff4funcEEvT0_T1_T2_T3_T4_T6_E12temp_storage+48];
	add.f32 	%f545, %f543, %f544;
	ld.shared.f32 	%f546, [_ZZN3cub18CUB_300001_SM_10006detail6reduce28DeviceReduceSingleTileKernelINS2_10policy_hubIfjN4cuda3std3__44plusIfEEE10Policy1000EN6thrust24THRUST_300001_SM_1000_NS12zip_iteratorINS7_5tupleIJNSD_6detail15normal_iteratorINSD_10device_ptrIfEEEESK_EEEEEPfjS9_ff4funcEEvT0_T1_T2_T3_T4_T6_E12temp_storage+52];
	add.f32 	%f547, %f545, %f546;
	ld.shared.f32 	%f548, [_ZZN3cub18CUB_300001_SM_10006detail6reduce28DeviceReduceSingleTileKernelINS2_10policy_hubIfjN4cuda3std3__44plusIfEEE10Policy1000EN6thrust24THRUST_300001_SM_1000_NS12zip_iteratorINS7_5tupleIJNSD_6detail15normal_iteratorINSD_10device_ptrIfEEEESK_EEEEEPfjS9_ff4funcEEvT0_T1_T2_T3_T4_T6_E12temp_storage+56];
	add.f32 	%f549, %f547, %f548;
	ld.shared.f32 	%f550, [_ZZN3cub18CUB_300001_SM_10006detail6reduce28DeviceReduceSingleTileKernelINS2_10policy_hubIfjN4cuda3std3__44plusIfEEE10Policy1000EN6thrust24THRUST_300001_SM_1000_NS12zip_iteratorINS7_5tupleIJNSD_6detail15normal_iteratorINSD_10device_ptrIfEEEESK_EEEEEPfjS9_ff4funcEEvT0_T1_T2_T3_T4_T6_E12temp_storage+60];
	add.f32 	%f551, %f549, %f550;
	ld.shared.f32 	%f552, [_ZZN3cub18CUB_300001_SM_10006detail6reduce28DeviceReduceSingleTileKernelINS2_10policy_hubIfjN4cuda3std3__44plusIfEEE10Policy1000EN6thrust24THRUST_300001_SM_1000_NS12zip_iteratorINS7_5tupleIJNSD_6detail15normal_iteratorINSD_10device_ptrIfEEEESK_EEEEEPfjS9_ff4funcEEvT0_T1_T2_T3_T4_T6_E12temp_storage+64];
	add.f32 	%f553, %f551, %f552;
	ld.shared.f32 	%f554, [_ZZN3cub18CUB_300001_SM_10006detail6reduce28DeviceReduceSingleTileKernelINS2_10policy_hubIfjN4cuda3std3__44plusIfEEE10Policy1000EN6thrust24THRUST_300001_SM_1000_NS12zip_iteratorINS7_5tupleIJNSD_6detail15normal_iteratorINSD_10device_ptrIfEEEESK_EEEEEPfjS9_ff4funcEEvT0_T1_T2_T3_T4_T6_E12temp_storage+68];
	add.f32 	%f555, %f553, %f554;
	ld.shared.f32 	%f556, [_ZZN3cub18CUB_300001_SM_10006detail6reduce28DeviceReduceSingleTileKernelINS2_10policy_hubIfjN4cuda3std3__44plusIfEEE10Policy1000EN6thrust24THRUST_300001_SM_1000_NS12zip_iteratorINS7_5tupleIJNSD_6detail15normal_iteratorINSD_10device_ptrIfEEEESK_EEEEEPfjS9_ff4funcEEvT0_T1_T2_T3_T4_T6_E12temp_storage+72];
	add.f32 	%f557, %f555, %f556;
	ld.shared.f32 	%f558, [_ZZN3cub18CUB_300001_SM_10006detail6reduce28DeviceReduceSingleTileKernelINS2_10policy_hubIfjN4cuda3std3__44plusIfEEE10Policy1000EN6thrust24THRUST_300001_SM_1000_NS12zip_iteratorINS7_5tupleIJNSD_6detail15normal_iteratorINSD_10device_ptrIfEEEESK_EEEEEPfjS9_ff4funcEEvT0_T1_T2_T3_T4_T6_E12temp_storage+76];
	add.f32 	%f581, %f557, %f558;
	bra.uni 	$L__BB2_50;
$L__BB2_24:
	// begin inline asm
	mov.u32 %r123, %laneid;
	// end inline asm
	and.b32  	%r149, %r1, 992;
	add.s32 	%r150, %r149, 32;
	setp.gt.u32 	%p35, %r150, %r51;
	not.b32 	%r151, %r149;
	add.s32 	%r152, %r51, %r151;
	selp.b32 	%r147, %r152, 31, %p35;
	mov.b32 	%r125, %f569;
	mov.b32 	%r126, 1;
	mov.b32 	%r148, -1;
	// begin inline asm
	shfl.sync.down.b32 %r124, %r125, %r126, %r147, %r148;
	// end inline asm
	setp.lt.s32 	%p36, %r123, %r147;
	mov.b32 	%f459, %r124;
	add.f32 	%f460, %f569, %f459;
	selp.f32 	%f461, %f460, %f569, %p36;
	mov.b32 	%r130, %f461;
	mov.b32 	%r131, 2;
	// begin inline asm
	shfl.sync.down.b32 %r129, %r130, %r131, %r147, %r148;
	// end inline asm
	add.s32 	%r153, %r123, 2;
	setp.gt.s32 	%p37, %r153, %r147;
	mov.b32 	%f462, %r129;
	add.f32 	%f463, %f461, %f462;
	selp.f32 	%f464, %f461, %f463, %p37;
	mov.b32 	%r135, %f464;
	mov.b32 	%r136, 4;
	// begin inline asm
	shfl.sync.down.b32 %r134, %r135, %r136, %r147, %r148;
	// end inline asm
	add.s32 	%r154, %r123, 4;
	setp.gt.s32 	%p38, %r154, %r147;
	mov.b32 	%f465, %r134;
	add.f32 	%f466, %f464, %f465;
	selp.f32 	%f467, %f464, %f466, %p38;
	mov.b32 	%r140, %f467;
	mov.b32 	%r141, 8;
	// begin inline asm
	shfl.sync.down.b32 %r139, %r140, %r141, %r147, %r148;
	// end inline asm
	add.s32 	%r155, %r123, 8;
	setp.gt.s32 	%p39, %r155, %r147;
	mov.b32 	%f468, %r139;
	add.f32 	%f469, %f467, %f468;
	selp.f32 	%f470, %f467, %f469, %p39;
	mov.b32 	%r145, %f470;
	mov.b32 	%r146, 16;
	// begin inline asm
	shfl.sync.down.b32 %r144, %r145, %r146, %r147, %r148;
	// end inline asm
	add.s32 	%r156, %r123, 16;
	setp.gt.s32 	%p40, %r156, %r147;
	mov.b32 	%f471, %r144;
	add.f32 	%f472, %f470, %f471;
	selp.f32 	%f581, %f470, %f472, %p40;
	setp.ne.s32 	%p41, %r123, 0;
	@%p41 bra 	$L__BB2_26;
	shr.u32 	%r157, %r1, 3;
	and.b32  	%r158, %r157, 124;
	mov.u32 	%r159, _ZZN3cub18CUB_300001_SM_10006detail6reduce28DeviceReduceSingleTileKernelINS2_10policy_hubIfjN4cuda3std3__44plusIfEEE10Policy1000EN6thrust24THRUST_300001_SM_1000_NS12zip_iteratorINS7_5tupleIJNSD_6detail15normal_iteratorINSD_10device_ptrIfEEEESK_EEEEEPfjS9_ff4funcEEvT0_T1_T2_T3_T4_T6_E12temp_storage;
	add.s32 	%r160, %r159, %r158;
	st.shared.f32 	[%r160+16], %f581;
$L__BB2_26:
	bar.sync 	0;
	setp.ne.s32 	%p42, %r1, 0;
	@%p42 bra 	$L__BB2_50;
	setp.gt.u32 	%p43, %r51, 32;
	ld.shared.f32 	%f473, [_ZZN3cub18CUB_300001_SM_10006detail6reduce28DeviceReduceSingleTileKernelINS2_10policy_hubIfjN4cuda3std3__44plusIfEEE10Policy1000EN6thrust24THRUST_300001_SM_1000_NS12zip_iteratorINS7_5tupleIJNSD_6detail15normal_iteratorINSD_10device_ptrIfEEEESK_EEEEEPfjS9_ff4funcEEvT0_T1_T2_T3_T4_T6_E12temp_storage+20];
	add.f32 	%f474, %f581, %f473;
	selp.f32 	%f475, %f474, %f581, %p43;
	setp.gt.u32 	%p44, %r51, 64;
	ld.shared.f32 	%f476, [_ZZN3cub18CUB_300001_SM_10006detail6reduce28DeviceReduceSingleTileKernelINS2_10policy_hubIfjN4cuda3std3__44plusIfEEE10Policy1000EN6thrust24THRUST_300001_SM_1000_NS12zip_iteratorINS7_5tupleIJNSD_6detail15normal_iteratorINSD_10device_ptrIfEEEESK_EEEEEPfjS9_ff4funcEEvT0_T1_T2_T3_T4_T6_E12temp_storage+24];
	add.f32 	%f477, %f476, %f475;
	selp.f32 	%f478, %f477, %f475, %p44;
	setp.gt.u32 	%p45, %r51, 96;
	ld.shared.f32 	%f479, [_ZZN3cub18CUB_300001_SM_10006detail6reduce28DeviceReduceSingleTileKernelINS2_10policy_hubIfjN4cuda3std3__44plusIfEEE10Policy1000EN6thrust24THRUST_300001_SM_1000_NS12zip_iteratorINS7_5tupleIJNSD_6detail15normal_iteratorINSD_10device_ptrIfEEEESK_EEEEEPfjS9_ff4funcEEvT0_T1_T2_T3_T4_T6_E12temp_storage+28];
	add.f32 	%f480, %f479, %f478;
	selp.f32 	%f481, %f480, %f478, %p45;
	setp.gt.u32 	%p46, %r51, 128;
	ld.shared.f32 	%f482, [_ZZN3cub18CUB_300001_SM_10006detail6reduce28DeviceReduceSingleTileKernelINS2_10policy_hubIfjN4cuda3std3__44plusIfEEE10Policy1000EN6thrust24THRUST_300001_SM_1000_NS12zip_iteratorINS7_5tupleIJNSD_6detail15normal_iteratorINSD_10device_ptrIfEEEESK_EEEEEPfjS9_ff4funcEEvT0_T1_T2_T3_T4_T6_E12temp_storage+32];
	add.f32 	%f483, %f482, %f481;
	selp.f32 	%f484, %f483, %f481, %p46;
	setp.gt.u32 	%p47, %r51, 160;
	ld.shared.f32 	%f485, [_ZZN3cub18CUB_300001_SM_10006detail6reduce28DeviceReduceSingleTileKernelINS2_10policy_hubIfjN4cuda3std3__44plusIfEEE10Policy1000EN6thrust24THRUST_300001_SM_1000_NS12zip_iteratorINS7_5tupleIJNSD_6detail15normal_iteratorINSD_10device_ptrIfEEEESK_EEEEEPfjS9_ff4funcEEvT0_T1_T2_T3_T4_T6_E12temp_storage+36];
	add.f32 	%f486, %f485, %f484;
	selp.f32 	%f487, %f486, %f484, %p47;
	setp.gt.u32 	%p48, %r51, 192;
	ld.shared.f32 	%f488, [_ZZN3cub18CUB_300001_SM_10006detail6reduce28DeviceReduceSingleTileKernelINS2_10policy_hubIfjN4cuda3std3__44plusIfEEE10Policy1000EN6thrust24THRUST_300001_SM_1000_NS12zip_iteratorINS7_5tupleIJNSD_6detail15normal_iteratorINSD_10device_ptrIfEEEESK_EEEEEPfjS9_ff4funcEEvT0_T1_T2_T3_T4_T6_E12temp_storage+40];
	add.f32 	%f489, %f488, %f487;
	selp.f32 	%f490, %f489, %f487, %p48;
	setp.gt.u32 	%p49, %r51, 224;
	ld.shared.f32 	%f491, [_ZZN3cub18CUB_300001_SM_10006detail6reduce28DeviceReduceSingleTileKernelINS2_10policy_hubIfjN4cuda3std3__44plusIfEEE10Policy1000EN6thrust24THRUST_300001_SM_1000_NS12zip_iteratorINS7_5tupleIJNSD_6detail15normal_iteratorINSD_10device_ptrIfEEEESK_EEEEEPfjS9_ff4funcEEvT0_T1_T2_T3_T4_T6_E12temp_storage+44];
	add.f32 	%f492, %f491, %f490;
	selp.f32 	%f493, %f492, %f490, %p49;
	setp.gt.u32 	%p50, %r51, 256;
	ld.shared.f32 	%f494, [_ZZN3cub18CUB_300001_SM_10006detail6reduce28DeviceReduceSingleTileKernelINS2_10policy_hubIfjN4cuda3std3__44plusIfEEE10Policy1000EN6thrust24THRUST_300001_SM_1000_NS12zip_iteratorINS7_5tupleIJNSD_6detail15normal_iteratorINSD_10device_ptrIfEEEESK_EEEEEPfjS9_ff4funcEEvT0_T1_T2_T3_T4_T6_E12temp_storage+48];
	add.f32 	%f495, %f494, %f493;
	selp.f32 	%f496, %f495, %f493, %p50;
	setp.gt.u32 	%p51, %r51, 288;
	ld.shared.f32 	%f497, [_ZZN3cub18CUB_300001_SM_10006detail6reduce28DeviceReduceSingleTileKernelINS2_10policy_hubIfjN4cuda3std3__44plusIfEEE10Policy1000EN6thrust24THRUST_300001_SM_1000_NS12zip_iteratorINS7_5tupleIJNSD_6detail15normal_iteratorINSD_10device_ptrIfEEEESK_EEEEEPfjS9_ff4funcEEvT0_T1_T2_T3_T4_T6_E12temp_storage+52];
	add.f32 	%f498, %f497, %f496;
	selp.f32 	%f499, %f498, %f496, %p51;
	setp.gt.u32 	%p52, %r51, 320;
	ld.shared.f32 	%f500, [_ZZN3cub18CUB_300001_SM_10006detail6reduce28DeviceReduceSingleTileKernelINS2_10policy_hubIfjN4cuda3std3__44plusIfEEE10Policy1000EN6thrust24THRUST_300001_SM_1000_NS12zip_iteratorINS7_5tupleIJNSD_6detail15normal_iteratorINSD_10device_ptrIfEEEESK_EEEEEPfjS9_ff4funcEEvT0_T1_T2_T3_T4_T6_E12temp_storage+56];
	add.f32 	%f501, %f500, %f499;
	selp.f32 	%f502, %f501, %f499, %p52;
	setp.gt.u32 	%p53, %r51, 352;
	ld.shared.f32 	%f503, [_ZZN3cub18CUB_300001_SM_10006detail6reduce28DeviceReduceSingleTileKernelINS2_10policy_hubIfjN4cuda3std3__44plusIfEEE10Policy1000EN6thrust24THRUST_300001_SM_1000_NS12zip_iteratorINS7_5tupleIJNSD_6detail15normal_iteratorINSD_10device_ptrIfEEEESK_EEEEEPfjS9_ff4funcEEvT0_T1_T2_T3_T4_T6_E12temp_storage+60];
	add.f32 	%f504, %f503, %f502;
	selp.f32 	%f505, %f504, %f502, %p53;
	setp.gt.u32 	%p54, %r51, 384;
	ld.shared.f32 	%f506, [_ZZN3cub18CUB_300001_SM_10006detail6reduce28DeviceReduceSingleTileKernelINS2_10policy_hubIfjN4cuda3std3__44plusIfEEE10Policy1000EN6thrust24THRUST_300001_SM_1000_NS12zip_iteratorINS7_5tupleIJNSD_6detail15normal_iteratorINSD_10device_ptrIfEEEESK_EEEEEPfjS9_ff4funcEEvT0_T1_T2_T3_T4_T6_E12temp_storage+64];
	add.f32 	%f507, %f506, %f505;
	selp.f32 	%f508, %f507, %f505, %p54;
	setp.gt.u32 	%p55, %r51, 416;
	ld.shared.f32 	%f509, [_ZZN3cub18CUB_300001_SM_10006detail6reduce28DeviceReduceSingleTileKernelINS2_10policy_hubIfjN4cuda3std3__44plusIfEEE10Policy1000EN6thrust24THRUST_300001_SM_1000_NS12zip_iteratorINS7_5tupleIJNSD_6detail15normal_iteratorINSD_10device_ptrIfEEEESK_EEEEEPfjS9_ff4funcEEvT0_T1_T2_T3_T4_T6_E12temp_storage+68];
	add.f32 	%f510, %f509, %f508;
	selp.f32 	%f511, %f510, %f508, %p55;
	setp.gt.u32 	%p56, %r51, 448;
	ld.shared.f32 	%f512, [_ZZN3cub18CUB_300001_SM_10006detail6reduce28DeviceReduceSingleTileKernelINS2_10policy_hubIfjN4cuda3std3__44plusIfEEE10Policy1000EN6thrust24THRUST_300001_SM_1000_NS12zip_iteratorINS7_5tupleIJNSD_6detail15normal_iteratorINSD_10device_ptrIfEEEESK_EEEEEPfjS9_ff4funcEEvT0_T1_T2_T3_T4_T6_E12temp_storage+72];
	add.f32 	%f513, %f512, %f511;
	selp.f32 	%f514, %f513, %f511, %p56;
	setp.gt.u32 	%p57, %r51, 480;
	ld.shared.f32 	%f515, [_ZZN3cub18CUB_300001_SM_10006detail6reduce28DeviceReduceSingleTileKernelINS2_10policy_hubIfjN4cuda3std3__44plusIfEEE10Policy1000EN6thrust24THRUST_300001_SM_1000_NS12zip_iteratorINS7_5tupleIJNSD_6detail15normal_iteratorINSD_10device_ptrIfEEEESK_EEEEEPfjS9_ff4funcEEvT0_T1_T2_T3_T4_T6_E12temp_storage+76];
	add.f32 	%f516, %f515, %f514;
	selp.f32 	%f581, %f516, %f514, %p57;
	bra.uni 	$L__BB2_50;
$L__BB2_28:
	mov.u32 	%r21, %tid.x;
	mul.wide.u32 	%rd21, %r21, 4;
	add.s64 	%rd16, %rd2, %rd21;
	add.s64 	%rd17, %rd3, %rd21;
	ld.global.f32 	%f43, [%rd16];
	ld.global.f32 	%f44, [%rd17];
	sub.f32 	%f45, %f43, %f44;
	ld.global.f32 	%f46, [%rd16+2048];
	ld.global.f32 	%f47, [%rd17+2048];
	sub.f32 	%f48, %f46, %f47;
	mul.f32 	%f49, %f48, %f48;
	ld.global.f32 	%f50, [%rd16+4096];
	ld.global.f32 	%f51, [%rd17+4096];
	sub.f32 	%f52, %f50, %f51;
	ld.global.f32 	%f53, [%rd16+6144];
	ld.global.f32 	%f54, [%rd17+6144];
	sub.f32 	%f55, %f53, %f54;
	mul.f32 	%f56, %f55, %f55;
	ld.global.f32 	%f57, [%rd16+8192];
	ld.global.f32 	%f58, [%rd17+8192];
	sub.f32 	%f59, %f57, %f58;
	ld.global.f32 	%f60, [%rd16+10240];
	ld.global.f32 	%f61, [%rd17+10240];
	sub.f32 	%f62, %f60, %f61;
	mul.f32 	%f63, %f62, %f62;
	ld.global.f32 	%f64, [%rd16+12288];
	ld.global.f32 	%f65, [%rd17+12288];
	sub.f32 	%f66, %f64, %f65;
	ld.global.f32 	%f67, [%rd16+14336];
	ld.global.f32 	%f68, [%rd17+14336];
	sub.f32 	%f69, %f67, %f68;
	mul.f32 	%f70, %f69, %f69;
	ld.global.f32 	%f71, [%rd16+16384];
	ld.global.f32 	%f72, [%rd17+16384];
	sub.f32 	%f73, %f71, %f72;
	ld.global.f32 	%f74, [%rd16+18432];
	ld.global.f32 	%f75, [%rd17+18432];
	sub.f32 	%f76, %f74, %f75;
	mul.f32 	%f77, %f76, %f76;
	ld.global.f32 	%f78, [%rd16+20480];
	ld.global.f32 	%f79, [%rd17+20480];
	sub.f32 	%f80, %f78, %f79;
	ld.global.f32 	%f81, [%rd16+22528];
	ld.global.f32 	%f82, [%rd17+22528];
	sub.f32 	%f83, %f81, %f82;
	mul.f32 	%f84, %f83, %f83;
	ld.global.f32 	%f85, [%rd16+24576];
	ld.global.f32 	%f86, [%rd17+24576];
	sub.f32 	%f87, %f85, %f86;
	ld.global.f32 	%f88, [%rd16+26624];
	ld.global.f32 	%f89, [%rd17+26624];
	sub.f32 	%f90, %f88, %f89;
	mul.f32 	%f91, %f90, %f90;
	ld.global.f32 	%f92, [%rd16+28672];
	ld.global.f32 	%f93, [%rd17+28672];
	sub.f32 	%f94, %f92, %f93;
	ld.global.f32 	%f95, [%rd16+30720];
	ld.global.f32 	%f96, [%rd17+30720];
	sub.f32 	%f97, %f95, %f96;
	mul.f32 	%f98, %f97, %f97;
	fma.rn.f32 	%f99, %f45, %f45, %f49;
	fma.rn.f32 	%f100, %f52, %f52, %f56;
	fma.rn.f32 	%f101, %f59, %f59, %f63;
	fma.rn.f32 	%f102, %f66, %f66, %f70;
	fma.rn.f32 	%f103, %f73, %f73, %f77;
	fma.rn.f32 	%f104, %f80, %f80, %f84;
	fma.rn.f32 	%f105, %f87, %f87, %f91;
	fma.rn.f32 	%f106, %f94, %f94, %f98;
	add.f32 	%f107, %f99, %f100;
	add.f32 	%f108, %f101, %f102;
	add.f32 	%f109, %f103, %f104;
	add.f32 	%f110, %f105, %f106;
	add.f32 	%f111, %f107, %f108;
	add.f32 	%f112, %f109, %f110;
	add.f32 	%f580, %f111, %f112;
	add.s32 	%r22, %r51, -8192;
	setp.lt.u32 	%p3, %r22, 8192;
	mov.b32 	%r201, 8192;
	@%p3 bra 	$L__BB2_32;
	mov.b32 	%r201, 8192;
$L__BB2_30:
	mul.wide.u32 	%rd22, %r201, 4;
	add.s64 	%rd23, %rd16, %rd22;
	add.s64 	%rd24, %rd17, %rd22;
	ld.global.f32 	%f113, [%rd23];
	ld.global.f32 	%f114, [%rd24];
	sub.f32 	%f115, %f113, %f114;
	ld.global.f32 	%f116, [%rd23+2048];
	ld.global.f32 	%f117, [%rd24+2048];
	sub.f32 	%f118, %f116, %f117;
	ld.global.f32 	%f119, [%rd23+4096];
	ld.global.f32 	%f120, [%rd24+4096];
	sub.f32 	%f121, %f119, %f120;
	mul.f32 	%f122, %f121, %f121;
	ld.global.f32 	%f123, [%rd23+6144];
	ld.global.f32 	%f124, [%rd24+6144];
	sub.f32 	%f125, %f123, %f124;
	ld.global.f32 	%f126, [%rd23+8192];
	ld.global.f32 	%f127, [%rd24+8192];
	sub.f32 	%f128, %f126, %f127;
	mul.f32 	%f129, %f128, %f128;
	ld.global.f32 	%f130, [%rd23+10240];
	ld.global.f32 	%f131, [%rd24+10240];
	sub.f32 	%f132, %f130, %f131;
	ld.global.f32 	%f133, [%rd23+12288];
	ld.global.f32 	%f134, [%rd24+12288];
	sub.f32 	%f135, %f133, %f134;
	mul.f32 	%f136, %f135, %f135;
	ld.global.f32 	%f137, [%rd23+14336];
	ld.global.f32 	%f138, [%rd24+14336];
	sub.f32 	%f139, %f137, %f138;
	ld.global.f32 	%f140, [%rd23+16384];
	ld.global.f32 	%f141, [%rd24+16384];
	sub.f32 	%f142, %f140, %f141;
	mul.f32 	%f143, %f142, %f142;
	ld.global.f32 	%f144, [%rd23+18432];
	ld.global.f32 	%f145, [%rd24+18432];
	sub.f32 	%f146, %f144, %f145;
	ld.global.f32 	%f147, [%rd23+20480];
	ld.global.f32 	%f148, [%rd24+20480];
	sub.f32 	%f149, %f147, %f148;
	mul.f32 	%f150, %f149, %f149;
	ld.global.f32 	%f151, [%rd23+22528];
	ld.global.f32 	%f152, [%rd24+22528];
	sub.f32 	%f153, %f151, %f152;
	ld.global.f32 	%f154, [%rd23+24576];
	ld.global.f32 	%f155, [%rd24+24576];
	sub.f32 	%f156, %f154, %f155;
	mul.f32 	%f157, %f156, %f156;
	ld.global.f32 	%f158, [%rd23+26624];
	ld.global.f32 	%f159, [%rd24+26624];
	sub.f32 	%f160, %f158, %f159;
	ld.global.f32 	%f161, [%rd23+28672];
	ld.global.f32 	%f162, [%rd24+28672];
	sub.f32 	%f163, %f161, %f162;
	mul.f32 	%f164, %f163, %f163;
	ld.global.f32 	%f165, [%rd23+30720];
	ld.global.f32 	%f166, [%rd24+30720];
	sub.f32 	%f167, %f165, %f166;
	fma.rn.f32 	%f168, %f115, %f115, %f580;
	fma.rn.f32 	%f169, %f118, %f118, %f122;
	fma.rn.f32 	%f170, %f125, %f125, %f129;
	fma.rn.f32 	%f171, %f132, %f132, %f136;
	fma.rn.f32 	%f172, %f139, %f139, %f143;
	fma.rn.f32 	%f173, %f146, %f146, %f150;
	fma.rn.f32 	%f174, %f153, %f153, %f157;
	fma.rn.f32 	%f175, %f160, %f160, %f164;
	add.f32 	%f176, %f168, %f169;
	add.f32 	%f177, %f170, %f171;
	add.f32 	%f178, %f172, %f173;
	add.f32 	%f179, %f174, %f175;
	add.f32 	%f180, %f176, %f177;
	add.f32 	%f181, %f178, %f179;
	add.f32 	%f182, %f180, %f181;
	fma.rn.f32 	%f580, %f167, %f167, %f182;
	sub.s32 	%r54, %r51, %r201;
	setp.lt.u32 	%p4, %r54, 8192;
	@%p4 bra 	$L__BB2_46;
	add.s32 	%r201, %r201, 8192;
	setp.le.u32 	%p5, %r201, %r22;
	@%p5 bra 	$L__BB2_30;
$L__BB2_32:
	setp.le.u32 	%p6, %r51, %r201;
	sub.s32 	%r55, %r51, %r201;
	setp.ge.s32 	%p7, %r21, %r55;
	or.pred  	%p8, %p6, %p7;
	@%p8 bra 	$L__BB2_46;
	not.b32 	%r57, %r21;
	add.s32 	%r58, %r51, %r57;
	sub.s32 	%r59, %r58, %r201;
	shr.u32 	%r60, %r59, 9;
	add.s32 	%r26, %r60, 1;
	and.b32  	%r27, %r26, 15;
	setp.lt.u32 	%p9, %r59, 7680;
	mov.u32 	%r206, %r21;
	@%p9 bra 	$L__BB2_37;
	or.b32  	%r204, %r21, 4096;
	add.s32 	%r203, %r21, %r201;
	and.b32  	%r61, %r26, 16777200;
	neg.s32 	%r202, %r61;
$L__BB2_35:
	.pragma "nounroll";
	mul.wide.u32 	%rd25, %r203, 4;
	add.s64 	%rd26, %rd2, %rd25;
	add.s64 	%rd27, %rd3, %rd25;
	ld.global.f32 	%f184, [%rd26];
	ld.global.f32 	%f185, [%rd27];
	sub.f32 	%f186, %f184, %f185;
	fma.rn.f32 	%f187, %f186, %f186, %f580;
	add.s32 	%r62, %r203, 512;
	mul.wide.u32 	%rd28, %r62, 4;
	add.s64 	%rd29, %rd2, %rd28;
	add.s64 	%rd30, %rd3, %rd28;
	ld.global.f32 	%f188, [%rd29];
	ld.global.f32 	%f189, [%rd30];
	sub.f32 	%f190, %f188, %f189;
	fma.rn.f32 	%f191, %f190, %f190, %f187;
	add.s32 	%r63, %r203, 1024;
	mul.wide.u32 	%rd31, %r63, 4;
	add.s64 	%rd32, %rd2, %rd31;
	add.s64 	%rd33, %rd3, %rd31;
	ld.global.f32 	%f192, [%rd32];
	ld.global.f32 	%f193, [%rd33];
	sub.f32 	%f194, %f192, %f193;
	fma.rn.f32 	%f195, %f194, %f194, %f191;
	add.s32 	%r64, %r203, 1536;
	mul.wide.u32 	%rd34, %r64, 4;
	add.s64 	%rd35, %rd2, %rd34;
	add.s64 	%rd36, %rd3, %rd34;
	ld.global.f32 	%f196, [%rd35];
	ld.global.f32 	%f197, [%rd36];
	sub.f32 	%f198, %f196, %f197;
	fma.rn.f32 	%f199, %f198, %f198, %f195;
	add.s32 	%r65, %r203, 2048;
	mul.wide.u32 	%rd37, %r65, 4;
	add.s64 	%rd38, %rd2, %rd37;
	add.s64 	%rd39, %rd3, %rd37;
	ld.global.f32 	%f200, [%rd38];
	ld.global.f32 	%f201, [%rd39];
	sub.f32 	%f202, %f200, %f201;
	fma.rn.f32 	%f203, %f202, %f202, %f199;
	add.s32 	%r66, %r203, 2560;
	mul.wide.u32 	%rd40, %r66, 4;
	add.s64 	%rd41, %rd2, %rd40;
	add.s64 	%rd42, %rd3, %rd40;
	ld.global.f32 	%f204, [%rd41];
	ld.global.f32 	%f205, [%rd42];
	sub.f32 	%f206, %f204, %f205;
	fma.rn.f32 	%f207, %f206, %f206, %f203;
	add.s32 	%r67, %r203, 3072;
	mul.wide.u32 	%rd43, %r67, 4;
	add.s64 	%rd44, %rd2, %rd43;
	add.s64 	%rd45, %rd3, %rd43;
	ld.global.f32 	%f208, [%rd44];
	ld.global.f32 	%f209, [%rd45];
	sub.f32 	%f210, %f208, %f209;
	fma.rn.f32 	%f211, %f210, %f210, %f207;
	add.s32 	%r68, %r203, 3584;
	mul.wide.u32 	%rd46, %r68, 4;
	add.s64 	%rd47, %rd2, %rd46;
	add.s64 	%rd48, %rd3, %rd46;
	ld.global.f32 	%f212, [%rd47];
	ld.global.f32 	%f213, [%rd48];
	sub.f32 	%f214, %f212, %f213;
	fma.rn.f32 	%f215, %f214, %f214, %f211;
	add.s32 	%r69, %r203, 4096;
	mul.wide.u32 	%rd49, %r69, 4;
	add.s64 	%rd50, %rd2, %rd49;
	add.s64 	%rd51, %rd3, %rd49;
	ld.global.f32 	%f216, [%rd50];
	ld.global.f32 	%f217, [%rd51];
	sub.f32 	%f218, %f216, %f217;
	fma.rn.f32 	%f219, %f218, %f218, %f215;
	add.s32 	%r70, %r203, 4608;
	mul.wide.u32 	%rd52, %r70, 4;
	add.s64 	%rd53, %rd2, %rd52;
	add.s64 	%rd54, %rd3, %rd52;
	ld.global.f32 	%f220, [%rd53];
	ld.global.f32 	%f221, [%rd54];
	sub.f32 	%f222, %f220, %f221;
	fma.rn.f32 	%f223, %f222, %f222, %f219;
	add.s32 	%r71, %r203, 5120;
	mul.wide.u32 	%rd55, %r71, 4;
	add.s64 	%rd56, %rd2, %rd55;
	add.s64 	%rd57, %rd3, %rd55;
	ld.global.f32 	%f224, [%rd56];
	ld.global.f32 	%f225, [%rd57];
	sub.f32 	%f226, %f224, %f225;
	fma.rn.f32 	%f227, %f226, %f226, %f223;
	add.s32 	%r72, %r203, 5632;
	mul.wide.u32 	%rd58, %r72, 4;
	add.s64 	%rd59, %rd2, %rd58;
	add.s64 	%rd60, %rd3, %rd58;
	ld.global.f32 	%f228, [%rd59];
	ld.global.f32 	%f229, [%rd60];
	sub.f32 	%f230, %f228, %f229;
	fma.rn.f32 	%f231, %f230, %f230, %f227;
	add.s32 	%r73, %r203, 6144;
	mul.wide.u32 	%rd61, %r73, 4;
	add.s64 	%rd62, %rd2, %rd61;
	add.s64 	%rd63, %rd3, %rd61;
	ld.global.f32 	%f232, [%rd62];
	ld.global.f32 	%f233, [%rd63];
	sub.f32 	%f234, %f232, %f233;
	fma.rn.f32 	%f235, %f234, %f234, %f231;
	add.s32 	%r74, %r203, 6656;
	mul.wide.u32 	%rd64, %r74, 4;
	add.s64 	%rd65, %rd2, %rd64;
	add.s64 	%rd66, %rd3, %rd64;
	ld.global.f32 	%f236, [%rd65];
	ld.global.f32 	%f237, [%rd66];
	sub.f32 	%f238, %f236, %f237;
	fma.rn.f32 	%f239, %f238, %f238, %f235;
	add.s32 	%r75, %r203, 7168;
	mul.wide.u32 	%rd67, %r75, 4;
	add.s64 	%rd68, %rd2, %rd67;
	add.s64 	%rd69, %rd3, %rd67;
	ld.global.f32 	%f240, [%rd68];
	ld.global.f32 	%f241, [%rd69];
	sub.f32 	%f242, %f240, %f241;
	fma.rn.f32 	%f243, %f242, %f242, %f239;
	add.s32 	%r76, %r203, 7680;
	mul.wide.u32 	%rd70, %r76, 4;
	add.s64 	%rd71, %rd2, %rd70;
	add.s64 	%rd72, %rd3, %rd70;
	ld.global.f32 	%f244, [%rd71];
	ld.global.f32 	%f245, [%rd72];
	sub.f32 	%f246, %f244, %f245;
	fma.rn.f32 	%f580, %f246, %f246, %f243;
	add.s32 	%r204, %r204, 8192;
	add.s32 	%r203, %r203, 8192;
	add.s32 	%r202, %r202, 16;
	setp.ne.s32 	%p10, %r202, 0;
	@%p10 bra 	$L__BB2_35;
	add.s32 	%r206, %r204, -4096;
$L__BB2_37:
	setp.eq.s32 	%p11, %r27, 0;
	@%p11 bra 	$L__BB2_46;
	and.b32  	%r39, %r26, 7;
	setp.lt.u32 	%p12, %r27, 8;
	@%p12 bra 	$L__BB2_40;
	add.s32 	%r77, %r206, %r201;
	mul.wide.u32 	%rd73, %r77, 4;
	add.s64 	%rd74, %rd2, %rd73;
	add.s64 	%rd75, %rd3, %rd73;
	ld.global.f32 	%f248, [%rd74];
	ld.global.f32 	%f249, [%rd75];
	sub.f32 	%f250, %f248, %f249;
	fma.rn.f32 	%f251, %f250, %f250, %f580;
	add.s32 	%r78, %r77, 512;
	mul.wide.u32 	%rd76, %r78, 4;
	add.s64 	%rd77, %rd2, %rd76;
	add.s64 	%rd78, %rd3, %rd76;
	ld.global.f32 	%f252, [%rd77];
	ld.global.f32 	%f253, [%rd78];
	sub.f32 	%f254, %f252, %f253;
	fma.rn.f32 	%f255, %f254, %f254, %f251;
	add.s32 	%r79, %r77, 1024;
	mul.wide.u32 	%rd79, %r79, 4;
	add.s64 	%rd80, %rd2, %rd79;
	add.s64 	%rd81, %rd3, %rd79;
	ld.global.f32 	%f256, [%rd80];
	ld.global.f32 	%f257, [%rd81];
	sub.f32 	%f258, %f256, %f257;
	fma.rn.f32 	%f259, %f258, %f258, %f255;
	add.s32 	%r80, %r77, 1536;
	mul.wide.u32 	%rd82, %r80, 4;
	add.s64 	%rd83, %rd2, %rd82;
	add.s64 	%rd84, %rd3, %rd82;
	ld.global.f32 	%f260, [%rd83];
	ld.global.f32 	%f261, [%rd84];
	sub.f32 	%f262, %f260, %f261;
	fma.rn.f32 	%f263, %f262, %f262, %f259;
	add.s32 	%r81, %r77, 2048;
	mul.wide.u32 	%rd85, %r81, 4;
	add.s64 	%rd86, %rd2, %rd85;
	add.s64 	%rd87, %rd3, %rd85;
	ld.global.f32 	%f264, [%rd86];
	ld.global.f32 	%f265, [%rd87];
	sub.f32 	%f266, %f264, %f265;
	fma.rn.f32 	%f267, %f266, %f266, %f263;
	add.s32 	%r82, %r77, 2560;
	mul.wide.u32 	%rd88, %r82, 4;
	add.s64 	%rd89, %rd2, %rd88;
	add.s64 	%rd90, %rd3, %rd88;
	ld.global.f32 	%f268, [%rd89];
	ld.global.f32 	%f269, [%rd90];
	sub.f32 	%f270, %f268, %f269;
	fma.rn.f32 	%f271, %f270, %f270, %f267;
	add.s32 	%r83, %r77, 3072;
	mul.wide.u32 	%rd91, %r83, 4;
	add.s64 	%rd92, %rd2, %rd91;
	add.s64 	%rd93, %rd3, %rd91;
	ld.global.f32 	%f272, [%rd92];
	ld.global.f32 	%f273, [%rd93];
	sub.f32 	%f274, %f272, %f273;
	fma.rn.f32 	%f275, %f274, %f274, %f271;
	add.s32 	%r84, %r77, 3584;
	mul.wide.u32 	%rd94, %r84, 4;
	add.s64 	%rd95, %rd2, %rd94;
	add.s64 	%rd96, %rd3, %rd94;
	ld.global.f32 	%f276, [%rd95];
	ld.global.f32 	%f277, [%rd96];
	sub.f32 	%f278, %f276, %f277;
	fma.rn.f32 	%f580, %f278, %f278, %f275;
	add.s32 	%r206, %r206, 4096;
$L__BB2_40:
	setp.eq.s32 	%p13, %r39, 0;
	@%p13 bra 	$L__BB2_46;
	and.b32  	%r42, %r26, 3;
	setp.lt.u32 	%p14, %r39, 4;
	@%p14 bra 	$L__BB2_43;
	add.s32 	%r85, %r206, %r201;
	mul.wide.u32 	%rd97, %r85, 4;
	add.s64 	%rd98, %rd2, %rd97;
	add.s64 	%rd99, %rd3, %rd97;
	ld.global.f32 	%f280, [%rd98];
	ld.global.f32 	%f281, [%rd99];
	sub.f32 	%f282, %f280, %f281;
	fma.rn.f32 	%f283, %f282, %f282, %f580;
	add.s32 	%r86, %r85, 512;
	mul.wide.u32 	%rd100, %r86, 4;
	add.s64 	%rd101, %rd2, %rd100;
	add.s64 	%rd102, %rd3, %rd100;
	ld.global.f32 	%f284, [%rd101];
	ld.global.f32 	%f285, [%rd102];
	sub.f32 	%f286, %f284, %f285;
	fma.rn.f32 	%f287, %f286, %f286, %f283;
	add.s32 	%r87, %r85, 1024;
	mul.wide.u32 	%rd103, %r87, 4;
	add.s64 	%rd104, %rd2, %rd103;
	add.s64 	%rd105, %rd3, %rd103;
	ld.global.f32 	%f288, [%rd104];
	ld.global.f32 	%f289, [%rd105];
	sub.f32 	%f290, %f288, %f289;
	fma.rn.f32 	%f291, %f290, %f290, %f287;
	add.s32 	%r88, %r85, 1536;
	mul.wide.u32 	%rd106, %r88, 4;
	add.s64 	%rd107, %rd2, %rd106;
	add.s64 	%rd108, %rd3, %rd106;
	ld.global.f32 	%f292, [%rd107];
	ld.global.f32 	%f293, [%rd108];
	sub.f32 	%f294, %f292, %f293;
	fma.rn.f32 	%f580, %f294, %f294, %f291;
	add.s32 	%r206, %r206, 2048;
$L__BB2_43:
	setp.eq.s32 	%p15, %r42, 0;
	@%p15 bra 	$L__BB2_46;
	add.s32 	%r209, %r206, %r201;
	neg.s32 	%r208, %r42;
$L__BB2_45:
	.pragma "nounroll";
	mul.wide.u32 	%rd109, %r209, 4;
	add.s64 	%rd110, %rd2, %rd109;
	add.s64 	%rd111, %rd3, %rd109;
	ld.global.f32 	%f295, [%rd110];
	ld.global.f32 	%f296, [%rd111];
	sub.f32 	%f297, %f295, %f296;
	fma.rn.f32 	%f580, %f297, %f297, %f580;
	add.s32 	%r209, %r209, 512;
	add.s32 	%r208, %r208, 1;
	setp.ne.s32 	%p16, %r208, 0;
	@%p16 bra 	$L__BB2_45;
$L__BB2_46:
	// begin inline asm
	mov.u32 %r89, %laneid;
	// end inline asm
	mov.b32 	%r91, %f580;
	mov.b32 	%r92, 1;
	mov.b32 	%r113, 31;
	mov.b32 	%r114, -1;
	// begin inline asm
	shfl.sync.down.b32 %r90, %r91, %r92, %r113, %r114;
	// end inline asm
	setp.gt.s32 	%p17, %r89, 30;
	mov.b32 	%f298, %r90;
	add.f32 	%f299, %f580, %f298;
	selp.f32 	%f300, %f580, %f299, %p17;
	mov.b32 	%r96, %f300;
	mov.b32 	%r97, 2;
	// begin inline asm
	shfl.sync.down.b32 %r95, %r96, %r97, %r113, %r114;
	// end inline asm
	setp.gt.s32 	%p18, %r89, 29;
	mov.b32 	%f301, %r95;
	add.f32 	%f302, %f300, %f301;
	selp.f32 	%f303, %f300, %f302, %p18;
	mov.b32 	%r101, %f303;
	mov.b32 	%r102, 4;
	// begin inline asm
	shfl.sync.down.b32 %r100, %r101, %r102, %r113, %r114;
	// end inline asm
	setp.gt.s32 	%p19, %r89, 27;
	mov.b32 	%f304, %r100;
	add.f32 	%f305, %f303, %f304;
	selp.f32 	%f306, %f303, %f305, %p19;
	mov.b32 	%r106, %f306;
	mov.b32 	%r107, 8;
	// begin inline asm
	shfl.sync.down.b32 %r105, %r106, %r107, %r113, %r114;
	// end inline asm
	setp.gt.s32 	%p20, %r89, 23;
	mov.b32 	%f307, %r105;
	add.f32 	%f308, %f306, %f307;
	selp.f32 	%f309, %f306, %f308, %p20;
	mov.b32 	%r111, %f309;
	mov.b32 	%r112, 16;
	// begin inline asm
	shfl.sync.down.b32 %r110, %r111, %r112, %r113, %r114;
	// end inline asm
	setp.gt.s32 	%p21, %r89, 15;
	mov.b32 	%f310, %r110;
	add.f32 	%f38, %f309, %f310;
	selp.f32 	%f581, %f309, %f38, %p21;
	setp.ne.s32 	%p22, %r89, 0;
	@%p22 bra 	$L__BB2_48;
	shr.u32 	%r115, %r21, 3;
	and.b32  	%r116, %r115, 124;
	mov.u32 	%r117, _ZZN3cub18CUB_300001_SM_10006detail6reduce28DeviceReduceSingleTileKernelINS2_10policy_hubIfjN4cuda3std3__44plusIfEEE10Policy1000EN6thrust24THRUST_300001_SM_1000_NS12zip_iteratorINS7_5tupleIJNSD_6detail15normal_iteratorINSD_10device_ptrIfEEEESK_EEEEEPfjS9_ff4funcEEvT0_T1_T2_T3_T4_T6_E12temp_storage;
	add.s32 	%r118, %r117, %r116;
	st.shared.f32 	[%r118+16], %f38;
$L__BB2_48:
	bar.sync 	0;
	setp.ne.s32 	%p23, %r21, 0;
	@%p23 bra 	$L__BB2_50;
	ld.shared.f32 	%f311, [_ZZN3cub18CUB_300001_SM_10006detail6reduce28DeviceReduceSingleTileKernelINS2_10policy_hubIfjN4cuda3std3__44plusIfEEE10Policy1000EN6thrust24THRUST_300001_SM_1000_NS12zip_iteratorINS7_5tupleIJNSD_6detail15normal_iteratorINSD_10device_ptrIfEEEESK_EEEEEPfjS9_ff4funcEEvT0_T1_T2_T3_T4_T6_E12temp_storage+20];
	add.f32 	%f312, %f581, %f311;
	ld.shared.f32 	%f313, [_ZZN3cub18CUB_300001_SM_10006detail6reduce28DeviceReduceSingleTileKernelINS2_10policy_hubIfjN4cuda3std3__44plusIfEEE10Policy1000EN6thrust24THRUST_300001_SM_1000_NS12zip_iteratorINS7_5tupleIJNSD_6detail15normal_iteratorINSD_10device_ptrIfEEEESK_EEEEEPfjS9_ff4funcEEvT0_T1_T2_T3_T4_T6_E12temp_storage+24];
	add.f32 	%f314, %f312, %f313;
	ld.shared.f32 	%f315, [_ZZN3cub18CUB_300001_SM_10006detail6reduce28DeviceReduceSingleTileKernelINS2_10policy_hubIfjN4cuda3std3__44plusIfEEE10Policy1000EN6thrust24THRUST_300001_SM_1000_NS12zip_iteratorINS7_5tupleIJNSD_6detail15normal_iteratorINSD_10device_ptrIfEEEESK_EEEEEPfjS9_ff4funcEEvT0_T1_T2_T3_T4_T6_E12temp_storage+28];
	add.f32 	%f316, %f314, %f315;
	ld.shared.f32 	%f317, [_ZZN3cub18CUB_300001_SM_10006detail6reduce28DeviceReduceSingleTileKernelINS2_10policy_hubIfjN4cuda3std3__44plusIfEEE10Policy1000EN6thrust24THRUST_300001_SM_1000_NS12zip_iteratorINS7_5tupleIJNSD_6detail15normal_iteratorINSD_10device_ptrIfEEEESK_EEEEEPfjS9_ff4funcEEvT0_T1_T2_T3_T4_T6_E12temp_storage+32];
	add.f32 	%f318, %f316, %f317;
	ld.shared.f32 	%f319, [_ZZN3cub18CUB_300001_SM_10006detail6reduce28DeviceReduceSingleTileKernelINS2_10policy_hubIfjN4cuda3std3__44plusIfEEE10Policy1000EN6thrust24THRUST_300001_SM_1000_NS12zip_iteratorINS7_5tupleIJNSD_6detail15normal_iteratorINSD_10device_ptrIfEEEESK_EEEEEPfjS9_ff4funcEEvT0_T1_T2_T3_T4_T6_E12temp_storage+36];
	add.f32 	%f320, %f318, %f319;
	ld.shared.f32 	%f321, [_ZZN3cub18CUB_300001_SM_10006detail6reduce28DeviceReduceSingleTileKernelINS2_10policy_hubIfjN4cuda3std3__44plusIfEEE10Policy1000EN6thrust24THRUST_300001_SM_1000_NS12zip_iteratorINS7_5tupleIJNSD_6detail15normal_iteratorINSD_10device_ptrIfEEEESK_EEEEEPfjS9_ff4funcEEvT0_T1_T2_T3_T4_T6_E12temp_storage+40];
	add.f32 	%f322, %f320, %f321;
	ld.shared.f32 	%f323, [_ZZN3cub18CUB_300001_SM_10006detail6reduce28DeviceReduceSingleTileKernelINS2_10policy_hubIfjN4cuda3std3__44plusIfEEE10Policy1000EN6thrust24THRUST_300001_SM_1000_NS12zip_iteratorINS7_5tupleIJNSD_6detail15normal_iteratorINSD_10device_ptrIfEEEESK_EEEEEPfjS9_ff4funcEEvT0_T1_T2_T3_T4_T6_E12temp_storage+44];
	add.f32 	%f324, %f322, %f323;
	ld.shared.f32 	%f325, [_ZZN3cub18CUB_300001_SM_10006detail6reduce28DeviceReduceSingleTileKernelINS2_10policy_hubIfjN4cuda3std3__44plusIfEEE10Policy1000EN6thrust24THRUST_300001_SM_1000_NS12zip_iteratorINS7_5tupleIJNSD_6detail15normal_iteratorINSD_10device_ptrIfEEEESK_EEEEEPfjS9_ff4funcEEvT0_T1_T2_T3_T4_T6_E12temp_storage+48];
	add.f32 	%f326, %f324, %f325;
	ld.shared.f32 	%f327, [_ZZN3cub18CUB_300001_SM_10006detail6reduce28DeviceReduceSingleTileKernelINS2_10policy_hubIfjN4cuda3std3__44plusIfEEE10Policy1000EN6thrust24THRUST_300001_SM_1000_NS12zip_iteratorINS7_5tupleIJNSD_6detail15normal_iteratorINSD_10device_ptrIfEEEESK_EEEEEPfjS9_ff4funcEEvT0_T1_T2_T3_T4_T6_E12temp_storage+52];
	add.f32 	%f328, %f326, %f327;
	ld.shared.f32 	%f329, [_ZZN3cub18CUB_300001_SM_10006detail6reduce28DeviceReduceSingleTileKernelINS2_10policy_hubIfjN4cuda3std3__44plusIfEEE10Policy1000EN6thrust24THRUST_300001_SM_1000_NS12zip_iteratorINS7_5tupleIJNSD_6detail15normal_iteratorINSD_10device_ptrIfEEEESK_EEEEEPfjS9_ff4funcEEvT0_T1_T2_T3_T4_T6_E12temp_storage+56];
	add.f32 	%f330, %f328, %f329;
	ld.shared.f32 	%f331, [_ZZN3cub18CUB_300001_SM_10006detail6reduce28DeviceReduceSingleTileKernelINS2_10policy_hubIfjN4cuda3std3__44plusIfEEE10Policy1000EN6thrust24THRUST_300001_SM_1000_NS12zip_iteratorINS7_5tupleIJNSD_6detail15normal_iteratorINSD_10device_ptrIfEEEESK_EEEEEPfjS9_ff4funcEEvT0_T1_T2_T3_T4_T6_E12temp_storage+60];
	add.f32 	%f332, %f330, %f331;
	ld.shared.f32 	%f333, [_ZZN3cub18CUB_300001_SM_10006detail6reduce28DeviceReduceSingleTileKernelINS2_10policy_hubIfjN4cuda3std3__44plusIfEEE10Policy1000EN6thrust24THRUST_300001_SM_1000_NS12zip_iteratorINS7_5tupleIJNSD_6detail15normal_iteratorINSD_10device_ptrIfEEEESK_EEEEEPfjS9_ff4funcEEvT0_T1_T2_T3_T4_T6_E12temp_storage+64];
	add.f32 	%f334, %f332, %f333;
	ld.shared.f32 	%f335, [_ZZN3cub18CUB_300001_SM_10006detail6reduce28DeviceReduceSingleTileKernelINS2_10policy_hubIfjN4cuda3std3__44plusIfEEE10Policy1000EN6thrust24THRUST_300001_SM_1000_NS12zip_iteratorINS7_5tupleIJNSD_6detail15normal_iteratorINSD_10device_ptrIfEEEESK_EEEEEPfjS9_ff4funcEEvT0_T1_T2_T3_T4_T6_E12temp_storage+68];
	add.f32 	%f336, %f334, %f335;
	ld.shared.f32 	%f337, [_ZZN3cub18CUB_300001_SM_10006detail6reduce28DeviceReduceSingleTileKernelINS2_10policy_hubIfjN4cuda3std3__44plusIfEEE10Policy1000EN6thrust24THRUST_300001_SM_1000_NS12zip_iteratorINS7_5tupleIJNSD_6detail15normal_iteratorINSD_10device_ptrIfEEEESK_EEEEEPfjS9_ff4funcEEvT0_T1_T2_T3_T4_T6_E12temp_storage+72];
	add.f32 	%f338, %f336, %f337;
	ld.shared.f32 	%f339, [_ZZN3cub18CUB_300001_SM_10006detail6reduce28DeviceReduceSingleTileKernelINS2_10policy_hubIfjN4cuda3std3__44plusIfEEE10Policy1000EN6thrust24THRUST_300001_SM_1000_NS12zip_iteratorINS7_5tupleIJNSD_6detail15normal_iteratorINSD_10device_ptrIfEEEESK_EEEEEPfjS9_ff4funcEEvT0_T1_T2_T3_T4_T6_E12temp_storage+76];
	add.f32 	%f581, %f338, %f339;
$L__BB2_50:
	mov.u32 	%r191, %tid.x;
	setp.ne.s32 	%p65, %r191, 0;
	@%p65 bra 	$L__BB2_52;
	add.f32 	%f559, %f42, %f581;
	st.global.f32 	[%rd1], %f559;
$L__BB2_52:
	ret;

}
	// .globl	_ZN3cub18CUB_300001_SM_10006detail6reduce18DeviceReduceKernelINS2_10policy_hubIfjN4cuda3std3__44plusIfEEE10Policy1000EN6thrust24THRUST_300001_SM_1000_NS12zip_iteratorINS7_5tupleIJNSD_6detail15normal_iteratorINSD_10device_ptrIfEEEESK_EEEEEjS9_f4funcEEvT0_PT3_T1_NS0_13GridEvenShareISR_EET2_T4_
.visible .entry _ZN3cub18CUB_300001_SM_10006detail6reduce18DeviceReduceKernelINS2_10policy_hubIfjN4cuda3std3__44plusIfEEE10Policy1000EN6thrust24THRUST_300001_SM_1000_NS12zip_iteratorINS7_5tupleIJNSD_6detail15normal_iteratorINSD_10device_ptrIfEEEESK_EEEEEjS9_f4funcEEvT0_PT3_T1_NS0_13GridEvenShareISR_EET2_T4_(
	.param .align 8 .b8 _ZN3cub18CUB_300001_SM_10006detail6reduce18DeviceReduceKernelINS2_10policy_hubIfjN4cuda3std3__44plusIfEEE10Policy1000EN6thrust24THRUST_300001_SM_1000_NS12zip_iteratorINS7_5tupleIJNSD_6detail15normal_iteratorINSD_10device_ptrIfEEEESK_EEEEEjS9_f4funcEEvT0_PT3_T1_NS0_13GridEvenShareISR_EET2_T4__param_0[16],
	.param .u64 .ptr .align 1 _ZN3cub18CUB_300001_SM_10006detail6reduce18DeviceReduceKernelINS2_10policy_hubIfjN4cuda3std3__44plusIfEEE10Policy1000EN6thrust24THRUST_300001_SM_1000_NS12zip_iteratorINS7_5tupleIJNSD_6detail15normal_iteratorINSD_10device_ptrIfEEEESK_EEEEEjS9_f4funcEEvT0_PT3_T1_NS0_13GridEvenShareISR_EET2_T4__param_1,
	.param .u32 _ZN3cub18CUB_300001_SM_10006detail6reduce18DeviceReduceKernelINS2_10policy_hubIfjN4cuda3std3__44plusIfEEE10Policy1000EN6thrust24THRUST_300001_SM_1000_NS12zip_iteratorINS7_5tupleIJNSD_6detail15normal_iteratorINSD_10device_ptrIfEEEESK_EEEEEjS9_f4funcEEvT0_PT3_T1_NS0_13GridEvenShareISR_EET2_T4__param_2,
	.param .align 4 .b8 _ZN3cub18CUB_300001_SM_10006detail6reduce18DeviceReduceKernelINS2_10policy_hubIfjN4cuda3std3__44plusIfEEE10Policy1000EN6thrust24THRUST_300001_SM_1000_NS12zip_iteratorINS7_5tupleIJNSD_6detail15normal_iteratorINSD_10device_ptrIfEEEESK_EEEEEjS9_f4funcEEvT0_PT3_T1_NS0_13GridEvenShareISR_EET2_T4__param_3[40],
	.param .align 1 .b8 _ZN3cub18CUB_300001_SM_10006detail6reduce18DeviceReduceKernelINS2_10policy_hubIfjN4cuda3std3__44plusIfEEE10Policy1000EN6thrust24THRUST_300001_SM_1000_NS12zip_iteratorINS7_5tupleIJNSD_6detail15normal_iteratorINSD_10device_ptrIfEEEESK_EEEEEjS9_f4funcEEvT0_PT3_T1_NS0_13GridEvenShareISR_EET2_T4__param_4[1],
	.param .align 1 .b8 _ZN3cub18CUB_300001_SM_10006detail6reduce18DeviceReduceKernelINS2_10policy_hubIfjN4cuda3std3__44plusIfEEE10Policy1000EN6thrust24THRUST_300001_SM_1000_NS12zip_iteratorINS7_5tupleIJNSD_6detail15normal_iteratorINSD_10device_ptrIfEEEESK_EEEEEjS9_f4funcEEvT0_PT3_T1_NS0_13GridEvenShareISR_EET2_T4__param_5[1]
)
.maxntid 512
{
	.reg .pred 	%p<65>;
	.reg .b16 	%rs<4>;
	.reg .b32 	%r<277>;
	.reg .b32 	%f<578>;
	.reg .b64 	%rd<192>;
	// demoted variable
	.shared .align 4 .b8 _ZZN3cub18CUB_300001_SM_10006detail6reduce18DeviceReduceKernelINS2_10policy_hubIfjN4cuda3std3__44plusIfEEE10Policy1000EN6thrust24THRUST_300001_SM_1000_NS12zip_iteratorINS7_5tupleIJNSD_6detail15normal_iteratorINSD_10device_ptrIfEEEESK_EEEEEjS9_f4funcEEvT0_PT3_T1_NS0_13GridEvenShareISR_EET2_T4_E12temp_storage[84];
	ld.param.u32 	%r1, [_ZN3cub18CUB_300001_SM_10006detail6reduce18DeviceReduceKernelINS2_10policy_hubIfjN4cuda3std3__44plusIfEEE10Policy1000EN6thrust24THRUST_300001_SM_1000_NS12zip_iteratorINS7_5tupleIJNSD_6detail15normal_iteratorINSD_10device_ptrIfEEEESK_EEEEEjS9_f4funcEEvT0_PT3_T1_NS0_13GridEvenShareISR_EET2_T4__param_3+20];
	ld.param.u32 	%r2, [_ZN3cub18CUB_300001_SM_10006detail6reduce18DeviceReduceKernelINS2_10policy_hubIfjN4cuda3std3__44plusIfEEE10Policy1000EN6thrust24THRUST_300001_SM_1000_NS12zip_iteratorINS7_5tupleIJNSD_6detail15normal_iteratorINSD_10device_ptrIfEEEESK_EEEEEjS9_f4funcEEvT0_PT3_T1_NS0_13GridEvenShareISR_EET2_T4__param_3+24];
	ld.param.u64 	%rd4, [_ZN3cub18CUB_300001_SM_10006detail6reduce18DeviceReduceKernelINS2_10policy_hubIfjN4cuda3std3__44plusIfEEE10Policy1000EN6thrust24THRUST_300001_SM_1000_NS12zip_iteratorINS7_5tupleIJNSD_6detail15normal_iteratorINSD_10device_ptrIfEEEESK_EEEEEjS9_f4funcEEvT0_PT3_T1_NS0_13GridEvenShareISR_EET2_T4__param_0+8];
	ld.param.u64 	%rd5, [_ZN3cub18CUB_300001_SM_10006detail6reduce18DeviceReduceKernelINS2_10policy_hubIfjN4cuda3std3__44plusIfEEE10Policy1000EN6thrust24THRUST_300001_SM_1000_NS12zip_iteratorINS7_5tupleIJNSD_6detail15normal_iteratorINSD_10device_ptrIfEEEESK_EEEEEjS9_f4funcEEvT0_PT3_T1_NS0_13GridEvenShareISR_EET2_T4__param_0];
	ld.param.u64 	%rd3, [_ZN3cub18CUB_300001_SM_10006detail6reduce18DeviceReduceKernelINS2_10policy_hubIfjN4cuda3std3__44plusIfEEE10Policy1000EN6thrust24THRUST_300001_SM_1000_NS12zip_iteratorINS7_5tupleIJNSD_6detail15normal_iteratorINSD_10device_ptrIfEEEESK_EEEEEjS9_f4funcEEvT0_PT3_T1_NS0_13GridEvenShareISR_EET2_T4__param_1];
	cvta.to.global.u64 	%rd1, %rd5;
	cvta.to.global.u64 	%rd2, %rd4;
	mov.u32 	%r3, %ctaid.x;
	shl.b32 	%r4, %r2, 13;
	shl.b32 	%r268, %r3, 13;
	sub.s32 	%r6, %r1, %r268;
	setp.gt.u32 	%p1, %r6, 8191;
	@%p1 bra 	$L__BB3_26;
	mov.u32 	%r7, %tid.x;
	setp.ge.u32 	%p23, %r7, %r6;
	mov.f32 	%f566, 0f00000000;
	mov.u32 	%r259, %r7;
	@%p23 bra 	$L__BB3_3;
	add.s32 	%r153, %r268, %r7;
	mul.wide.u32 	%rd99, %r153, 4;
	add.s64 	%rd100, %rd1, %rd99;
	add.s64 	%rd101, %rd2, %rd99;
	ld.global.f32 	%f339, [%rd100];
	ld.global.f32 	%f340, [%rd101];
	sub.f32 	%f341, %f339, %f340;
	mul.f32 	%f566, %f341, %f341;
	add.s32 	%r259, %r7, 512;
$L__BB3_3:
	setp.ge.u32 	%p24, %r259, %r6;
	@%p24 bra 	$L__BB3_17;
	not.b32 	%r154, %r259;
	add.s32 	%r155, %r1, %r154;
	sub.s32 	%r156, %r155, %r268;
	shr.u32 	%r157, %r156, 9;
	add.s32 	%r10, %r157, 1;
	and.b32  	%r11, %r10, 15;
	setp.lt.u32 	%p25, %r156, 7680;
	@%p25 bra 	$L__BB3_8;
	or.b32  	%r258, %r259, 4096;
	add.s32 	%r257, %r259, %r268;
	and.b32  	%r158, %r10, 16777200;
	neg.s32 	%r256, %r158;
$L__BB3_6:
	.pragma "nounroll";
	mul.wide.u32 	%rd102, %r257, 4;
	add.s64 	%rd103, %rd1, %rd102;
	add.s64 	%rd104, %rd2, %rd102;
	ld.global.f32 	%f343, [%rd103];
	ld.global.f32 	%f344, [%rd104];
	sub.f32 	%f345, %f343, %f344;
	fma.rn.f32 	%f346, %f345, %f345, %f566;
	add.s32 	%r159, %r257, 512;
	mul.wide.u32 	%rd105, %r159, 4;
	add.s64 	%rd106, %rd1, %rd105;
	add.s64 	%rd107, %rd2, %rd105;
	ld.global.f32 	%f347, [%rd106];
	ld.global.f32 	%f348, [%rd107];
	sub.f32 	%f349, %f347, %f348;
	fma.rn.f32 	%f350, %f349, %f349, %f346;
	add.s32 	%r160, %r257, 1024;
	mul.wide.u32 	%rd108, %r160, 4;
	add.s64 	%rd109, %rd1, %rd108;
	add.s64 	%rd110, %rd2, %rd108;
	ld.global.f32 	%f351, [%rd109];
	ld.global.f32 	%f352, [%rd110];
	sub.f32 	%f353, %f351, %f352;
	fma.rn.f32 	%f354, %f353, %f353, %f350;
	add.s32 	%r161, %r257, 1536;
	mul.wide.u32 	%rd111, %r161, 4;
	add.s64 	%rd112, %rd1, %rd111;
	add.s64 	%rd113, %rd2, %rd111;
	ld.global.f32 	%f355, [%rd112];
	ld.global.f32 	%f356, [%rd113];
	sub.f32 	%f357, %f355, %f356;
	fma.rn.f32 	%f358, %f357, %f357, %f354;
	add.s32 	%r162, %r257, 2048;
	mul.wide.u32 	%rd114, %r162, 4;
	add.s64 	%rd115, %rd1, %rd114;
	add.s64 	%rd116, %rd2, %rd114;
	ld.global.f32 	%f359, [%rd115];
	ld.global.f32 	%f360, [%rd116];
	sub.f32 	%f361, %f359, %f360;
	fma.rn.f32 	%f362, %f361, %f361, %f358;
	add.s32 	%r163, %r257, 2560;
	mul.wide.u32 	%rd117, %r163, 4;
	add.s64 	%rd118, %rd1, %rd117;
	add.s64 	%rd119, %rd2, %rd117;
	ld.global.f32 	%f363, [%rd118];
	ld.global.f32 	%f364, [%rd119];
	sub.f32 	%f365, %f363, %f364;
	fma.rn.f32 	%f366, %f365, %f365, %f362;
	add.s32 	%r164, %r257, 3072;
	mul.wide.u32 	%rd120, %r164, 4;
	add.s64 	%rd121, %rd1, %rd120;
	add.s64 	%rd122, %rd2, %rd120;
	ld.global.f32 	%f367, [%rd121];
	ld.global.f32 	%f368, [%rd122];
	sub.f32 	%f369, %f367, %f368;
	fma.rn.f32 	%f370, %f369, %f369, %f366;
	add.s32 	%r165, %r257, 3584;
	mul.wide.u32 	%rd123, %r165, 4;
	add.s64 	%rd124, %rd1, %rd123;
	add.s64 	%rd125, %rd2, %rd123;
	ld.global.f32 	%f371, [%rd124];
	ld.global.f32 	%f372, [%rd125];
	sub.f32 	%f373, %f371, %f372;
	fma.rn.f32 	%f374, %f373, %f373, %f370;
	add.s32 	%r166, %r257, 4096;
	mul.wide.u32 	%rd126, %r166, 4;
	add.s64 	%rd127, %rd1, %rd126;
	add.s64 	%rd128, %rd2, %rd126;
	ld.global.f32 	%f375, [%rd127];
	ld.global.f32 	%f376, [%rd128];
	sub.f32 	%f377, %f375, %f376;
	fma.rn.f32 	%f378, %f377, %f377, %f374;
	add.s32 	%r167, %r257, 4608;
	mul.wide.u32 	%rd129, %r167, 4;
	add.s64 	%rd130, %rd1, %rd129;
	add.s64 	%rd131, %rd2, %rd129;
	ld.global.f32 	%f379, [%rd130];
	ld.global.f32 	%f380, [%rd131];
	sub.f32 	%f381, %f379, %f380;
	fma.rn.f32 	%f382, %f381, %f381, %f378;
	add.s32 	%r168, %r257, 5120;
	mul.wide.u32 	%rd132, %r168, 4;
	add.s64 	%rd133, %rd1, %rd132;
	add.s64 	%rd134, %rd2, %rd132;
	ld.global.f32 	%f383, [%rd133];
	ld.global.f32 	%f384, [%rd134];
	sub.f32 	%f385, %f383, %f384;
	fma.rn.f32 	%f386, %f385, %f385, %f382;
	add.s32 	%r169, %r257, 5632;
	mul.wide.u32 	%rd135, %r169, 4;
	add.s64 	%rd136, %rd1, %rd135;
	add.s64 	%rd137, %rd2, %rd135;
	ld.global.f32 	%f387, [%rd136];
	ld.global.f32 	%f388, [%rd137];
	sub.f32 	%f389, %f387, %f388;
	fma.rn.f32 	%f390, %f389, %f389, %f386;
	add.s32 	%r170, %r257, 6144;
	mul.wide.u32 	%rd138, %r170, 4;
	add.s64 	%rd139, %rd1, %rd138;
	add.s64 	%rd140, %rd2, %rd138;
	ld.global.f32 	%f391, [%rd139];
	ld.global.f32 	%f392, [%rd140];
	sub.f32 	%f393, %f391, %f392;
	fma.rn.f32 	%f394, %f393, %f393, %f390;
	add.s32 	%r171, %r257, 6656;
	mul.wide.u32 	%rd141, %r171, 4;
	add.s64 	%rd142, %rd1, %rd141;
	add.s64 	%rd143, %rd2, %rd141;
	ld.global.f32 	%f395, [%rd142];
	ld.global.f32 	%f396, [%rd143];
	sub.f32 	%f397, %f395, %f396;
	fma.rn.f32 	%f398, %f397, %f397, %f394;
	add.s32 	%r172, %r257, 7168;
	mul.wide.u32 	%rd144, %r172, 4;
	add.s64 	%rd145, %rd1, %rd144;
	add.s64 	%rd146, %rd2, %rd144;
	ld.global.f32 	%f399, [%rd145];
	ld.global.f32 	%f400, [%rd146];
	sub.f32 	%f401, %f399, %f400;
	fma.rn.f32 	%f402, %f401, %f401, %f398;
	add.s32 	%r173, %r257, 7680;
	mul.wide.u32 	%rd147, %r173, 4;
	add.s64 	%rd148, %rd1, %rd147;
	add.s64 	%rd149, %rd2, %rd147;
	ld.global.f32 	%f403, [%rd148];
	ld.global.f32 	%f404, [%rd149];
	sub.f32 	%f405, %f403, %f404;
	fma.rn.f32 	%f566, %f405, %f405, %f402;
	add.s32 	%r258, %r258, 8192;
	add.s32 	%r257, %r257, 8192;
	add.s32 	%r256, %r256, 16;
	setp.ne.s32 	%p26, %r256, 0;
	@%p26 bra 	$L__BB3_6;
	add.s32 	%r259, %r258, -4096;
$L__BB3_8:
	setp.eq.s32 	%p27, %r11, 0;
	@%p27 bra 	$L__BB3_17;
	and.b32  	%r23, %r10, 7;
	setp.lt.u32 	%p28, %r11, 8;
	@%p28 bra 	$L__BB3_11;
	add.s32 	%r174, %r268, %r259;
	mul.wide.u32 	%rd150, %r174, 4;
	add.s64 	%rd151, %rd1, %rd150;
	add.s64 	%rd152, %rd2, %rd150;
	ld.global.f32 	%f407, [%rd151];
	ld.global.f32 	%f408, [%rd152];
	sub.f32 	%f409, %f407, %f408;
	fma.rn.f32 	%f410, %f409, %f409, %f566;
	add.s32 	%r175, %r174, 512;
	mul.wide.u32 	%rd153, %r175, 4;
	add.s64 	%rd154, %rd1, %rd153;
	add.s64 	%rd155, %rd2, %rd153;
	ld.global.f32 	%f411, [%rd154];
	ld.global.f32 	%f412, [%rd155];
	sub.f32 	%f413, %f411, %f412;
	fma.rn.f32 	%f414, %f413, %f413, %f410;
	add.s32 	%r176, %r174, 1024;
	mul.wide.u32 	%rd156, %r176, 4;
	add.s64 	%rd157, %rd1, %rd156;
	add.s64 	%rd158, %rd2, %rd156;
	ld.global.f32 	%f415, [%rd157];
	ld.global.f32 	%f416, [%rd158];
	sub.f32 	%f417, %f415, %f416;
	fma.rn.f32 	%f418, %f417, %f417, %f414;
	add.s32 	%r177, %r174, 1536;
	mul.wide.u32 	%rd159, %r177, 4;
	add.s64 	%rd160, %rd1, %rd159;
	add.s64 	%rd161, %rd2, %rd159;
	ld.global.f32 	%f419, [%rd160];
	ld.global.f32 	%f420, [%rd161];
	sub.f32 	%f421, %f419, %f420;
	fma.rn.f32 	%f422, %f421, %f421, %f418;
	add.s32 	%r178, %r174, 2048;
	mul.wide.u32 	%rd162, %r178, 4;
	add.s64 	%rd163, %rd1, %rd162;
	add.s64 	%rd164, %rd2, %rd162;
	ld.global.f32 	%f423, [%rd163];
	ld.global.f32 	%f424, [%rd164];
	sub.f32 	%f425, %f423, %f424;
	fma.rn.f32 	%f426, %f425, %f425, %f422;
	add.s32 	%r179, %r174, 2560;
	mul.wide.u32 	%rd165, %r179, 4;
	add.s64 	%rd166, %rd1, %rd165;
	add.s64 	%rd167, %rd2, %rd165;
	ld.global.f32 	%f427, [%rd166];
	ld.global.f32 	%f428, [%rd167];
	sub.f32 	%f429, %f427, %f428;
	fma.rn.f32 	%f430, %f429, %f429, %f426;
	add.s32 	%r180, %r174, 3072;
	mul.wide.u32 	%rd168, %r180, 4;
	add.s64 	%rd169, %rd1, %rd168;
	add.s64 	%rd170, %rd2, %rd168;
	ld.global.f32 	%f431, [%rd169];
	ld.global.f32 	%f432, [%rd170];
	sub.f32 	%f433, %f431, %f432;
	fma.rn.f32 	%f434, %f433, %f433, %f430;
	add.s32 	%r181, %r174, 3584;
	mul.wide.u32 	%rd171, %r181, 4;
	add.s64 	%rd172, %rd1, %rd171;
	add.s64 	%rd173, %rd2, %rd171;
	ld.global.f32 	%f435, [%rd172];
	ld.global.f32 	%f436, [%rd173];
	sub.f32 	%f437, %f435, %f436;
	fma.rn.f32 	%f566, %f437, %f437, %f434;
	add.s32 	%r259, %r259, 4096;
$L__BB3_11:
	setp.eq.s32 	%p29, %r23, 0;
	@%p29 bra 	$L__BB3_17;
	and.b32  	%r26, %r10, 3;
	setp.lt.u32 	%p30, %r23, 4;
	@%p30 bra 	$L__BB3_14;
	add.s32 	%r182, %r268, %r259;
	mul.wide.u32 	%rd174, %r182, 4;
	add.s64 	%rd175, %rd1, %rd174;
	add.s64 	%rd176, %rd2, %rd174;
	ld.global.f32 	%f439, [%rd175];
	ld.global.f32 	%f440, [%rd176];
	sub.f32 	%f441, %f439, %f440;
	fma.rn.f32 	%f442, %f441, %f441, %f566;
	add.s32 	%r183, %r182, 512;
	mul.wide.u32 	%rd177, %r183, 4;
	add.s64 	%rd178, %rd1, %rd177;
	add.s64 	%rd179, %rd2, %rd177;
	ld.global.f32 	%f443, [%rd178];
	ld.global.f32 	%f444, [%rd179];
	sub.f32 	%f445, %f443, %f444;
	fma.rn.f32 	%f446, %f445, %f445, %f442;
	add.s32 	%r184, %r182, 1024;
	mul.wide.u32 	%rd180, %r184, 4;
	add.s64 	%rd181, %rd1, %rd180;
	add.s64 	%rd182, %rd2, %rd180;
	ld.global.f32 	%f447, [%rd181];
	ld.global.f32 	%f448, [%rd182];
	sub.f32 	%f449, %f447, %f448;
	fma.rn.f32 	%f450, %f449, %f449, %f446;
	add.s32 	%r185, %r182, 1536;
	mul.wide.u32 	%rd183, %r185, 4;
	add.s64 	%rd184, %rd1, %rd183;
	add.s64 	%rd185, %rd2, %rd183;
	ld.global.f32 	%f451, [%rd184];
	ld.global.f32 	%f452, [%rd185];
	sub.f32 	%f453, %f451, %f452;
	fma.rn.f32 	%f566, %f453, %f453, %f450;
	add.s32 	%r259, %r259, 2048;
$L__BB3_14:
	setp.eq.s32 	%p31, %r26, 0;
	@%p31 bra 	$L__BB3_17;
	add.s32 	%r263, %r259, %r268;
	neg.s32 	%r262, %r26;
$L__BB3_16:
	.pragma "nounroll";
	mul.wide.u32 	%rd186, %r263, 4;
	add.s64 	%rd187, %rd1, %rd186;
	add.s64 	%rd188, %rd2, %rd186;
	ld.global.f32 	%f454, [%rd187];
	ld.global.f32 	%f455, [%rd188];
	sub.f32 	%f456, %f454, %f455;
	fma.rn.f32 	%f566, %f456, %f456, %f566;
	add.s32 	%r263, %r263, 512;
	add.s32 	%r262, %r262, 1;
	setp.ne.s32 	%p32, %r262, 0;
	@%p32 bra 	$L__BB3_16;
$L__BB3_17:
	setp.lt.u32 	%p33, %r6, 512;
	@%p33 bra 	$L__BB3_22;
	// begin inline asm
	mov.u32 %r224, %laneid;
	// end inline asm
	mov.b32 	%r226, %f566;
	mov.b32 	%r227, 1;
	mov.b32 	%r248, 31;
	mov.b32 	%r249, -1;
	// begin inline asm
	shfl.sync.down.b32 %r225, %r226, %r227, %r248, %r249;
	// end inline asm
	setp.gt.s32 	%p57, %r224, 30;
	mov.b32 	%f515, %r225;
	add.f32 	%f516, %f566, %f515;
	selp.f32 	%f517, %f566, %f516, %p57;
	mov.b32 	%r231, %f517;
	mov.b32 	%r232, 2;
	// begin inline asm
	shfl.sync.down.b32 %r230, %r231, %r232, %r248, %r249;
	// end inline asm
	setp.gt.s32 	%p58, %r224, 29;
	mov.b32 	%f518, %r230;
	add.f32 	%f519, %f517, %f518;
	selp.f32 	%f520, %f517, %f519, %p58;
	mov.b32 	%r236, %f520;
	mov.b32 	%r237, 4;
	// begin inline asm
	shfl.sync.down.b32 %r235, %r236, %r237, %r248, %r249;
	// end inline asm
	setp.gt.s32 	%p59, %r224, 27;
	mov.b32 	%f521, %r235;
	add.f32 	%f522, %f520, %f521;
	selp.f32 	%f523, %f520, %f522, %p59;
	mov.b32 	%r241, %f523;
	mov.b32 	%r242, 8;
	// begin inline asm
	shfl.sync.down.b32 %r240, %r241, %r242, %r248, %r249;
	// end inline asm
	setp.gt.s32 	%p60, %r224, 23;
	mov.b32 	%f524, %r240;
	add.f32 	%f525, %f523, %f524;
	selp.f32 	%f526, %f523, %f525, %p60;
	mov.b32 	%r246, %f526;
	mov.b32 	%r247, 16;
	// begin inline asm
	shfl.sync.down.b32 %r245, %r246, %r247, %r248, %r249;
	// end inline asm
	setp.gt.s32 	%p61, %r224, 15;
	mov.b32 	%f527, %r245;
	add.f32 	%f16, %f526, %f527;
	selp.f32 	%f577, %f526, %f16, %p61;
	setp.ne.s32 	%p62, %r224, 0;
	@%p62 bra 	$L__BB3_20;
	shr.u32 	%r250, %r7, 3;
	and.b32  	%r251, %r250, 124;
	mov.u32 	%r252, _ZZN3cub18CUB_300001_SM_10006detail6reduce18DeviceReduceKernelINS2_10policy_hubIfjN4cuda3std3__44plusIfEEE10Policy1000EN6thrust24THRUST_300001_SM_1000_NS12zip_iteratorINS7_5tupleIJNSD_6detail15normal_iteratorINSD_10device_ptrIfEEEESK_EEEEEjS9_f4funcEEvT0_PT3_T1_NS0_13GridEvenShareISR_EET2_T4_E12temp_storage;
	add.s32 	%r253, %r252, %r251;
	st.shared.f32 	[%r253+16], %f16;
$L__BB3_20:
	bar.sync 	0;
	setp.ne.s32 	%p63, %r7, 0;
	@%p63 bra 	$L__BB3_48;
	ld.shared.f32 	%f528, [_ZZN3cub18CUB_300001_SM_10006detail6reduce18DeviceReduceKernelINS2_10policy_hubIfjN4cuda3std3__44plusIfEEE10Policy1000EN6thrust24THRUST_300001_SM_1000_NS12zip_iteratorINS7_5tupleIJNSD_6detail15normal_iteratorINSD_10device_ptrIfEEEESK_EEEEEjS9_f4funcEEvT0_PT3_T1_NS0_13GridEvenShareISR_EET2_T4_E12temp_storage+20];
	add.f32 	%f529, %f577, %f528;
	ld.shared.f32 	%f530, [_ZZN3cub18CUB_300001_SM_10006detail6reduce18DeviceReduceKernelINS2_10policy_hubIfjN4cuda3std3__44plusIfEEE10Policy1000EN6thrust24THRUST_300001_SM_1000_NS12zip_iteratorINS7_5tupleIJNSD_6detail15normal_iteratorINSD_10device_ptrIfEEEESK_EEEEEjS9_f4funcEEvT0_PT3_T1_NS0_13GridEvenShareISR_EET2_T4_E12temp_storage+24];
	add.f32 	%f531, %f529, %f530;
	ld.shared.f32 	%f532, [_ZZN3cub18CUB_300001_SM_10006detail6reduce18DeviceReduceKernelINS2_10policy_hubIfjN4cuda3std3__44plusIfEEE10Policy1000EN6thrust24THRUST_300001_SM_1000_NS12zip_iteratorINS7_5tupleIJNSD_6detail15normal_iteratorINSD_10device_ptrIfEEEESK_EEEEEjS9_f4funcEEvT0_PT3_T1_NS0_13GridEvenShareISR_EET2_T4_E12temp_storage+28];
	add.f32 	%f533, %f531, %f532;
	ld.shared.f32 	%f534, [_ZZN3cub18CUB_300001_SM_10006detail6reduce18DeviceReduceKernelINS2_10policy_hubIfjN4cuda3std3__44plusIfEEE10Policy1000EN6thrust24THRUST_300001_SM_1000_NS12zip_iteratorINS7_5tupleIJNSD_6detail15normal_iteratorINSD_10device_ptrIfEEEESK_EEEEEjS9_f4funcEEvT0_PT3_T1_NS0_13GridEvenShareISR_EET2_T4_E12temp_storage+32];
	add.f32 	%f535, %f533, %f534;
	ld.shared.f32 	%f536, [_ZZN3cub18CUB_300001_SM_10006detail6reduce18DeviceReduceKernelINS2_10policy_hubIfjN4cuda3std3__44plusIfEEE10Policy1000EN6thrust24THRUST_300001_SM_1000_NS12zip_iteratorINS7_5tupleIJNSD_6detail15normal_iteratorINSD_10device_ptrIfEEEESK_EEEEEjS9_f4funcEEvT0_PT3_T1_NS0_13GridEvenShareISR_EET2_T4_E12temp_storage+36];
	add.f32 	%f537, %f535, %f536;
	ld.shared.f32 	%f538, [_ZZN3cub18CUB_300001_SM_10006detail6reduce18DeviceReduceKernelINS2_10policy_hubIfjN4cuda3std3__44plusIfEEE10Policy1000EN6thrust24THRUST_300001_SM_1000_NS12zip_iteratorINS7_5tupleIJNSD_6detail15normal_iteratorINSD_10device_ptrIfEEEESK_EEEEEjS9_f4funcEEvT0_PT3_T1_NS0_13GridEvenShareISR_EET2_T4_E12temp_storage+40];
	add.f32 	%f539, %f537, %f538;
	ld.shared.f32 	%f540, [_ZZN3cub18CUB_300001_SM_10006detail6reduce18DeviceReduceKernelINS2_10policy_hubIfjN4cuda3std3__44plusIfEEE10Policy1000EN6thrust24THRUST_300001_SM_1000_NS12zip_iteratorINS7_5tupleIJNSD_6detail15normal_iteratorINSD_10device_ptrIfEEEESK_EEEEEjS9_f4funcEEvT0_PT3_T1_NS0_13GridEvenShareISR_EET2_T4_E12temp_storage+44];
	add.f32 	%f541, %f539, %f540;
	ld.shared.f32 	%f542, [_ZZN3cub18CUB_300001_SM_10006detail6reduce18DeviceReduceKernelINS2_10policy_hubIfjN4cuda3std3__44plusIfEEE10Policy1000EN6thrust24THRUST_300001_SM_1000_NS12zip_iteratorINS7_5tupleIJNSD_6detail15normal_iteratorINSD_10device_ptrIfEEEESK_EEEEEjS9_f4funcEEvT0_PT3_T1_NS0_13GridEvenShareISR_EET2_T4_E12temp_storage+48];
	add.f32 	%f543, %f541, %f542;
	ld.shared.f32 	%f544, [_ZZN3cub18CUB_300001_SM_10006detail6reduce18DeviceReduceKernelINS2_10policy_hubIfjN4cuda3std3__44plusIfEEE10Policy1000EN6thrust24THRUST_300001_SM_1000_NS12zip_iteratorINS7_5tupleIJNSD_6detail15normal_iteratorINSD_10device_ptrIfEEEESK_EEEEEjS9_f4funcEEvT0_PT3_T1_NS0_13GridEvenShareISR_EET2_T4_E12temp_storage+52];
	add.f32 	%f545, %f543, %f544;
	ld.shared.f32 	%f546, [_ZZN3cub18CUB_300001_SM_10006detail6reduce18DeviceReduceKernelINS2_10policy_hubIfjN4cuda3std3__44plusIfEEE10Policy1000EN6thrust24THRUST_300001_SM_1000_NS12zip_iteratorINS7_5tupleIJNSD_6detail15normal_iteratorINSD_10device_ptrIfEEEESK_EEEEEjS9_f4funcEEvT0_PT3_T1_NS0_13GridEvenShareISR_EET2_T4_E12temp_storage+56];
	add.f32 	%f547, %f545, %f546;
	ld.shared.f32 	%f548, [_ZZN3cub18CUB_300001_SM_10006detail6reduce18DeviceReduceKernelINS2_10policy_hubIfjN4cuda3std3__44plusIfEEE10Policy1000EN6thrust24THRUST_300001_SM_1000_NS12zip_iteratorINS7_5tupleIJNSD_6detail15normal_iteratorINSD_10device_ptrIfEEEESK_EEEEEjS9_f4funcEEvT0_PT3_T1_NS0_13GridEvenShareISR_EET2_T4_E12temp_storage+60];
	add.f32 	%f549, %f547, %f548;
	ld.shared.f32 	%f550, [_ZZN3cub18CUB_300001_SM_10006detail6reduce18DeviceReduceKernelINS2_10policy_hubIfjN4cuda3std3__44plusIfEEE10Policy1000EN6thrust24THRUST_300001_SM_1000_NS12zip_iteratorINS7_5tupleIJNSD_6detail15normal_iteratorINSD_10device_ptrIfEEEESK_EEEEEjS9_f4funcEEvT0_PT3_T1_NS0_13GridEvenShareISR_EET2_T4_E12temp_storage+64];
	add.f32 	%f551, %f549, %f550;
	ld.shared.f32 	%f552, [_ZZN3cub18CUB_300001_SM_10006detail6reduce18DeviceReduceKernelINS2_10policy_hubIfjN4cuda3std3__44plusIfEEE10Policy1000EN6thrust24THRUST_300001_SM_1000_NS12zip_iteratorINS7_5tupleIJNSD_6detail15normal_iteratorINSD_10device_ptrIfEEEESK_EEEEEjS9_f4funcEEvT0_PT3_T1_NS0_13GridEvenShareISR_EET2_T4_E12temp_storage+68];
	add.f32 	%f553, %f551, %f552;
	ld.shared.f32 	%f554, [_ZZN3cub18CUB_300001_SM_10006detail6reduce18DeviceReduceKernelINS2_10policy_hubIfjN4cuda3std3__44plusIfEEE10Policy1000EN6thrust24THRUST_300001_SM_1000_NS12zip_iteratorINS7_5tupleIJNSD_6detail15normal_iteratorINSD_10device_ptrIfEEEESK_EEEEEjS9_f4funcEEvT0_PT3_T1_NS0_13GridEvenShareISR_EET2_T4_E12temp_storage+72];
	add.f32 	%f555, %f553, %f554;
	ld.shared.f32 	%f556, [_ZZN3cub18CUB_300001_SM_10006detail6reduce18DeviceReduceKernelINS2_10policy_hubIfjN4cuda3std3__44plusIfEEE10Policy1000EN6thrust24THRUST_300001_SM_1000_NS12zip_iteratorINS7_5tupleIJNSD_6detail15normal_iteratorINSD_10device_ptrIfEEEESK_EEEEEjS9_f4funcEEvT0_PT3_T1_NS0_13GridEvenShareISR_EET2_T4_E12temp_storage+76];
	add.f32 	%f577, %f555, %f556;
	bra.uni 	$L__BB3_48;
$L__BB3_22:
	// begin inline asm
	mov.u32 %r186, %laneid;
	// end inline asm
	and.b32  	%r212, %r7, 992;
	add.s32 	%r213, %r212, 32;
	setp.gt.u32 	%p34, %r213, %r6;
	not.b32 	%r214, %r212;
	add.s32 	%r215, %r6, %r214;
	selp.b32 	%r210, %r215, 31, %p34;
	mov.b32 	%r188, %f566;
	mov.b32 	%r189, 1;
	mov.b32 	%r211, -1;
	// begin inline asm
	shfl.sync.down.b32 %r187, %r188, %r189, %r210, %r211;
	// end inline asm
	setp.lt.s32 	%p35, %r186, %r210;
	mov.b32 	%f457, %r187;
	add.f32 	%f458, %f566, %f457;
	selp.f32 	%f459, %f458, %f566, %p35;
	mov.b32 	%r193, %f459;
	mov.b32 	%r194, 2;
	// begin inline asm
	shfl.sync.down.b32 %r192, %r193, %r194, %r210, %r211;
	// end inline asm
	add.s32 	%r216, %r186, 2;
	setp.gt.s32 	%p36, %r216, %r210;
	mov.b32 	%f460, %r192;
	add.f32 	%f461, %f459, %f460;
	selp.f32 	%f462, %f459, %f461, %p36;
	mov.b32 	%r198, %f462;
	mov.b32 	%r199, 4;
	// begin inline asm
	shfl.sync.down.b32 %r197, %r198, %r199, %r210, %r211;
	// end inline asm
	add.s32 	%r217, %r186, 4;
	setp.gt.s32 	%p37, %r217, %r210;
	mov.b32 	%f463, %r197;
	add.f32 	%f464, %f462, %f463;
	selp.f32 	%f465, %f462, %f464, %p37;
	mov.b32 	%r203, %f465;
	mov.b32 	%r204, 8;
	// begin inline asm
	shfl.sync.down.b32 %r202, %r203, %r204, %r210, %r211;
	// end inline asm
	add.s32 	%r218, %r186, 8;
	setp.gt.s32 	%p38, %r218, %r210;
	mov.b32 	%f466, %r202;
	add.f32 	%f467, %f465, %f466;
	selp.f32 	%f468, %f465, %f467, %p38;
	mov.b32 	%r208, %f468;
	mov.b32 	%r209, 16;
	// begin inline asm
	shfl.sync.down.b32 %r207, %r208, %r209, %r210, %r211;
	// end inline asm
	add.s32 	%r219, %r186, 16;
	setp.gt.s32 	%p39, %r219, %r210;
	mov.b32 	%f469, %r207;
	add.f32 	%f470, %f468, %f469;
	selp.f32 	%f577, %f468, %f470, %p39;
	setp.ne.s32 	%p40, %r186, 0;
	@%p40 bra 	$L__BB3_24;
	shr.u32 	%r220, %r7, 3;
	and.b32  	%r221, %r220, 124;
	mov.u32 	%r222, _ZZN3cub18CUB_300001_SM_10006detail6reduce18DeviceReduceKernelINS2_10policy_hubIfjN4cuda3std3__44plusIfEEE10Policy1000EN6thrust24THRUST_300001_SM_1000_NS12zip_iteratorINS7_5tupleIJNSD_6detail15normal_iteratorINSD_10device_ptrIfEEEESK_EEEEEjS9_f4funcEEvT0_PT3_T1_NS0_13GridEvenShareISR_EET2_T4_E12temp_storage;
	add.s32 	%r223, %r222, %r221;
	st.shared.f32 	[%r223+16], %f577;
$L__BB3_24:
	bar.sync 	0;
	setp.ne.s32 	%p41, %r7, 0;
	@%p41 bra 	$L__BB3_48;
	setp.gt.u32 	%p42, %r6, 32;
	ld.shared.f32 	%f471, [_ZZN3cub18CUB_300001_SM_10006detail6reduce18DeviceReduceKernelINS2_10policy_hubIfjN4cuda3std3__44plusIfEEE10Policy1000EN6thrust24THRUST_300001_SM_1000_NS12zip_iteratorINS7_5tupleIJNSD_6detail15normal_iteratorINSD_10device_ptrIfEEEESK_EEEEEjS9_f4funcEEvT0_PT3_T1_NS0_13GridEvenShareISR_EET2_T4_E12temp_storage+20];
	add.f32 	%f472, %f577, %f471;
	selp.f32 	%f473, %f472, %f577, %p42;
	setp.gt.u32 	%p43, %r6, 64;
	ld.shared.f32 	%f474, [_ZZN3cub18CUB_300001_SM_10006detail6reduce18DeviceReduceKernelINS2_10policy_hubIfjN4cuda3std3__44plusIfEEE10Policy1000EN6thrust24THRUST_300001_SM_1000_NS12zip_iteratorINS7_5tupleIJNSD_6detail15normal_iteratorINSD_10device_ptrIfEEEESK_EEEEEjS9_f4funcEEvT0_PT3_T1_NS0_13GridEvenShareISR_EET2_T4_E12temp_storage+24];
	add.f32 	%f475, %f474, %f473;
	selp.f32 	%f476, %f475, %f473, %p43;
	setp.gt.u32 	%p44, %r6, 96;
	ld.shared.f32 	%f477, [_ZZN3cub18CUB_300001_SM_10006detail6reduce18DeviceReduceKernelINS2_10policy_hubIfjN4cuda3std3__44plusIfEEE10Policy1000EN6thrust24THRUST_300001_SM_1000_NS12zip_iteratorINS7_5tupleIJNSD_6detail15normal_iteratorINSD_10device_ptrIfEEEESK_EEEEEjS9_f4funcEEvT0_PT3_T1_NS0_13GridEvenShareISR_EET2_T4_E12temp_storage+28];
	add.f32 	%f478, %f477, %f476;
	selp.f32 	%f479, %f478, %f476, %p44;
	setp.gt.u32 	%p45, %r6, 128;
	ld.shared.f32 	%f480, [_ZZN3cub18CUB_300001_SM_10006detail6reduce18DeviceReduceKernelINS2_10policy_hubIfjN4cuda3std3__44plusIfEEE10Policy1000EN6thrust24THRUST_300001_SM_1000_NS12zip_iteratorINS7_5tupleIJNSD_6detail15normal_iteratorINSD_10device_ptrIfEEEESK_EEEEEjS9_f4funcEEvT0_PT3_T1_NS0_13GridEvenShareISR_EET2_T4_E12temp_storage+32];
	add.f32 	%f481, %f480, %f479;
	selp.f32 	%f482, %f481, %f479, %p45;
	setp.gt.u32 	%p46, %r6, 160;
	ld.shared.f32 	%f483, [_ZZN3cub18CUB_300001_SM_10006detail6reduce18DeviceReduceKernelINS2_10policy_hubIfjN4cuda3std3__44plusIfEEE10Policy1000EN6thrust24THRUST_300001_SM_1000_NS12zip_iteratorINS7_5tupleIJNSD_6detail15normal_iteratorINSD_10device_ptrIfEEEESK_EEEEEjS9_f4funcEEvT0_PT3_T1_NS0_13GridEvenShareISR_EET2_T4_E12temp_storage+36];
	add.f32 	%f484, %f483, %f482;
	selp.f32 	%f485, %f484, %f482, %p46;
	setp.gt.u32 	%p47, %r6, 192;
	ld.shared.f32 	%f486, [_ZZN3cub18CUB_300001_SM_10006detail6reduce18DeviceReduceKernelINS2_10policy_hubIfjN4cuda3std3__44plusIfEEE10Policy1000EN6thrust24THRUST_300001_SM_1000_NS12zip_iteratorINS7_5tupleIJNSD_6detail15normal_iteratorINSD_10device_ptrIfEEEESK_EEEEEjS9_f4funcEEvT0_PT3_T1_NS0_13GridEvenShareISR_EET2_T4_E12temp_storage+40];
	add.f32 	%f487, %f486, %f485;
	selp.f32 	%f488, %f487, %f485, %p47;
	setp.gt.u32 	%p48, %r6, 224;
	ld.shared.f32 	%f489, [_ZZN3cub18CUB_300001_SM_10006detail6reduce18DeviceReduceKernelINS2_10policy_hubIfjN4cuda3std3__44plusIfEEE10Policy1000EN6thrust24THRUST_300001_SM_1000_NS12zip_iteratorINS7_5tupleIJNSD_6detail15normal_iteratorINSD_10device_ptrIfEEEESK_EEEEEjS9_f4funcEEvT0_PT3_T1_NS0_13GridEvenShareISR_EET2_T4_E12temp_storage+44];
	add.f32 	%f490, %f489, %f488;
	selp.f32 	%f491, %f490, %f488, %p48;
	setp.gt.u32 	%p49, %r6, 256;
	ld.shared.f32 	%f492, [_ZZN3cub18CUB_300001_SM_10006detail6reduce18DeviceReduceKernelINS2_10policy_hubIfjN4cuda3std3__44plusIfEEE10Policy1000EN6thrust24THRUST_300001_SM_1000_NS12zip_iteratorINS7_5tupleIJNSD_6detail15normal_iteratorINSD_10device_ptrIfEEEESK_EEEEEjS9_f4funcEEvT0_PT3_T1_NS0_13GridEvenShareISR_EET2_T4_E12temp_storage+48];
	add.f32 	%f493, %f492, %f491;
	selp.f32 	%f494, %f493, %f491, %p49;
	setp.gt.u32 	%p50, %r6, 288;
	ld.shared.f32 	%f495, [_ZZN3cub18CUB_300001_SM_10006detail6reduce18DeviceReduceKernelINS2_10policy_hubIfjN4cuda3std3__44plusIfEEE10Policy1000EN6thrust24THRUST_300001_SM_1000_NS12zip_iteratorINS7_5tupleIJNSD_6detail15normal_iteratorINSD_10device_ptrIfEEEESK_EEEEEjS9_f4funcEEvT0_PT3_T1_NS0_13GridEvenShareISR_EET2_T4_E12temp_storage+52];
	add.f32 	%f496, %f495, %f494;
	selp.f32 	%f497, %f496, %f494, %p50;
	setp.gt.u32 	%p51, %r6, 320;
	ld.shared.f32 	%f498, [_ZZN3cub18CUB_300001_SM_10006detail6reduce18DeviceReduceKernelINS2_10policy_hubIfjN4cuda3std3__44plusIfEEE10Policy1000EN6thrust24THRUST_300001_SM_1000_NS12zip_iteratorINS7_5tupleIJNSD_6detail15normal_iteratorINSD_10device_ptrIfEEEESK_EEEEEjS9_f4funcEEvT0_PT3_T1_NS0_13GridEvenShareISR_EET2_T4_E12temp_storage+56];
	add.f32 	%f499, %f498, %f497;
	selp.f32 	%f500, %f499, %f497, %p51;
	setp.gt.u32 	%p52, %r6, 352;
	ld.shared.f32 	%f501, [_ZZN3cub18CUB_300001_SM_10006detail6reduce18DeviceReduceKernelINS2_10policy_hubIfjN4cuda3std3__44plusIfEEE10Policy1000EN6thrust24THRUST_300001_SM_1000_NS12zip_iteratorINS7_5tupleIJNSD_6detail15normal_iteratorINSD_10device_ptrIfEEEESK_EEEEEjS9_f4funcEEvT0_PT3_T1_NS0_13GridEvenShareISR_EET2_T4_E12temp_storage+60];
	add.f32 	%f502, %f501, %f500;
	selp.f32 	%f503, %f502, %f500, %p52;
	setp.gt.u32 	%p53, %r6, 384;
	ld.shared.f32 	%f504, [_ZZN3cub18CUB_300001_SM_10006detail6reduce18DeviceReduceKernelINS2_10policy_hubIfjN4cuda3std3__44plusIfEEE10Policy1000EN6thrust24THRUST_300001_SM_1000_NS12zip_iteratorINS7_5tupleIJNSD_6detail15normal_iteratorINSD_10device_ptrIfEEEESK_EEEEEjS9_f4funcEEvT0_PT3_T1_NS0_13GridEvenShareISR_EET2_T4_E12temp_storage+64];
	add.f32 	%f505, %f504, %f503;
	selp.f32 	%f506, %f505, %f503, %p53;
	setp.gt.u32 	%p54, %r6, 416;
	ld.shared.f32 	%f507, [_ZZN3cub18CUB_300001_SM_10006detail6reduce18DeviceReduceKernelINS2_10policy_hubIfjN4cuda3std3__44plusIfEEE10Policy1000EN6thrust24THRUST_300001_SM_1000_NS12zip_iteratorINS7_5tupleIJNSD_6detail15normal_iteratorINSD_10device_ptrIfEEEESK_EEEEEjS9_f4funcEEvT0_PT3_T1_NS0_13GridEvenShareISR_EET2_T4_E12temp_storage+68];
	add.f32 	%f508, %f507, %f506;
	selp.f32 	%f509, %f508, %f506, %p54;
	setp.gt.u32 	%p55, %r6, 448;
	ld.shared.f32 	%f510, [_ZZN3cub18CUB_300001_SM_10006detail6reduce18DeviceReduceKernelINS2_10policy_hubIfjN4cuda3std3__44plusIfEEE10Policy1000EN6thrust24THRUST_300001_SM_1000_NS12zip_iteratorINS7_5tupleIJNSD_6detail15normal_iteratorINSD_10device_ptrIfEEEESK_EEEEEjS9_f4funcEEvT0_PT3_T1_NS0_13GridEvenShareISR_EET2_T4_E12temp_storage+72];
	add.f32 	%f511, %f510, %f509;
	selp.f32 	%f512, %f511, %f509, %p55;
	setp.gt.u32 	%p56, %r6, 480;
	ld.shared.f32 	%f513, [_ZZN3cub18CUB_300001_SM_10006detail6reduce18DeviceReduceKernelINS2_10policy_hubIfjN4cuda3std3__44plusIfEEE10Policy1000EN6thrust24THRUST_300001_SM_1000_NS12zip_iteratorINS7_5tupleIJNSD_6detail15normal_iteratorINSD_10device_ptrIfEEEESK_EEEEEjS9_f4funcEEvT0_PT3_T1_NS0_13GridEvenShareISR_EET2_T4_E12temp_storage+76];
	add.f32 	%f514, %f513, %f512;
	selp.f32 	%f577, %f514, %f512, %p56;
	bra.uni 	$L__BB3_48;
$L__BB3_26:
	mov.u32 	%r35, %tid.x;
	add.s32 	%r73, %r35, %r268;
	mul.wide.u32 	%rd6, %r73, 4;
	add.s64 	%rd7, %rd1, %rd6;
	add.s64 	%rd8, %rd2, %rd6;
	ld.global.f32 	%f41, [%rd7];
	ld.global.f32 	%f42, [%rd8];
	sub.f32 	%f43, %f41, %f42;
	ld.global.f32 	%f44, [%rd7+2048];
	ld.global.f32 	%f45, [%rd8+2048];
	sub.f32 	%f46, %f44, %f45;
	mul.f32 	%f47, %f46, %f46;
	ld.global.f32 	%f48, [%rd7+4096];
	ld.global.f32 	%f49, [%rd8+4096];
	sub.f32 	%f50, %f48, %f49;
	ld.global.f32 	%f51, [%rd7+6144];
	ld.global.f32 	%f52, [%rd8+6144];
	sub.f32 	%f53, %f51, %f52;
	mul.f32 	%f54, %f53, %f53;
	ld.global.f32 	%f55, [%rd7+8192];
	ld.global.f32 	%f56, [%rd8+8192];
	sub.f32 	%f57, %f55, %f56;
	ld.global.f32 	%f58, [%rd7+10240];
	ld.global.f32 	%f59, [%rd8+10240];
	sub.f32 	%f60, %f58, %f59;
	mul.f32 	%f61, %f60, %f60;
	ld.global.f32 	%f62, [%rd7+12288];
	ld.global.f32 	%f63, [%rd8+12288];
	sub.f32 	%f64, %f62, %f63;
	ld.global.f32 	%f65, [%rd7+14336];
	ld.global.f32 	%f66, [%rd8+14336];
	sub.f32 	%f67, %f65, %f66;
	mul.f32 	%f68, %f67, %f67;
	ld.global.f32 	%f69, [%rd7+16384];
	ld.global.f32 	%f70, [%rd8+16384];
	sub.f32 	%f71, %f69, %f70;
	ld.global.f32 	%f72, [%rd7+18432];
	ld.global.f32 	%f73, [%rd8+18432];
	sub.f32 	%f74, %f72, %f73;
	mul.f32 	%f75, %f74, %f74;
	ld.global.f32 	%f76, [%rd7+20480];
	ld.global.f32 	%f77, [%rd8+20480];
	sub.f32 	%f78, %f76, %f77;
	ld.global.f32 	%f79, [%rd7+22528];
	ld.global.f32 	%f80, [%rd8+22528];
	sub.f32 	%f81, %f79, %f80;
	mul.f32 	%f82, %f81, %f81;
	ld.global.f32 	%f83, [%rd7+24576];
	ld.global.f32 	%f84, [%rd8+24576];
	sub.f32 	%f85, %f83, %f84;
	ld.global.f32 	%f86, [%rd7+26624];
	ld.global.f32 	%f87, [%rd8+26624];
	sub.f32 	%f88, %f86, %f87;
	mul.f32 	%f89, %f88, %f88;
	ld.global.f32 	%f90, [%rd7+28672];
	ld.global.f32 	%f91, [%rd8+28672];
	sub.f32 	%f92, %f90, %f91;
	ld.global.f32 	%f93, [%rd7+30720];
	ld.global.f32 	%f94, [%rd8+30720];
	sub.f32 	%f95, %f93, %f94;
	mul.f32 	%f96, %f95, %f95;
	fma.rn.f32 	%f97, %f43, %f43, %f47;
	fma.rn.f32 	%f98, %f50, %f50, %f54;
	fma.rn.f32 	%f99, %f57, %f57, %f61;
	fma.rn.f32 	%f100, %f64, %f64, %f68;
	fma.rn.f32 	%f101, %f71, %f71, %f75;
	fma.rn.f32 	%f102, %f78, %f78, %f82;
	fma.rn.f32 	%f103, %f85, %f85, %f89;
	fma.rn.f32 	%f104, %f92, %f92, %f96;
	add.f32 	%f105, %f97, %f98;
	add.f32 	%f106, %f99, %f100;
	add.f32 	%f107, %f101, %f102;
	add.f32 	%f108, %f103, %f104;
	add.f32 	%f109, %f105, %f106;
	add.f32 	%f110, %f107, %f108;
	add.f32 	%f576, %f109, %f110;
	setp.lt.u32 	%p2, %r6, %r4;
	@%p2 bra 	$L__BB3_44;
	add.s32 	%r36, %r1, -8192;
	add.s32 	%r37, %r4, %r268;
	not.b32 	%r75, %r35;
	add.s32 	%r76, %r75, %r1;
	sub.s32 	%r77, %r76, %r4;
	sub.s32 	%r265, %r77, %r268;
	add.s32 	%r78, %r37, %r35;
	add.s32 	%r264, %r78, 4096;
	mov.b32 	%r267, 0;
	mov.u32 	%r266, %r37;
$L__BB3_28:
	add.s32 	%r268, %r268, %r4;
	setp.gt.u32 	%p3, %r268, %r36;
	@%p3 bra 	$L__BB3_30;
	add.s32 	%r79, %r35, %r268;
	mul.wide.u32 	%rd9, %r79, 4;
	add.s64 	%rd10, %rd1, %rd9;
	add.s64 	%rd11, %rd2, %rd9;
	ld.global.f32 	%f111, [%rd10];
	ld.global.f32 	%f112, [%rd11];
	sub.f32 	%f113, %f111, %f112;
	ld.global.f32 	%f114, [%rd10+2048];
	ld.global.f32 	%f115, [%rd11+2048];
	sub.f32 	%f116, %f114, %f115;
	ld.global.f32 	%f117, [%rd10+4096];
	ld.global.f32 	%f118, [%rd11+4096];
	sub.f32 	%f119, %f117, %f118;
	mul.f32 	%f120, %f119, %f119;
	ld.global.f32 	%f121, [%rd10+6144];
	ld.global.f32 	%f122, [%rd11+6144];
	sub.f32 	%f123, %f121, %f122;
	ld.global.f32 	%f124, [%rd10+8192];
	ld.global.f32 	%f125, [%rd11+8192];
	sub.f32 	%f126, %f124, %f125;
	mul.f32 	%f127, %f126, %f126;
	ld.global.f32 	%f128, [%rd10+10240];
	ld.global.f32 	%f129, [%rd11+10240];
	sub.f32 	%f130, %f128, %f129;
	ld.global.f32 	%f131, [%rd10+12288];
	ld.global.f32 	%f132, [%rd11+12288];
	sub.f32 	%f133, %f131, %f132;
	mul.f32 	%f134, %f133, %f133;
	ld.global.f32 	%f135, [%rd10+14336];
	ld.global.f32 	%f136, [%rd11+14336];
	sub.f32 	%f137, %f135, %f136;
	ld.global.f32 	%f138, [%rd10+16384];
	ld.global.f32 	%f139, [%rd11+16384];
	sub.f32 	%f140, %f138, %f139;
	mul.f32 	%f141, %f140, %f140;
	ld.global.f32 	%f142, [%rd10+18432];
	ld.global.f32 	%f143, [%rd11+18432];
	sub.f32 	%f144, %f142, %f143;
	ld.global.f32 	%f145, [%rd10+20480];
	ld.global.f32 	%f146, [%rd11+20480];
	sub.f32 	%f147, %f145, %f146;
	mul.f32 	%f148, %f147, %f147;
	ld.global.f32 	%f149, [%rd10+22528];
	ld.global.f32 	%f150, [%rd11+22528];
	sub.f32 	%f151, %f149, %f150;
	ld.global.f32 	%f152, [%rd10+24576];
	ld.global.f32 	%f153, [%rd11+24576];
	sub.f32 	%f154, %f152, %f153;
	mul.f32 	%f155, %f154, %f154;
	ld.global.f32 	%f156, [%rd10+26624];
	ld.global.f32 	%f157, [%rd11+26624];
	sub.f32 	%f158, %f156, %f157;
	ld.global.f32 	%f159, [%rd10+28672];
	ld.global.f32 	%f160, [%rd11+28672];
	sub.f32 	%f161, %f159, %f160;
	mul.f32 	%f162, %f161, %f161;
	ld.global.f32 	%f163, [%rd10+30720];
	ld.global.f32 	%f164, [%rd11+30720];
	sub.f32 	%f165, %f163, %f164;
	fma.rn.f32 	%f166, %f113, %f113, %f576;
	fma.rn.f32 	%f167, %f116, %f116, %f120;
	fma.rn.f32 	%f168, %f123, %f123, %f127;
	fma.rn.f32 	%f169, %f130, %f130, %f134;
	fma.rn.f32 	%f170, %f137, %f137, %f141;
	fma.rn.f32 	%f171, %f144, %f144, %f148;
	fma.rn.f32 	%f172, %f151, %f151, %f155;
	fma.rn.f32 	%f173, %f158, %f158, %f162;
	add.f32 	%f174, %f166, %f167;
	add.f32 	%f175, %f168, %f169;
	add.f32 	%f176, %f170, %f171;
	add.f32 	%f177, %f172, %f173;
	add.f32 	%f178, %f174, %f175;
	add.f32 	%f179, %f176, %f177;
	add.f32 	%f180, %f178, %f179;
	fma.rn.f32 	%f576, %f165, %f165, %f180;
	sub.s32 	%r80, %r1, %r268;
	setp.lt.u32 	%p4, %r80, %r4;
	add.s32 	%r267, %r267, 1;
	add.s32 	%r266, %r266, %r4;
	sub.s32 	%r265, %r265, %r4;
	add.s32 	%r264, %r264, %r4;
	@%p4 bra 	$L__BB3_44;
	bra.uni 	$L__BB3_28;
$L__BB3_30:
	setp.le.u32 	%p5, %r1, %r268;
	sub.s32 	%r81, %r1, %r268;
	setp.ge.s32 	%p6, %r35, %r81;
	or.pred  	%p7, %p5, %p6;
	@%p7 bra 	$L__BB3_44;
	not.b32 	%r83, %r35;
	add.s32 	%r84, %r1, %r83;
	sub.s32 	%r85, %r84, %r37;
	mul.lo.s32 	%r86, %r2, %r267;
	shl.b32 	%r87, %r86, 13;
	sub.s32 	%r88, %r85, %r87;
	shr.u32 	%r89, %r88, 9;
	add.s32 	%r50, %r89, 1;
	and.b32  	%r51, %r50, 15;
	setp.lt.u32 	%p8, %r88, 7680;
	mov.u32 	%r273, %r35;
	@%p8 bra 	$L__BB3_35;
	or.b32  	%r271, %r35, 4096;
	shr.u32 	%r90, %r265, 9;
	add.s32 	%r91, %r90, 1;
	and.b32  	%r92, %r91, 16777200;
	neg.s32 	%r269, %r92;
$L__BB3_33:
	.pragma "nounroll";
	add.s32 	%r93, %r264, -4096;
	mul.wide.u32 	%rd12, %r93, 4;
	add.s64 	%rd13, %rd1, %rd12;
	add.s64 	%rd14, %rd2, %rd12;
	ld.global.f32 	%f182, [%rd13];
	ld.global.f32 	%f183, [%rd14];
	sub.f32 	%f184, %f182, %f183;
	fma.rn.f32 	%f185, %f184, %f184, %f576;
	add.s32 	%r94, %r264, -3584;
	mul.wide.u32 	%rd15, %r94, 4;
	add.s64 	%rd16, %rd1, %rd15;
	add.s64 	%rd17, %rd2, %rd15;
	ld.global.f32 	%f186, [%rd16];
	ld.global.f32 	%f187, [%rd17];
	sub.f32 	%f188, %f186, %f187;
	fma.rn.f32 	%f189, %f188, %f188, %f185;
	add.s32 	%r95, %r264, -3072;
	mul.wide.u32 	%rd18, %r95, 4;
	add.s64 	%rd19, %rd1, %rd18;
	add.s64 	%rd20, %rd2, %rd18;
	ld.global.f32 	%f190, [%rd19];
	ld.global.f32 	%f191, [%rd20];
	sub.f32 	%f192, %f190, %f191;
	fma.rn.f32 	%f193, %f192, %f192, %f189;
	add.s32 	%r96, %r264, -2560;
	mul.wide.u32 	%rd21, %r96, 4;
	add.s64 	%rd22, %rd1, %rd21;
	add.s64 	%rd23, %rd2, %rd21;
	ld.global.f32 	%f194, [%rd22];
	ld.global.f32 	%f195, [%rd23];
	sub.f32 	%f196, %f194, %f195;
	fma.rn.f32 	%f197, %f196, %f196, %f193;
	add.s32 	%r97, %r264, -2048;
	mul.wide.u32 	%rd24, %r97, 4;
	add.s64 	%rd25, %rd1, %rd24;
	add.s64 	%rd26, %rd2, %rd24;
	ld.global.f32 	%f198, [%rd25];
	ld.global.f32 	%f199, [%rd26];
	sub.f32 	%f200, %f198, %f199;
	fma.rn.f32 	%f201, %f200, %f200, %f197;
	add.s32 	%r98, %r264, -1536;
	mul.wide.u32 	%rd27, %r98, 4;
	add.s64 	%rd28, %rd1, %rd27;
	add.s64 	%rd29, %rd2, %rd27;
	ld.global.f32 	%f202, [%rd28];
	ld.global.f32 	%f203, [%rd29];
	sub.f32 	%f204, %f202, %f203;
	fma.rn.f32 	%f205, %f204, %f204, %f201;
	add.s32 	%r99, %r264, -1024;
	mul.wide.u32 	%rd30, %r99, 4;
	add.s64 	%rd31, %rd1, %rd30;
	add.s64 	%rd32, %rd2, %rd30;
	ld.global.f32 	%f206, [%rd31];
	ld.global.f32 	%f207, [%rd32];
	sub.f32 	%f208, %f206, %f207;
	fma.rn.f32 	%f209, %f208, %f208, %f205;
	add.s32 	%r100, %r264, 3584;
	add.s32 	%r101, %r264, -512;
	mul.wide.u32 	%rd33, %r101, 4;
	add.s64 	%rd34, %rd1, %rd33;
	add.s64 	%rd35, %rd2, %rd33;
	ld.global.f32 	%f210, [%rd34];
	ld.global.f32 	%f211, [%rd35];
	sub.f32 	%f212, %f210, %f211;
	fma.rn.f32 	%f213, %f212, %f212, %f209;
	mul.wide.u32 	%rd36, %r264, 4;
	add.s64 	%rd37, %rd1, %rd36;
	add.s64 	%rd38, %rd2, %rd36;
	ld.global.f32 	%f214, [%rd37];
	ld.global.f32 	%f215, [%rd38];
	sub.f32 	%f216, %f214, %f215;
	fma.rn.f32 	%f217, %f216, %f216, %f213;
	add.s32 	%r102, %r264, 512;
	mul.wide.u32 	%rd39, %r102, 4;
	add.s64 	%rd40, %rd1, %rd39;
	add.s64 	%rd41, %rd2, %rd39;
	ld.global.f32 	%f218, [%rd40];
	ld.global.f32 	%f219, [%rd41];
	sub.f32 	%f220, %f218, %f219;
	fma.rn.f32 	%f221, %f220, %f220, %f217;
	add.s32 	%r103, %r264, 1024;
	mul.wide.u32 	%rd42, %r103, 4;
	add.s64 	%rd43, %rd1, %rd42;
	add.s64 	%rd44, %rd2, %rd42;
	ld.global.f32 	%f222, [%rd43];
	ld.global.f32 	%f223, [%rd44];
	sub.f32 	%f224, %f222, %f223;
	fma.rn.f32 	%f225, %f224, %f224, %f221;
	add.s32 	%r104, %r264, 1536;
	mul.wide.u32 	%rd45, %r104, 4;
	add.s64 	%rd46, %rd1, %rd45;
	add.s64 	%rd47, %rd2, %rd45;
	ld.global.f32 	%f226, [%rd46];
	ld.global.f32 	%f227, [%rd47];
	sub.f32 	%f228, %f226, %f227;
	fma.rn.f32 	%f229, %f228, %f228, %f225;
	add.s32 	%r105, %r264, 2048;
	mul.wide.u32 	%rd48, %r105, 4;
	add.s64 	%rd49, %rd1, %rd48;
	add.s64 	%rd50, %rd2, %rd48;
	ld.global.f32 	%f230, [%rd49];
	ld.global.f32 	%f231, [%rd50];
	sub.f32 	%f232, %f230, %f231;
	fma.rn.f32 	%f233, %f232, %f232, %f229;
	add.s32 	%r106, %r264, 2560;
	mul.wide.u32 	%rd51, %r106, 4;
	add.s64 	%rd52, %rd1, %rd51;
	add.s64 	%rd53, %rd2, %rd51;
	ld.global.f32 	%f234, [%rd52];
	ld.global.f32 	%f235, [%rd53];
	sub.f32 	%f236, %f234, %f235;
	fma.rn.f32 	%f237, %f236, %f236, %f233;
	add.s32 	%r107, %r264, 3072;
	mul.wide.u32 	%rd54, %r107, 4;
	add.s64 	%rd55, %rd1, %rd54;
	add.s64 	%rd56, %rd2, %rd54;
	ld.global.f32 	%f238, [%rd55];
	ld.global.f32 	%f239, [%rd56];
	sub.f32 	%f240, %f238, %f239;
	fma.rn.f32 	%f241, %f240, %f240, %f237;
	mul.wide.u32 	%rd57, %r100, 4;
	add.s64 	%rd58, %rd1, %rd57;
	add.s64 	%rd59, %rd2, %rd57;
	ld.global.f32 	%f242, [%rd58];
	ld.global.f32 	%f243, [%rd59];
	sub.f32 	%f244, %f242, %f243;
	fma.rn.f32 	%f576, %f244, %f244, %f241;
	add.s32 	%r271, %r271, 8192;
	add.s32 	%r264, %r264, 8192;
	add.s32 	%r269, %r269, 16;
	setp.ne.s32 	%p9, %r269, 0;
	@%p9 bra 	$L__BB3_33;
	add.s32 	%r273, %r271, -4096;
$L__BB3_35:
	setp.eq.s32 	%p10, %r51, 0;
	@%p10 bra 	$L__BB3_44;
	and.b32  	%r62, %r50, 7;
	setp.lt.u32 	%p11, %r51, 8;
	@%p11 bra 	$L__BB3_38;
	add.s32 	%r108, %r273, %r268;
	mul.wide.u32 	%rd60, %r108, 4;
	add.s64 	%rd61, %rd1, %rd60;
	add.s64 	%rd62, %rd2, %rd60;
	ld.global.f32 	%f246, [%rd61];
	ld.global.f32 	%f247, [%rd62];
	sub.f32 	%f248, %f246, %f247;
	fma.rn.f32 	%f249, %f248, %f248, %f576;
	add.s32 	%r109, %r108, 512;
	mul.wide.u32 	%rd63, %r109, 4;
	add.s64 	%rd64, %rd1, %rd63;
	add.s64 	%rd65, %rd2, %rd63;
	ld.global.f32 	%f250, [%rd64];
	ld.global.f32 	%f251, [%rd65];
	sub.f32 	%f252, %f250, %f251;
	fma.rn.f32 	%f253, %f252, %f252, %f249;
	add.s32 	%r110, %r108, 1024;
	mul.wide.u32 	%rd66, %r110, 4;
	add.s64 	%rd67, %rd1, %rd66;
	add.s64 	%rd68, %rd2, %rd66;
	ld.global.f32 	%f254, [%rd67];
	ld.global.f32 	%f255, [%rd68];
	sub.f32 	%f256, %f254, %f255;
	fma.rn.f32 	%f257, %f256, %f256, %f253;
	add.s32 	%r111, %r108, 1536;
	mul.wide.u32 	%rd69, %r111, 4;
	add.s64 	%rd70, %rd1, %rd69;
	add.s64 	%rd71, %rd2, %rd69;
	ld.global.f32 	%f258, [%rd70];
	ld.global.f32 	%f259, [%rd71];
	sub.f32 	%f260, %f258, %f259;
	fma.rn.f32 	%f261, %f260, %f260, %f257;
	add.s32 	%r112, %r108, 2048;
	mul.wide.u32 	%rd72, %r112, 4;
	add.s64 	%rd73, %rd1, %rd72;
	add.s64 	%rd74, %rd2, %rd72;
	ld.global.f32 	%f262, [%rd73];
	ld.global.f32 	%f263, [%rd74];
	sub.f32 	%f264, %f262, %f263;
	fma.rn.f32 	%f265, %f264, %f264, %f261;
	add.s32 	%r113, %r108, 2560;
	mul.wide.u32 	%rd75, %r113, 4;
	add.s64 	%rd76, %rd1, %rd75;
	add.s64 	%rd77, %rd2, %rd75;
	ld.global.f32 	%f266, [%rd76];
	ld.global.f32 	%f267, [%rd77];
	sub.f32 	%f268, %f266, %f267;
	fma.rn.f32 	%f269, %f268, %f268, %f265;
	add.s32 	%r114, %r108, 3072;
	mul.wide.u32 	%rd78, %r114, 4;
	add.s64 	%rd79, %rd1, %rd78;
	add.s64 	%rd80, %rd2, %rd78;
	ld.global.f32 	%f270, [%rd79];
	ld.global.f32 	%f271, [%rd80];
	sub.f32 	%f272, %f270, %f271;
	fma.rn.f32 	%f273, %f272, %f272, %f269;
	add.s32 	%r115, %r108, 3584;
	mul.wide.u32 	%rd81, %r115, 4;
	add.s64 	%rd82, %rd1, %rd81;
	add.s64 	%rd83, %rd2, %rd81;
	ld.global.f32 	%f274, [%rd82];
	ld.global.f32 	%f275, [%rd83];
	sub.f32 	%f276, %f274, %f275;
	fma.rn.f32 	%f576, %f276, %f276, %f273;
	add.s32 	%r273, %r273, 4096;
$L__BB3_38:
	setp.eq.s32 	%p12, %r62, 0;
	@%p12 bra 	$L__BB3_44;
	setp.lt.u32 	%p13, %r62, 4;
	@%p13 bra 	$L__BB3_41;
	add.s32 	%r116, %r273, %r268;
	mul.wide.u32 	%rd84, %r116, 4;
	add.s64 	%rd85, %rd1, %rd84;
	add.s64 	%rd86, %rd2, %rd84;
	ld.global.f32 	%f278, [%rd85];
	ld.global.f32 	%f279, [%rd86];
	sub.f32 	%f280, %f278, %f279;
	fma.rn.f32 	%f281, %f280, %f280, %f576;
	add.s32 	%r117, %r116, 512;
	mul.wide.u32 	%rd87, %r117, 4;
	add.s64 	%rd88, %rd1, %rd87;
	add.s64 	%rd89, %rd2, %rd87;
	ld.global.f32 	%f282, [%rd88];
	ld.global.f32 	%f283, [%rd89];
	sub.f32 	%f284, %f282, %f283;
	fma.rn.f32 	%f285, %f284, %f284, %f281;
	add.s32 	%r118, %r116, 1024;
	mul.wide.u32 	%rd90, %r118, 4;
	add.s64 	%rd91, %rd1, %rd90;
	add.s64 	%rd92, %rd2, %rd90;
	ld.global.f32 	%f286, [%rd91];
	ld.global.f32 	%f287, [%rd92];
	sub.f32 	%f288, %f286, %f287;
	fma.rn.f32 	%f289, %f288, %f288, %f285;
	add.s32 	%r119, %r116, 1536;
	mul.wide.u32 	%rd93, %r119, 4;
	add.s64 	%rd94, %rd1, %rd93;
	add.s64 	%rd95, %rd2, %rd93;
	ld.global.f32 	%f290, [%rd94];
	ld.global.f32 	%f291, [%rd95];
	sub.f32 	%f292, %f290, %f291;
	fma.rn.f32 	%f576, %f292, %f292, %f289;
	add.s32 	%r273, %r273, 2048;
$L__BB3_41:
	and.b32  	%r120, %r50, 3;
	setp.eq.s32 	%p14, %r120, 0;
	@%p14 bra 	$L__BB3_44;
	add.s32 	%r276, %r273, %r266;
	cvt.u16.u32 	%rs1, %r265;
	shr.u16 	%rs2, %rs1, 9;
	add.s16 	%rs3, %rs2, 1;
	cvt.u32.u16 	%r121, %rs3;
	and.b32  	%r122, %r121, 3;
	neg.s32 	%r275, %r122;
$L__BB3_43:
	.pragma "nounroll";
	mul.wide.u32 	%rd96, %r276, 4;
	add.s64 	%rd97, %rd1, %rd96;
	add.s64 	%rd98, %rd2, %rd96;
	ld.global.f32 	%f293, [%rd97];
	ld.global.f32 	%f294, [%rd98];
	sub.f32 	%f295, %f293, %f294;
	fma.rn.f32 	%f576, %f295, %f295, %f576;
	add.s32 	%r276, %r276, 512;
	add.s32 	%r275, %r275, 1;
	setp.ne.s32 	%p15, %r275, 0;
	@%p15 bra 	$L__BB3_43;
$L__BB3_44:
	// begin inline asm
	mov.u32 %r123, %laneid;
	// end inline asm
	mov.b32 	%r125, %f576;
	mov.b32 	%r126, 1;
	mov.b32 	%r147, 31;
	mov.b32 	%r148, -1;
	// begin inline asm
	shfl.sync.down.b32 %r124, %r125, %r126, %r147, %r148;
	// end inline asm
	setp.gt.s32 	%p16, %r123, 30;
	mov.b32 	%f296, %r124;
	add.f32 	%f297, %f576, %f296;
	selp.f32 	%f298, %f576, %f297, %p16;
	mov.b32 	%r130, %f298;
	mov.b32 	%r131, 2;
	// begin inline asm
	shfl.sync.down.b32 %r129, %r130, %r131, %r147, %r148;
	// end inline asm
	setp.gt.s32 	%p17, %r123, 29;
	mov.b32 	%f299, %r129;
	add.f32 	%f300, %f298, %f299;
	selp.f32 	%f301, %f298, %f300, %p17;
	mov.b32 	%r135, %f301;
	mov.b32 	%r136, 4;
	// begin inline asm
	shfl.sync.down.b32 %r134, %r135, %r136, %r147, %r148;
	// end inline asm
	setp.gt.s32 	%p18, %r123, 27;
	mov.b32 	%f302, %r134;
	add.f32 	%f303, %f301, %f302;
	selp.f32 	%f304, %f301, %f303, %p18;
	mov.b32 	%r140, %f304;
	mov.b32 	%r141, 8;
	// begin inline asm
	shfl.sync.down.b32 %r139, %r140, %r141, %r147, %r148;
	// end inline asm
	setp.gt.s32 	%p19, %r123, 23;
	mov.b32 	%f305, %r139;
	add.f32 	%f306, %f304, %f305;
	selp.f32 	%f307, %f304, %f306, %p19;
	mov.b32 	%r145, %f307;
	mov.b32 	%r146, 16;
	// begin inline asm
	shfl.sync.down.b32 %r144, %r145, %r146, %r147, %r148;
	// end inline asm
	setp.gt.s32 	%p20, %r123, 15;
	mov.b32 	%f308, %r144;
	add.f32 	%f37, %f307, %f308;
	selp.f32 	%f577, %f307, %f37, %p20;
	setp.ne.s32 	%p21, %r123, 0;
	@%p21 bra 	$L__BB3_46;
	shr.u32 	%r149, %r35, 3;
	and.b32  	%r150, %r149, 124;
	mov.u32 	%r151, _ZZN3cub18CUB_300001_SM_10006detail6reduce18DeviceReduceKernelINS2_10policy_hubIfjN4cuda3std3__44plusIfEEE10Policy1000EN6thrust24THRUST_300001_SM_1000_NS12zip_iteratorINS7_5tupleIJNSD_6detail15normal_iteratorINSD_10device_ptrIfEEEESK_EEEEEjS9_f4funcEEvT0_PT3_T1_NS0_13GridEvenShareISR_EET2_T4_E12temp_storage;
	add.s32 	%r152, %r151, %r150;
	st.shared.f32 	[%r152+16], %f37;
$L__BB3_46:
	bar.sync 	0;
	setp.ne.s32 	%p22, %r35, 0;
	@%p22 bra 	$L__BB3_48;
	ld.shared.f32 	%f309, [_ZZN3cub18CUB_300001_SM_10006detail6reduce18DeviceReduceKernelINS2_10policy_hubIfjN4cuda3std3__44plusIfEEE10Policy1000EN6thrust24THRUST_300001_SM_1000_NS12zip_iteratorINS7_5tupleIJNSD_6detail15normal_iteratorINSD_10device_ptrIfEEEESK_EEEEEjS9_f4funcEEvT0_PT3_T1_NS0_13GridEvenShareISR_EET2_T4_E12temp_storage+20];
	add.f32 	%f310, %f577, %f309;
	ld.shared.f32 	%f311, [_ZZN3cub18CUB_300001_SM_10006detail6reduce18DeviceReduceKernelINS2_10policy_hubIfjN4cuda3std3__44plusIfEEE10Policy1000EN6thrust24THRUST_300001_SM_1000_NS12zip_iteratorINS7_5tupleIJNSD_6detail15normal_iteratorINSD_10device_ptrIfEEEESK_EEEEEjS9_f4funcEEvT0_PT3_T1_NS0_13GridEvenShareISR_EET2_T4_E12temp_storage+24];
	add.f32 	%f312, %f310, %f311;
	ld.shared.f32 	%f313, [_ZZN3cub18CUB_300001_SM_10006detail6reduce18DeviceReduceKernelINS2_10policy_hubIfjN4cuda3std3__44plusIfEEE10Policy1000EN6thrust24THRUST_300001_SM_1000_NS12zip_iteratorINS7_5tupleIJNSD_6detail15normal_iteratorINSD_10device_ptrIfEEEESK_EEEEEjS9_f4funcEEvT0_PT3_T1_NS0_13GridEvenShareISR_EET2_T4_E12temp_storage+28];
	add.f32 	%f314, %f312, %f313;
	ld.shared.f32 	%f315, [_ZZN3cub18CUB_300001_SM_10006detail6reduce18DeviceReduceKernelINS2_10policy_hubIfjN4cuda3std3__44plusIfEEE10Policy1000EN6thrust24THRUST_300001_SM_1000_NS12zip_iteratorINS7_5tupleIJNSD_6detail15normal_iteratorINSD_10device_ptrIfEEEESK_EEEEEjS9_f4funcEEvT0_PT3_T1_NS0_13GridEvenShareISR_EET2_T4_E12temp_storage+32];
	add.f32 	%f316, %f314, %f315;
	ld.shared.f32 	%f317, [_ZZN3cub18CUB_300001_SM_10006detail6reduce18DeviceReduceKernelINS2_10policy_hubIfjN4cuda3std3__44plusIfEEE10Policy1000EN6thrust24THRUST_300001_SM_1000_NS12zip_iteratorINS7_5tupleIJNSD_6detail15normal_iteratorINSD_10device_ptrIfEEEESK_EEEEEjS9_f4funcEEvT0_PT3_T1_NS0_13GridEvenShareISR_EET2_T4_E12temp_storage+36];
	add.f32 	%f318, %f316, %f317;
	ld.shared.f32 	%f319, [_ZZN3cub18CUB_300001_SM_10006detail6reduce18DeviceReduceKernelINS2_10policy_hubIfjN4cuda3std3__44plusIfEEE10Policy1000EN6thrust24THRUST_300001_SM_1000_NS12zip_iteratorINS7_5tupleIJNSD_6detail15normal_iteratorINSD_10device_ptrIfEEEESK_EEEEEjS9_f4funcEEvT0_PT3_T1_NS0_13GridEvenShareISR_EET2_T4_E12temp_storage+40];
	add.f32 	%f320, %f318, %f319;
	ld.shared.f32 	%f321, [_ZZN3cub18CUB_300001_SM_10006detail6reduce18DeviceReduceKernelINS2_10policy_hubIfjN4cuda3std3__44plusIfEEE10Policy1000EN6thrust24THRUST_300001_SM_1000_NS12zip_iteratorINS7_5tupleIJNSD_6detail15normal_iteratorINSD_10device_ptrIfEEEESK_EEEEEjS9_f4funcEEvT0_PT3_T1_NS0_13GridEvenShareISR_EET2_T4_E12temp_storage+44];
	add.f32 	%f322, %f320, %f321;
	ld.shared.f32 	%f323, [_ZZN3cub18CUB_300001_SM_10006detail6reduce18DeviceReduceKernelINS2_10policy_hubIfjN4cuda3std3__44plusIfEEE10Policy1000EN6thrust24THRUST_300001_SM_1000_NS12zip_iteratorINS7_5tupleIJNSD_6detail15normal_iteratorINSD_10device_ptrIfEEEESK_EEEEEjS9_f4funcEEvT0_PT3_T1_NS0_13GridEvenShareISR_EET2_T4_E12temp_storage+48];
	add.f32 	%f324, %f322, %f323;
	ld.shared.f32 	%f325, [_ZZN3cub18CUB_300001_SM_10006detail6reduce18DeviceReduceKernelINS2_10policy_hubIfjN4cuda3std3__44plusIfEEE10Policy1000EN6thrust24THRUST_300001_SM_1000_NS12zip_iteratorINS7_5tupleIJNSD_6detail15normal_iteratorINSD_10device_ptrIfEEEESK_EEEEEjS9_f4funcEEvT0_PT3_T1_NS0_13GridEvenShareISR_EET2_T4_E12temp_storage+52];
	add.f32 	%f326, %f324, %f325;
	ld.shared.f32 	%f327, [_ZZN3cub18CUB_300001_SM_10006detail6reduce18DeviceReduceKernelINS2_10policy_hubIfjN4cuda3std3__44plusIfEEE10Policy1000EN6thrust24THRUST_300001_SM_1000_NS12zip_iteratorINS7_5tupleIJNSD_6detail15normal_iteratorINSD_10device_ptrIfEEEESK_EEEEEjS9_f4funcEEvT0_PT3_T1_NS0_13GridEvenShareISR_EET2_T4_E12temp_storage+56];
	add.f32 	%f328, %f326, %f327;
	ld.shared.f32 	%f329, [_ZZN3cub18CUB_300001_SM_10006detail6reduce18DeviceReduceKernelINS2_10policy_hubIfjN4cuda3std3__44plusIfEEE10Policy1000EN6thrust24THRUST_300001_SM_1000_NS12zip_iteratorINS7_5tupleIJNSD_6detail15normal_iteratorINSD_10device_ptrIfEEEESK_EEEEEjS9_f4funcEEvT0_PT3_T1_NS0_13GridEvenShareISR_EET2_T4_E12temp_storage+60];
	add.f32 	%f330, %f328, %f329;
	ld.shared.f32 	%f331, [_ZZN3cub18CUB_300001_SM_10006detail6reduce18DeviceReduceKernelINS2_10policy_hubIfjN4cuda3std3__44plusIfEEE10Policy1000EN6thrust24THRUST_300001_SM_1000_NS12zip_iteratorINS7_5tupleIJNSD_6detail15normal_iteratorINSD_10device_ptrIfEEEESK_EEEEEjS9_f4funcEEvT0_PT3_T1_NS0_13GridEvenShareISR_EET2_T4_E12temp_storage+64];
	add.f32 	%f332, %f330, %f331;
	ld.shared.f32 	%f333, [_ZZN3cub18CUB_300001_SM_10006detail6reduce18DeviceReduceKernelINS2_10policy_hubIfjN4cuda3std3__44plusIfEEE10Policy1000EN6thrust24THRUST_300001_SM_1000_NS12zip_iteratorINS7_5tupleIJNSD_6detail15normal_iteratorINSD_10device_ptrIfEEEESK_EEEEEjS9_f4funcEEvT0_PT3_T1_NS0_13GridEvenShareISR_EET2_T4_E12temp_storage+68];
	add.f32 	%f334, %f332, %f333;
	ld.shared.f32 	%f335, [_ZZN3cub18CUB_300001_SM_10006detail6reduce18DeviceReduceKernelINS2_10policy_hubIfjN4cuda3std3__44plusIfEEE10Policy1000EN6thrust24THRUST_300001_SM_1000_NS12zip_iteratorINS7_5tupleIJNSD_6detail15normal_iteratorINSD_10device_ptrIfEEEESK_EEEEEjS9_f4funcEEvT0_PT3_T1_NS0_13GridEvenShareISR_EET2_T4_E12temp_storage+72];
	add.f32 	%f336, %f334, %f335;
	ld.shared.f32 	%f337, [_ZZN3cub18CUB_300001_SM_10006detail6reduce18DeviceReduceKernelINS2_10policy_hubIfjN4cuda3std3__44plusIfEEE10Policy1000EN6thrust24THRUST_300001_SM_1000_NS12zip_iteratorINS7_5tupleIJNSD_6detail15normal_iteratorINSD_10device_ptrIfEEEESK_EEEEEjS9_f4funcEEvT0_PT3_T1_NS0_13GridEvenShareISR_EET2_T4_E12temp_storage+76];
	add.f32 	%f577, %f336, %f337;
$L__BB3_48:
	mov.u32 	%r254, %tid.x;
	setp.ne.s32 	%p64, %r254, 0;
	@%p64 bra 	$L__BB3_50;
	cvta.to.global.u64 	%rd189, %rd3;
	mul.wide.u32 	%rd190, %r3, 4;
	add.s64 	%rd191, %rd189, %rd190;
	st.global.f32 	[%rd191], %f577;
$L__BB3_50:
	ret;

}
	// .globl	_ZN3cub18CUB_300001_SM_10006detail6reduce28DeviceReduceSingleTileKernelINS2_10policy_hubIfjN4cuda3std3__44plusIfEEE10Policy1000EPfSC_iS9_ffNS7_10__identityEEEvT0_T1_T2_T3_T4_T6_
.visible .entry _ZN3cub18CUB_300001_SM_10006detail6reduce28DeviceReduceSingleTileKernelINS2_10policy_hubIfjN4cuda3std3__44plusIfEEE10Policy1000EPfSC_iS9_ffNS7_10__identityEEEvT0_T1_T2_T3_T4_T6_(
	.param .u64 .ptr .align 1 _ZN3cub18CUB_300001_SM_10006detail6reduce28DeviceReduceSingleTileKernelINS2_10policy_hubIfjN4cuda3std3__44plusIfEEE10Policy1000EPfSC_iS9_ffNS7_10__identityEEEvT0_T1_T2_T3_T4_T6__param_0,
	.param .u64 .ptr .align 1 _ZN3cub18CUB_300001_SM_10006detail6reduce28DeviceReduceSingleTileKernelINS2_10policy_hubIfjN4cuda3std3__44plusIfEEE10Policy1000EPfSC_iS9_ffNS7_10__identityEEEvT0_T1_T2_T3_T4_T6__param_1,
	.param .u32 _ZN3cub18CUB_300001_SM_10006detail6reduce28DeviceReduceSingleTileKernelINS2_10policy_hubIfjN4cuda3std3__44plusIfEEE10Policy1000EPfSC_iS9_ffNS7_10__identityEEEvT0_T1_T2_T3_T4_T6__param_2,
	.param .align 1 .b8 _ZN3cub18CUB_300001_SM_10006detail6reduce28DeviceReduceSingleTileKernelINS2_10policy_hubIfjN4cuda3std3__44plusIfEEE10Policy1000EPfSC_iS9_ffNS7_10__identityEEEvT0_T1_T2_T3_T4_T6__param_3[1],
	.param .f32 _ZN3cub18CUB_300001_SM_10006detail6reduce28DeviceReduceSingleTileKernelINS2_10policy_hubIfjN4cuda3std3__44plusIfEEE10Policy1000EPfSC_iS9_ffNS7_10__identityEEEvT0_T1_T2_T3_T4_T6__param_4,
	.param .align 1 .b8 _ZN3cub18CUB_300001_SM_10006detail6reduce28DeviceReduceSingleTileKernelINS2_10policy_hubIfjN4cuda3std3__44plusIfEEE10Policy1000EPfSC_iS9_ffNS7_10__identityEEEvT0_T1_T2_T3_T4_T6__param_5[1]
)
.maxntid 512
.minnctapersm 1
{
	.reg .pred 	%p<113>;
	.reg .b32 	%r<407>;
	.reg .b32 	%f<531>;
	.reg .b64 	%rd<133>;
	// demoted variable
	.shared .align 4 .b8 _ZZN3cub18CUB_300001_SM_10006detail6reduce28DeviceReduceSingleTileKernelINS2_10policy_hubIfjN4cuda3std3__44plusIfEEE10Policy1000EPfSC_iS9_ffNS7_10__identityEEEvT0_T1_T2_T3_T4_T6_E12temp_storage[84];
	ld.param.u64 	%rd16, [_ZN3cub18CUB_300001_SM_10006detail6reduce28DeviceReduceSingleTileKernelINS2_10policy_hubIfjN4cuda3std3__44plusIfEEE10Policy1000EPfSC_iS9_ffNS7_10__identityEEEvT0_T1_T2_T3_T4_T6__param_0];
	ld.param.u64 	%rd17, [_ZN3cub18CUB_300001_SM_10006detail6reduce28DeviceReduceSingleTileKernelINS2_10policy_hubIfjN4cuda3std3__44plusIfEEE10Policy1000EPfSC_iS9_ffNS7_10__identityEEEvT0_T1_T2_T3_T4_T6__param_1];
	ld.param.u32 	%r67, [_ZN3cub18CUB_300001_SM_10006detail6reduce28DeviceReduceSingleTileKernelINS2_10policy_hubIfjN4cuda3std3__44plusIfEEE10Policy1000EPfSC_iS9_ffNS7_10__identityEEEvT0_T1_T2_T3_T4_T6__param_2];
	ld.param.f32 	%f58, [_ZN3cub18CUB_300001_SM_10006detail6reduce28DeviceReduceSingleTileKernelINS2_10policy_hubIfjN4cuda3std3__44plusIfEEE10Policy1000EPfSC_iS9_ffNS7_10__identityEEEvT0_T1_T2_T3_T4_T6__param_4];
	cvta.to.global.u64 	%rd1, %rd17;
	setp.ne.s32 	%p1, %r67, 0;
	@%p1 bra 	$L__BB4_3;
	mov.u32 	%r380, %tid.x;
	setp.ne.s32 	%p112, %r380, 0;
	@%p112 bra 	$L__BB4_74;
	st.global.f32 	[%rd1], %f58;
	bra.uni 	$L__BB4_74;
$L__BB4_3:
	and.b64  	%rd18, %rd16, 7;
	setp.ne.s64 	%p2, %rd18, 0;
	@%p2 bra 	$L__BB4_38;
	setp.gt.s32 	%p57, %r67, 8191;
	@%p57 bra 	$L__BB4_22;
	mov.u32 	%r1, %tid.x;
	setp.ge.s32 	%p74, %r1, %r67;
	mov.f32 	%f509, 0f00000000;
	mov.u32 	%r384, %r1;
	@%p74 bra 	$L__BB4_7;
	mul.wide.u32 	%rd121, %r1, 4;
	add.s64 	%rd120, %rd16, %rd121;
	// begin inline asm
	ld.global.nc.u32 %r300, [%rd120];
	// end inline asm
	mov.b32 	%f509, %r300;
	add.s32 	%r384, %r1, 512;
$L__BB4_7:
	setp.ge.s32 	%p75, %r384, %r67;
	@%p75 bra 	$L__BB4_13;
	not.b32 	%r301, %r384;
	add.s32 	%r4, %r67, %r301;
	and.b32  	%r302, %r4, 1536;
	setp.eq.s32 	%p76, %r302, 1536;
	@%p76 bra 	$L__BB4_11;
	mul.wide.u32 	%rd122, %r384, 4;
	add.s64 	%rd129, %rd16, %rd122;
	shr.u32 	%r303, %r4, 9;
	add.s32 	%r304, %r303, 1;
	and.b32  	%r305, %r304, 3;
	neg.s32 	%r382, %r305;
$L__BB4_10:
	.pragma "nounroll";
	// begin inline asm
	ld.global.nc.u32 %r306, [%rd129];
	// end inline asm
	mov.b32 	%f395, %r306;
	add.f32 	%f509, %f509, %f395;
	add.s32 	%r384, %r384, 512;
	add.s64 	%rd129, %rd129, 2048;
	add.s32 	%r382, %r382, 1;
	setp.ne.s32 	%p77, %r382, 0;
	@%p77 bra 	$L__BB4_10;
$L__BB4_11:
	setp.lt.u32 	%p78, %r4, 1536;
	@%p78 bra 	$L__BB4_13;
$L__BB4_12:
	mul.wide.s32 	%rd128, %r384, 4;
	add.s64 	%rd124, %rd16, %rd128;
	// begin inline asm
	ld.global.nc.u32 %r307, [%rd124];
	// end inline asm
	mov.b32 	%f396, %r307;
	add.f32 	%f397, %f509, %f396;
	add.s64 	%rd125, %rd124, 2048;
	// begin inline asm
	ld.global.nc.u32 %r308, [%rd125];
	// end inline asm
	mov.b32 	%f398, %r308;
	add.f32 	%f399, %f397, %f398;
	add.s64 	%rd126, %rd124, 4096;
	// begin inline asm
	ld.global.nc.u32 %r309, [%rd126];
	// end inline asm
	mov.b32 	%f400, %r309;
	add.f32 	%f401, %f399, %f400;
	add.s64 	%rd127, %rd124, 6144;
	// begin inline asm
	ld.global.nc.u32 %r310, [%rd127];
	// end inline asm
	mov.b32 	%f402, %r310;
	add.f32 	%f509, %f401, %f402;
	add.s32 	%r384, %r384, 2048;
	setp.lt.s32 	%p79, %r384, %r67;
	@%p79 bra 	$L__BB4_12;
$L__BB4_13:
	setp.lt.s32 	%p80, %r67, 512;
	@%p80 bra 	$L__BB4_18;
	// begin inline asm
	mov.u32 %r349, %laneid;
	// end inline asm
	mov.b32 	%r351, %f509;
	mov.b32 	%r352, 1;
	mov.b32 	%r373, 31;
	mov.b32 	%r374, -1;
	// begin inline asm
	shfl.sync.down.b32 %r350, %r351, %r352, %r373, %r374;
	// end inline asm
	setp.gt.s32 	%p104, %r349, 30;
	mov.b32 	%f461, %r350;
	add.f32 	%f462, %f509, %f461;
	selp.f32 	%f463, %f509, %f462, %p104;
	mov.b32 	%r356, %f463;
	mov.b32 	%r357, 2;
	// begin inline asm
	shfl.sync.down.b32 %r355, %r356, %r357, %r373, %r374;
	// end inline asm
	setp.gt.s32 	%p105, %r349, 29;
	mov.b32 	%f464, %r355;
	add.f32 	%f465, %f463, %f464;
	selp.f32 	%f466, %f463, %f465, %p105;
	mov.b32 	%r361, %f466;
	mov.b32 	%r362, 4;
	// begin inline asm
	shfl.sync.down.b32 %r360, %r361, %r362, %r373, %r374;
	// end inline asm
	setp.gt.s32 	%p106, %r349, 27;
	mov.b32 	%f467, %r360;
	add.f32 	%f468, %f466, %f467;
	selp.f32 	%f469, %f466, %f468, %p106;
	mov.b32 	%r366, %f469;
	mov.b32 	%r367, 8;
	// begin inline asm
	shfl.sync.down.b32 %r365, %r366, %r367, %r373, %r374;
	// end inline asm
	setp.gt.s32 	%p107, %r349, 23;
	mov.b32 	%f470, %r365;
	add.f32 	%f471, %f469, %f470;
	selp.f32 	%f472, %f469, %f471, %p107;
	mov.b32 	%r371, %f472;
	mov.b32 	%r372, 16;
	// begin inline asm
	shfl.sync.down.b32 %r370, %r371, %r372, %r373, %r374;
	// end inline asm
	setp.gt.s32 	%p108, %r349, 15;
	mov.b32 	%f473, %r370;
	add.f32 	%f10, %f472, %f473;
	selp.f32 	%f530, %f472, %f10, %p108;
	setp.ne.s32 	%p109, %r349, 0;
	@%p109 bra 	$L__BB4_16;
	shr.u32 	%r375, %r1, 3;
	and.b32  	%r376, %r375, 124;
	mov.u32 	%r377, _ZZN3cub18CUB_300001_SM_10006detail6reduce28DeviceReduceSingleTileKernelINS2_10policy_hubIfjN4cuda3std3__44plusIfEEE10Policy1000EPfSC_iS9_ffNS7_10__identityEEEvT0_T1_T2_T3_T4_T6_E12temp_storage;
	add.s32 	%r378, %r377, %r376;
	st.shared.f32 	[%r378+16], %f10;
$L__BB4_16:
	bar.sync 	0;
	setp.ne.s32 	%p110, %r1, 0;
	@%p110 bra 	$L__BB4_72;
	ld.shared.f32 	%f474, [_ZZN3cub18CUB_300001_SM_10006detail6reduce28DeviceReduceSingleTileKernelINS2_10policy_hubIfjN4cuda3std3__44plusIfEEE10Policy1000EPfSC_iS9_ffNS7_10__identityEEEvT0_T1_T2_T3_T4_T6_E12temp_storage+20];
	add.f32 	%f475, %f530, %f474;
	ld.shared.f32 	%f476, [_ZZN3cub18CUB_300001_SM_10006detail6reduce28DeviceReduceSingleTileKernelINS2_10policy_hubIfjN4cuda3std3__44plusIfEEE10Policy1000EPfSC_iS9_ffNS7_10__identityEEEvT0_T1_T2_T3_T4_T6_E12temp_storage+24];
	add.f32 	%f477, %f475, %f476;
	ld.shared.f32 	%f478, [_ZZN3cub18CUB_300001_SM_10006detail6reduce28DeviceReduceSingleTileKernelINS2_10policy_hubIfjN4cuda3std3__44plusIfEEE10Policy1000EPfSC_iS9_ffNS7_10__identityEEEvT0_T1_T2_T3_T4_T6_E12temp_storage+28];
	add.f32 	%f479, %f477, %f478;
	ld.shared.f32 	%f480, [_ZZN3cub18CUB_300001_SM_10006detail6reduce28DeviceReduceSingleTileKernelINS2_10policy_hubIfjN4cuda3std3__44plusIfEEE10Policy1000EPfSC_iS9_ffNS7_10__identityEEEvT0_T1_T2_T3_T4_T6_E12temp_storage+32];
	add.f32 	%f481, %f479, %f480;
	ld.shared.f32 	%f482, [_ZZN3cub18CUB_300001_SM_10006detail6reduce28DeviceReduceSingleTileKernelINS2_10policy_hubIfjN4cuda3std3__44plusIfEEE10Policy1000EPfSC_iS9_ffNS7_10__identityEEEvT0_T1_T2_T3_T4_T6_E12temp_storage+36];
	add.f32 	%f483, %f481, %f482;
	ld.shared.f32 	%f484, [_ZZN3cub18CUB_300001_SM_10006detail6reduce28DeviceReduceSingleTileKernelINS2_10policy_hubIfjN4cuda3std3__44plusIfEEE10Policy1000EPfSC_iS9_ffNS7_10__identityEEEvT0_T1_T2_T3_T4_T6_E12temp_storage+40];
	add.f32 	%f485, %f483, %f484;
	ld.shared.f32 	%f486, [_ZZN3cub18CUB_300001_SM_10006detail6reduce28DeviceReduceSingleTileKernelINS2_10policy_hubIfjN4cuda3std3__44plusIfEEE10Policy1000EPfSC_iS9_ffNS7_10__identityEEEvT0_T1_T2_T3_T4_T6_E12temp_storage+44];
	add.f32 	%f487, %f485, %f486;
	ld.shared.f32 	%f488, [_ZZN3cub18CUB_300001_SM_10006detail6reduce28DeviceReduceSingleTileKernelINS2_10policy_hubIfjN4cuda3std3__44plusIfEEE10Policy1000EPfSC_iS9_ffNS7_10__identityEEEvT0_T1_T2_T3_T4_T6_E12temp_storage+48];
	add.f32 	%f489, %f487, %f488;
	ld.shared.f32 	%f490, [_ZZN3cub18CUB_300001_SM_10006detail6reduce28DeviceReduceSingleTileKernelINS2_10policy_hubIfjN4cuda3std3__44plusIfEEE10Policy1000EPfSC_iS9_ffNS7_10__identityEEEvT0_T1_T2_T3_T4_T6_E12temp_storage+52];
	add.f32 	%f491, %f489, %f490;
	ld.shared.f32 	%f492, [_ZZN3cub18CUB_300001_SM_10006detail6reduce28DeviceReduceSingleTileKernelINS2_10policy_hubIfjN4cuda3std3__44plusIfEEE10Policy1000EPfSC_iS9_ffNS7_10__identityEEEvT0_T1_T2_T3_T4_T6_E12temp_storage+56];
	add.f32 	%f493, %f491, %f492;
	ld.shared.f32 	%f494, [_ZZN3cub18CUB_300001_SM_10006detail6reduce28DeviceReduceSingleTileKernelINS2_10policy_hubIfjN4cuda3std3__44plusIfEEE10Policy1000EPfSC_iS9_ffNS7_10__identityEEEvT0_T1_T2_T3_T4_T6_E12temp_storage+60];
	add.f32 	%f495, %f493, %f494;
	ld.shared.f32 	%f496, [_ZZN3cub18CUB_300001_SM_10006detail6reduce28DeviceReduceSingleTileKernelINS2_10policy_hubIfjN4cuda3std3__44plusIfEEE10Policy1000EPfSC_iS9_ffNS7_10__identityEEEvT0_T1_T2_T3_T4_T6_E12temp_storage+64];
	add.f32 	%f497, %f495, %f496;
	ld.shared.f32 	%f498, [_ZZN3cub18CUB_300001_SM_10006detail6reduce28DeviceReduceSingleTileKernelINS2_10policy_hubIfjN4cuda3std3__44plusIfEEE10Policy1000EPfSC_iS9_ffNS7_10__identityEEEvT0_T1_T2_T3_T4_T6_E12temp_storage+68];
	add.f32 	%f499, %f497, %f498;
	ld.shared.f32 	%f500, [_ZZN3cub18CUB_300001_SM_10006detail6reduce28DeviceReduceSingleTileKernelINS2_10policy_hubIfjN4cuda3std3__44plusIfEEE10Policy1000EPfSC_iS9_ffNS7_10__identityEEEvT0_T1_T2_T3_T4_T6_E12temp_storage+72];
	add.f32 	%f501, %f499, %f500;
	ld.shared.f32 	%f502, [_ZZN3cub18CUB_300001_SM_10006detail6reduce28DeviceReduceSingleTileKernelINS2_10policy_hubIfjN4cuda3std3__44plusIfEEE10Policy1000EPfSC_iS9_ffNS7_10__identityEEEvT0_T1_T2_T3_T4_T6_E12temp_storage+76];
	add.f32 	%f530, %f501, %f502;
	bra.uni 	$L__BB4_72;
$L__BB4_18:
	// begin inline asm
	mov.u32 %r311, %laneid;
	// end inline asm
	and.b32  	%r337, %r1, 992;
	add.s32 	%r338, %r337, 32;
	setp.gt.s32 	%p81, %r338, %r67;
	not.b32 	%r339, %r337;
	add.s32 	%r340, %r67, %r339;
	selp.b32 	%r335, %r340, 31, %p81;
	mov.b32 	%r313, %f509;
	mov.b32 	%r314, 1;
	mov.b32 	%r336, -1;
	// begin inline asm
	shfl.sync.down.b32 %r312, %r313, %r314, %r335, %r336;
	// end inline asm
	setp.lt.s32 	%p82, %r311, %r335;
	mov.b32 	%f403, %r312;
	add.f32 	%f404, %f509, %f403;
	selp.f32 	%f405, %f404, %f509, %p82;
	mov.b32 	%r318, %f405;
	mov.b32 	%r319, 2;
	// begin inline asm
	shfl.sync.down.b32 %r317, %r318, %r319, %r335, %r336;
	// end inline asm
	add.s32 	%r341, %r311, 2;
	setp.gt.s32 	%p83, %r341, %r335;
	mov.b32 	%f406, %r317;
	add.f32 	%f407, %f405, %f406;
	selp.f32 	%f408, %f405, %f407, %p83;
	mov.b32 	%r323, %f408;
	mov.b32 	%r324, 4;
	// begin inline asm
	shfl.sync.down.b32 %r322, %r323, %r324, %r335, %r336;
	// end inline asm
	add.s32 	%r342, %r311, 4;
	setp.gt.s32 	%p84, %r342, %r335;
	mov.b32 	%f409, %r322;
	add.f32 	%f410, %f408, %f409;
	selp.f32 	%f411, %f408, %f410, %p84;
	mov.b32 	%r328, %f411;
	mov.b32 	%r329, 8;
	// begin inline asm
	shfl.sync.down.b32 %r327, %r328, %r329, %r335, %r336;
	// end inline asm
	add.s32 	%r343, %r311, 8;
	setp.gt.s32 	%p85, %r343, %r335;
	mov.b32 	%f412, %r327;
	add.f32 	%f413, %f411, %f412;
	selp.f32 	%f414, %f411, %f413, %p85;
	mov.b32 	%r333, %f414;
	mov.b32 	%r334, 16;
	// begin inline asm
	shfl.sync.down.b32 %r332, %r333, %r334, %r335, %r336;
	// end inline asm
	add.s32 	%r344, %r311, 16;
	setp.gt.s32 	%p86, %r344, %r335;
	mov.b32 	%f415, %r332;
	add.f32 	%f416, %f414, %f415;
	selp.f32 	%f530, %f414, %f416, %p86;
	setp.ne.s32 	%p87, %r311, 0;
	@%p87 bra 	$L__BB4_20;
	shr.u32 	%r345, %r1, 3;
	and.b32  	%r346, %r345, 124;
	mov.u32 	%r347, _ZZN3cub18CUB_300001_SM_10006detail6reduce28DeviceReduceSingleTileKernelINS2_10policy_hubIfjN4cuda3std3__44plusIfEEE10Policy1000EPfSC_iS9_ffNS7_10__identityEEEvT0_T1_T2_T3_T4_T6_E12temp_storage;
	add.s32 	%r348, %r347, %r346;
	st.shared.f32 	[%r348+16], %f530;
$L__BB4_20:
	bar.sync 	0;
	setp.ne.s32 	%p88, %r1, 0;
	@%p88 bra 	$L__BB4_72;
	setp.gt.s32 	%p89, %r67, 32;
	ld.shared.f32 	%f417, [_ZZN3cub18CUB_300001_SM_10006detail6reduce28DeviceReduceSingleTileKernelINS2_10policy_hubIfjN4cuda3std3__44plusIfEEE10Policy1000EPfSC_iS9_ffNS7_10__identityEEEvT0_T1_T2_T3_T4_T6_E12temp_storage+20];
	add.f32 	%f418, %f530, %f417;
	selp.f32 	%f419, %f418, %f530, %p89;
	setp.gt.s32 	%p90, %r67, 64;
	ld.shared.f32 	%f420, [_ZZN3cub18CUB_300001_SM_10006detail6reduce28DeviceReduceSingleTileKernelINS2_10policy_hubIfjN4cuda3std3__44plusIfEEE10Policy1000EPfSC_iS9_ffNS7_10__identityEEEvT0_T1_T2_T3_T4_T6_E12temp_storage+24];
	add.f32 	%f421, %f420, %f419;
	selp.f32 	%f422, %f421, %f419, %p90;
	setp.gt.s32 	%p91, %r67, 96;
	ld.shared.f32 	%f423, [_ZZN3cub18CUB_300001_SM_10006detail6reduce28DeviceReduceSingleTileKernelINS2_10policy_hubIfjN4cuda3std3__44plusIfEEE10Policy1000EPfSC_iS9_ffNS7_10__identityEEEvT0_T1_T2_T3_T4_T6_E12temp_storage+28];
	add.f32 	%f424, %f423, %f422;
	selp.f32 	%f425, %f424, %f422, %p91;
	setp.gt.s32 	%p92, %r67, 128;
	ld.shared.f32 	%f426, [_ZZN3cub18CUB_300001_SM_10006detail6reduce28DeviceReduceSingleTileKernelINS2_10policy_hubIfjN4cuda3std3__44plusIfEEE10Policy1000EPfSC_iS9_ffNS7_10__identityEEEvT0_T1_T2_T3_T4_T6_E12temp_storage+32];
	add.f32 	%f427, %f426, %f425;
	selp.f32 	%f428, %f427, %f425, %p92;
	setp.gt.s32 	%p93, %r67, 160;
	ld.shared.f32 	%f429, [_ZZN3cub18CUB_300001_SM_10006detail6reduce28DeviceReduceSingleTileKernelINS2_10policy_hubIfjN4cuda3std3__44plusIfEEE10Policy1000EPfSC_iS9_ffNS7_10__identityEEEvT0_T1_T2_T3_T4_T6_E12temp_storage+36];
	add.f32 	%f430, %f429, %f428;
	selp.f32 	%f431, %f430, %f428, %p93;
	setp.gt.s32 	%p94, %r67, 192;
	ld.shared.f32 	%f432, [_ZZN3cub18CUB_300001_SM_10006detail6reduce28DeviceReduceSingleTileKernelINS2_10policy_hubIfjN4cuda3std3__44plusIfEEE10Policy1000EPfSC_iS9_ffNS7_10__identityEEEvT0_T1_T2_T3_T4_T6_E12temp_storage+40];
	add.f32 	%f433, %f432, %f431;
	selp.f32 	%f434, %f433, %f431, %p94;
	setp.gt.s32 	%p95, %r67, 224;
	ld.shared.f32 	%f435, [_ZZN3cub18CUB_300001_SM_10006detail6reduce28DeviceReduceSingleTileKernelINS2_10policy_hubIfjN4cuda3std3__44plusIfEEE10Policy1000EPfSC_iS9_ffNS7_10__identityEEEvT0_T1_T2_T3_T4_T6_E12temp_storage+44];
	add.f32 	%f436, %f435, %f434;
	selp.f32 	%f437, %f436, %f434, %p95;
	setp.gt.s32 	%p96, %r67, 256;
	ld.shared.f32 	%f438, [_ZZN3cub18CUB_300001_SM_10006detail6reduce28DeviceReduceSingleTileKernelINS2_10policy_hubIfjN4cuda3std3__44plusIfEEE10Policy1000EPfSC_iS9_ffNS7_10__identityEEEvT0_T1_T2_T3_T4_T6_E12temp_storage+48];
	add.f32 	%f439, %f438, %f437;
	selp.f32 	%f440, %f439, %f437, %p96;
	setp.gt.s32 	%p97, %r67, 288;
	ld.shared.f32 	%f441, [_ZZN3cub18CUB_300001_SM_10006detail6reduce28DeviceReduceSingleTileKernelINS2_10policy_hubIfjN4cuda3std3__44plusIfEEE10Policy1000EPfSC_iS9_ffNS7_10__identityEEEvT0_T1_T2_T3_T4_T6_E12temp_storage+52];
	add.f32 	%f442, %f441, %f440;
	selp.f32 	%f443, %f442, %f440, %p97;
	setp.gt.s32 	%p98, %r67, 320;
	ld.shared.f32 	%f444, [_ZZN3cub18CUB_300001_SM_10006detail6reduce28DeviceReduceSingleTileKernelINS2_10policy_hubIfjN4cuda3std3__44plusIfEEE10Policy1000EPfSC_iS9_ffNS7_10__identityEEEvT0_T1_T2_T3_T4_T6_E12temp_storage+56];
	add.f32 	%f445, %f444, %f443;
	selp.f32 	%f446, %f445, %f443, %p98;
	setp.gt.s32 	%p99, %r67, 352;
	ld.shared.f32 	%f447, [_ZZN3cub18CUB_300001_SM_10006detail6reduce28DeviceReduceSingleTileKernelINS2_10policy_hubIfjN4cuda3std3__44plusIfEEE10Policy1000EPfSC_iS9_ffNS7_10__identityEEEvT0_T1_T2_T3_T4_T6_E12temp_storage+60];
	add.f32 	%f448, %f447, %f446;
	selp.f32 	%f449, %f448, %f446, %p99;
	setp.gt.s32 	%p100, %r67, 384;
	ld.shared.f32 	%f450, [_ZZN3cub18CUB_300001_SM_10006detail6reduce28DeviceReduceSingleTileKernelINS2_10policy_hubIfjN4cuda3std3__44plusIfEEE10Policy1000EPfSC_iS9_ffNS7_10__identityEEEvT0_T1_T2_T3_T4_T6_E12temp_storage+64];
	add.f32 	%f451, %f450, %f449;
	selp.f32 	%f452, %f451, %f449, %p100;
	setp.gt.s32 	%p101, %r67, 416;
	ld.shared.f32 	%f453, [_ZZN3cub18CUB_300001_SM_10006detail6reduce28DeviceReduceSingleTileKernelINS2_10policy_hubIfjN4cuda3std3__44plusIfEEE10Policy1000EPfSC_iS9_ffNS7_10__identityEEEvT0_T1_T2_T3_T4_T6_E12temp_storage+68];
	add.f32 	%f454, %f453, %f452;
	selp.f32 	%f455, %f454, %f452, %p101;
	setp.gt.s32 	%p102, %r67, 448;
	ld.shared.f32 	%f456, [_ZZN3cub18CUB_300001_SM_10006detail6reduce28DeviceReduceSingleTileKernelINS2_10policy_hubIfjN4cuda3std3__44plusIfEEE10Policy1000EPfSC_iS9_ffNS7_10__identityEEEvT0_T1_T2_T3_T4_T6_E12temp_storage+72];
	add.f32 	%f457, %f456, %f455;
	selp.f32 	%f458, %f457, %f455, %p102;
	setp.gt.s32 	%p103, %r67, 480;
	ld.shared.f32 	%f459, [_ZZN3cub18CUB_300001_SM_10006detail6reduce28DeviceReduceSingleTileKernelINS2_10policy_hubIfjN4cuda3std3__44plusIfEEE10Policy1000EPfSC_iS9_ffNS7_10__identityEEEvT0_T1_T2_T3_T4_T6_E12temp_storage+76];
	add.f32 	%f460, %f459, %f458;
	selp.f32 	%f530, %f460, %f458, %p103;
	bra.uni 	$L__BB4_72;
$L__BB4_22:
	mov.u32 	%r13, %tid.x;
	shl.b32 	%r224, %r13, 1;
	mul.wide.u32 	%rd90, %r224, 4;
	add.s64 	%rd75, %rd16, %rd90;
	// begin inline asm
	ld.global.nc.u64 %rd74, [%rd75];
	// end inline asm
	mov.b64 	{%r225, %r226}, %rd74;
	mov.b32 	%f281, %r226;
	mov.b32 	%f282, %r225;
	add.s64 	%rd77, %rd75, 4096;
	// begin inline asm
	ld.global.nc.u64 %rd76, [%rd77];
	// end inline asm
	mov.b64 	{%r227, %r228}, %rd76;
	mov.b32 	%f283, %r228;
	mov.b32 	%f284, %r227;
	add.s64 	%rd79, %rd75, 8192;
	// begin inline asm
	ld.global.nc.u64 %rd78, [%rd79];
	// end inline asm
	mov.b64 	{%r229, %r230}, %rd78;
	mov.b32 	%f285, %r230;
	mov.b32 	%f286, %r229;
	add.s64 	%rd81, %rd75, 12288;
	// begin inline asm
	ld.global.nc.u64 %rd80, [%rd81];
	// end inline asm
	mov.b64 	{%r231, %r232}, %rd80;
	mov.b32 	%f287, %r232;
	mov.b32 	%f288, %r231;
	add.s64 	%rd83, %rd75, 16384;
	// begin inline asm
	ld.global.nc.u64 %rd82, [%rd83];
	// end inline asm
	mov.b64 	{%r233, %r234}, %rd82;
	mov.b32 	%f289, %r234;
	mov.b32 	%f290, %r233;
	add.s64 	%rd85, %rd75, 20480;
	// begin inline asm
	ld.global.nc.u64 %rd84, [%rd85];
	// end inline asm
	mov.b64 	{%r235, %r236}, %rd84;
	mov.b32 	%f291, %r236;
	mov.b32 	%f292, %r235;
	add.s64 	%rd87, %rd75, 24576;
	// begin inline asm
	ld.global.nc.u64 %rd86, [%rd87];
	// end inline asm
	mov.b64 	{%r237, %r238}, %rd86;
	mov.b32 	%f293, %r238;
	mov.b32 	%f294, %r237;
	add.s64 	%rd89, %rd75, 28672;
	// begin inline asm
	ld.global.nc.u64 %rd88, [%rd89];
	// end inline asm
	mov.b64 	{%r239, %r240}, %rd88;
	mov.b32 	%f295, %r240;
	mov.b32 	%f296, %r239;
	add.f32 	%f297, %f282, %f281;
	add.f32 	%f298, %f284, %f283;
	add.f32 	%f299, %f286, %f285;
	add.f32 	%f300, %f288, %f287;
	add.f32 	%f301, %f290, %f289;
	add.f32 	%f302, %f292, %f291;
	add.f32 	%f303, %f294, %f293;
	add.f32 	%f304, %f296, %f295;
	add.f32 	%f305, %f297, %f298;
	add.f32 	%f306, %f299, %f300;
	add.f32 	%f307, %f301, %f302;
	add.f32 	%f308, %f303, %f304;
	add.f32 	%f309, %f305, %f306;
	add.f32 	%f310, %f307, %f308;
	add.f32 	%f516, %f309, %f310;
	setp.lt.u32 	%p58, %r67, 16384;
	mov.b32 	%r387, 8192;
	@%p58 bra 	$L__BB4_26;
	add.s32 	%r14, %r67, -8192;
	mov.b32 	%r387, 8192;
$L__BB4_24:
	mul.wide.s32 	%rd107, %r387, 4;
	add.s64 	%rd92, %rd75, %rd107;
	// begin inline asm
	ld.global.nc.u64 %rd91, [%rd92];
	// end inline asm
	mov.b64 	{%r242, %r243}, %rd91;
	mov.b32 	%f311, %r243;
	mov.b32 	%f312, %r242;
	add.s64 	%rd94, %rd92, 4096;
	// begin inline asm
	ld.global.nc.u64 %rd93, [%rd94];
	// end inline asm
	mov.b64 	{%r244, %r245}, %rd93;
	mov.b32 	%f313, %r245;
	mov.b32 	%f314, %r244;
	add.s64 	%rd96, %rd92, 8192;
	// begin inline asm
	ld.global.nc.u64 %rd95, [%rd96];
	// end inline asm
	mov.b64 	{%r246, %r247}, %rd95;
	mov.b32 	%f315, %r247;
	mov.b32 	%f316, %r246;
	add.s64 	%rd98, %rd92, 12288;
	// begin inline asm
	ld.global.nc.u64 %rd97, [%rd98];
	// end inline asm
	mov.b64 	{%r248, %r249}, %rd97;
	mov.b32 	%f317, %r249;
	mov.b32 	%f318, %r248;
	add.s64 	%rd100, %rd92, 16384;
	// begin inline asm
	ld.global.nc.u64 %rd99, [%rd100];
	// end inline asm
	mov.b64 	{%r250, %r251}, %rd99;
	mov.b32 	%f319, %r251;
	mov.b32 	%f320, %r250;
	add.s64 	%rd102, %rd92, 20480;
	// begin inline asm
	ld.global.nc.u64 %rd101, [%rd102];
	// end inline asm
	mov.b64 	{%r252, %r253}, %rd101;
	mov.b32 	%f321, %r253;
	mov.b32 	%f322, %r252;
	add.s64 	%rd104, %rd92, 24576;
	// begin inline asm
	ld.global.nc.u64 %rd103, [%rd104];
	// end inline asm
	mov.b64 	{%r254, %r255}, %rd103;
	mov.b32 	%f323, %r255;
	mov.b32 	%f324, %r254;
	add.s64 	%rd106, %rd92, 28672;
	// begin inline asm
	ld.global.nc.u64 %rd105, [%rd106];
	// end inline asm
	mov.b64 	{%r256, %r257}, %rd105;
	mov.b32 	%f325, %r257;
	mov.b32 	%f326, %r256;
	add.f32 	%f327, %f516, %f312;
	add.f32 	%f328, %f311, %f314;
	add.f32 	%f329, %f313, %f316;
	add.f32 	%f330, %f315, %f318;
	add.f32 	%f331, %f317, %f320;
	add.f32 	%f332, %f319, %f322;
	add.f32 	%f333, %f321, %f324;
	add.f32 	%f334, %f323, %f326;
	add.f32 	%f335, %f327, %f328;
	add.f32 	%f336, %f329, %f330;
	add.f32 	%f337, %f331, %f332;
	add.f32 	%f338, %f333, %f334;
	add.f32 	%f339, %f335, %f336;
	add.f32 	%f340, %f337, %f338;
	add.f32 	%f341, %f339, %f340;
	add.f32 	%f516, %f341, %f325;
	sub.s32 	%r258, %r67, %r387;
	setp.lt.s32 	%p59, %r258, 8192;
	@%p59 bra 	$L__BB4_34;
	add.s32 	%r387, %r387, 8192;
	setp.le.s32 	%p60, %r387, %r14;
	@%p60 bra 	$L__BB4_24;
$L__BB4_26:
	setp.le.s32 	%p61, %r67, %r387;
	@%p61 bra 	$L__BB4_34;
	sub.s32 	%r18, %r67, %r387;
	setp.ge.s32 	%p62, %r13, %r18;
	@%p62 bra 	$L__BB4_34;
	not.b32 	%r259, %r13;
	add.s32 	%r260, %r67, %r259;
	sub.s32 	%r19, %r260, %r387;
	and.b32  	%r261, %r19, 1536;
	setp.eq.s32 	%p63, %r261, 1536;
	mov.u32 	%r391, %r13;
	@%p63 bra 	$L__BB4_31;
	add.s32 	%r389, %r13, %r387;
	shr.u32 	%r262, %r19, 9;
	add.s32 	%r263, %r262, 1;
	and.b32  	%r264, %r263, 3;
	neg.s32 	%r388, %r264;
	mov.u32 	%r391, %r13;
$L__BB4_30:
	.pragma "nounroll";
	mul.wide.u32 	%rd109, %r389, 4;
	add.s64 	%rd108, %rd16, %rd109;
	// begin inline asm
	ld.global.nc.u32 %r265, [%rd108];
	// end inline asm
	mov.b32 	%f343, %r265;
	add.f32 	%f516, %f516, %f343;
	add.s32 	%r391, %r391, 512;
	add.s32 	%r389, %r389, 512;
	add.s32 	%r388, %r388, 1;
	setp.ne.s32 	%p64, %r388, 0;
	@%p64 bra 	$L__BB4_30;
$L__BB4_31:
	setp.lt.u32 	%p65, %r19, 1536;
	@%p65 bra 	$L__BB4_34;
	cvt.u64.u32 	%rd110, %r391;
	cvt.u64.u32 	%rd111, %r387;
	add.s64 	%rd112, %rd110, %rd111;
	shl.b64 	%rd113, %rd112, 2;
	add.s64 	%rd114, %rd113, %rd16;
	add.s64 	%rd130, %rd114, 4096;
	add.s32 	%r392, %r391, %r387;
$L__BB4_33:
	mul.wide.u32 	%rd119, %r392, 4;
	add.s64 	%rd115, %rd16, %rd119;
	// begin inline asm
	ld.global.nc.u32 %r266, [%rd115];
	// end inline asm
	mov.b32 	%f344, %r266;
	add.f32 	%f345, %f516, %f344;
	add.s64 	%rd116, %rd130, -2048;
	// begin inline asm
	ld.global.nc.u32 %r267, [%rd116];
	// end inline asm
	mov.b32 	%f346, %r267;
	add.f32 	%f347, %f345, %f346;
	// begin inline asm
	ld.global.nc.u32 %r268, [%rd130];
	// end inline asm
	mov.b32 	%f348, %r268;
	add.f32 	%f349, %f347, %f348;
	add.s64 	%rd118, %rd130, 2048;
	// begin inline asm
	ld.global.nc.u32 %r269, [%rd118];
	// end inline asm
	mov.b32 	%f350, %r269;
	add.f32 	%f516, %f349, %f350;
	add.s32 	%r391, %r391, 2048;
	add.s64 	%rd130, %rd130, 8192;
	add.s32 	%r392, %r392, 2048;
	setp.lt.s32 	%p66, %r391, %r18;
	@%p66 bra 	$L__BB4_33;
$L__BB4_34:
	// begin inline asm
	mov.u32 %r270, %laneid;
	// end inline asm
	mov.b32 	%r272, %f516;
	mov.b32 	%r273, 1;
	mov.b32 	%r294, 31;
	mov.b32 	%r295, -1;
	// begin inline asm
	shfl.sync.down.b32 %r271, %r272, %r273, %r294, %r295;
	// end inline asm
	setp.gt.s32 	%p67, %r270, 30;
	mov.b32 	%f351, %r271;
	add.f32 	%f352, %f516, %f351;
	selp.f32 	%f353, %f516, %f352, %p67;
	mov.b32 	%r277, %f353;
	mov.b32 	%r278, 2;
	// begin inline asm
	shfl.sync.down.b32 %r276, %r277, %r278, %r294, %r295;
	// end inline asm
	setp.gt.s32 	%p68, %r270, 29;
	mov.b32 	%f354, %r276;
	add.f32 	%f355, %f353, %f354;
	selp.f32 	%f356, %f353, %f355, %p68;
	mov.b32 	%r282, %f356;
	mov.b32 	%r283, 4;
	// begin inline asm
	shfl.sync.down.b32 %r281, %r282, %r283, %r294, %r295;
	// end inline asm
	setp.gt.s32 	%p69, %r270, 27;
	mov.b32 	%f357, %r281;
	add.f32 	%f358, %f356, %f357;
	selp.f32 	%f359, %f356, %f358, %p69;
	mov.b32 	%r287, %f359;
	mov.b32 	%r288, 8;
	// begin inline asm
	shfl.sync.down.b32 %r286, %r287, %r288, %r294, %r295;
	// end inline asm
	setp.gt.s32 	%p70, %r270, 23;
	mov.b32 	%f360, %r286;
	add.f32 	%f361, %f359, %f360;
	selp.f32 	%f362, %f359, %f361, %p70;
	mov.b32 	%r292, %f362;
	mov.b32 	%r293, 16;
	// begin inline asm
	shfl.sync.down.b32 %r291, %r292, %r293, %r294, %r295;
	// end inline asm
	setp.gt.s32 	%p71, %r270, 15;
	mov.b32 	%f363, %r291;
	add.f32 	%f26, %f362, %f363;
	selp.f32 	%f530, %f362, %f26, %p71;
	setp.ne.s32 	%p72, %r270, 0;
	@%p72 bra 	$L__BB4_36;
	shr.u32 	%r296, %r13, 3;
	and.b32  	%r297, %r296, 124;
	mov.u32 	%r298, _ZZN3cub18CUB_300001_SM_10006detail6reduce28DeviceReduceSingleTileKernelINS2_10policy_hubIfjN4cuda3std3__44plusIfEEE10Policy1000EPfSC_iS9_ffNS7_10__identityEEEvT0_T1_T2_T3_T4_T6_E12temp_storage;
	add.s32 	%r299, %r298, %r297;
	st.shared.f32 	[%r299+16], %f26;
$L__BB4_36:
	bar.sync 	0;
	setp.ne.s32 	%p73, %r13, 0;
	@%p73 bra 	$L__BB4_72;
	ld.shared.f32 	%f364, [_ZZN3cub18CUB_300001_SM_10006detail6reduce28DeviceReduceSingleTileKernelINS2_10policy_hubIfjN4cuda3std3__44plusIfEEE10Policy1000EPfSC_iS9_ffNS7_10__identityEEEvT0_T1_T2_T3_T4_T6_E12temp_storage+20];
	add.f32 	%f365, %f530, %f364;
	ld.shared.f32 	%f366, [_ZZN3cub18CUB_300001_SM_10006detail6reduce28DeviceReduceSingleTileKernelINS2_10policy_hubIfjN4cuda3std3__44plusIfEEE10Policy1000EPfSC_iS9_ffNS7_10__identityEEEvT0_T1_T2_T3_T4_T6_E12temp_storage+24];
	add.f32 	%f367, %f365, %f366;
	ld.shared.f32 	%f368, [_ZZN3cub18CUB_300001_SM_10006detail6reduce28DeviceReduceSingleTileKernelINS2_10policy_hubIfjN4cuda3std3__44plusIfEEE10Policy1000EPfSC_iS9_ffNS7_10__identityEEEvT0_T1_T2_T3_T4_T6_E12temp_storage+28];
	add.f32 	%f369, %f367, %f368;
	ld.shared.f32 	%f370, [_ZZN3cub18CUB_300001_SM_10006detail6reduce28DeviceReduceSingleTileKernelINS2_10policy_hubIfjN4cuda3std3__44plusIfEEE10Policy1000EPfSC_iS9_ffNS7_10__identityEEEvT0_T1_T2_T3_T4_T6_E12temp_storage+32];
	add.f32 	%f371, %f369, %f370;
	ld.shared.f32 	%f372, [_ZZN3cub18CUB_300001_SM_10006detail6reduce28DeviceReduceSingleTileKernelINS2_10policy_hubIfjN4cuda3std3__44plusIfEEE10Policy1000EPfSC_iS9_ffNS7_10__identityEEEvT0_T1_T2_T3_T4_T6_E12temp_storage+36];
	add.f32 	%f373, %f371, %f372;
	ld.shared.f32 	%f374, [_ZZN3cub18CUB_300001_SM_10006detail6reduce28DeviceReduceSingleTileKernelINS2_10policy_hubIfjN4cuda3std3__44plusIfEEE10Policy1000EPfSC_iS9_ffNS7_10__identityEEEvT0_T1_T2_T3_T4_T6_E12temp_storage+40];
	add.f32 	%f375, %f373, %f374;
	ld.shared.f32 	%f376, [_ZZN3cub18CUB_300001_SM_10006detail6reduce28DeviceReduceSingleTileKernelINS2_10policy_hubIfjN4cuda3std3__44plusIfEEE10Policy1000EPfSC_iS9_ffNS7_10__identityEEEvT0_T1_T2_T3_T4_T6_E12temp_storage+44];
	add.f32 	%f377, %f375, %f376;
	ld.shared.f32 	%f378, [_ZZN3cub18CUB_300001_SM_10006detail6reduce28DeviceReduceSingleTileKernelINS2_10policy_hubIfjN4cuda3std3__44plusIfEEE10Policy1000EPfSC_iS9_ffNS7_10__identityEEEvT0_T1_T2_T3_T4_T6_E12temp_storage+48];
	add.f32 	%f379, %f377, %f378;
	ld.shared.f32 	%f380, [_ZZN3cub18CUB_300001_SM_10006detail6reduce28DeviceReduceSingleTileKernelINS2_10policy_hubIfjN4cuda3std3__44plusIfEEE10Policy1000EPfSC_iS9_ffNS7_10__identityEEEvT0_T1_T2_T3_T4_T6_E12temp_storage+52];
	add.f32 	%f381, %f379, %f380;
	ld.shared.f32 	%f382, [_ZZN3cub18CUB_300001_SM_10006detail6reduce28DeviceReduceSingleTileKernelINS2_10policy_hubIfjN4cuda3std3__44plusIfEEE10Policy1000EPfSC_iS9_ffNS7_10__identityEEEvT0_T1_T2_T3_T4_T6_E12temp_storage+56];
	add.f32 	%f383, %f381, %f382;
	ld.shared.f32 	%f384, [_ZZN3cub18CUB_300001_SM_10006detail6reduce28DeviceReduceSingleTileKernelINS2_10policy_hubIfjN4cuda3std3__44plusIfEEE10Policy1000EPfSC_iS9_ffNS7_10__identityEEEvT0_T1_T2_T3_T4_T6_E12temp_storage+60];
	add.f32 	%f385, %f383, %f384;
	ld.shared.f32 	%f386, [_ZZN3cub18CUB_300001_SM_10006detail6reduce28DeviceReduceSingleTileKernelINS2_10policy_hubIfjN4cuda3std3__44plusIfEEE10Policy1000EPfSC_iS9_ffNS7_10__identityEEEvT0_T1_T2_T3_T4_T6_E12temp_storage+64];
	add.f32 	%f387, %f385, %f386;
	ld.shared.f32 	%f388, [_ZZN3cub18CUB_300001_SM_10006detail6reduce28DeviceReduceSingleTileKernelINS2_10policy_hubIfjN4cuda3std3__44plusIfEEE10Policy1000EPfSC_iS9_ffNS7_10__identityEEEvT0_T1_T2_T3_T4_T6_E12temp_storage+68];
	add.f32 	%f389, %f387, %f388;
	ld.shared.f32 	%f390, [_ZZN3cub18CUB_300001_SM_10006detail6reduce28DeviceReduceSingleTileKernelINS2_10policy_hubIfjN4cuda3std3__44plusIfEEE10Policy1000EPfSC_iS9_ffNS7_10__identityEEEvT0_T1_T2_T3_T4_T6_E12temp_storage+72];
	add.f32 	%f391, %f389, %f390;
	ld.shared.f32 	%f392, [_ZZN3cub18CUB_300001_SM_10006detail6reduce28DeviceReduceSingleTileKernelINS2_10policy_hubIfjN4cuda3std3__44plusIfEEE10Policy1000EPfSC_iS9_ffNS7_10__identityEEEvT0_T1_T2_T3_T4_T6_E12temp_storage+76];
	add.f32 	%f530, %f391, %f392;
	bra.uni 	$L__BB4_72;
$L__BB4_38:
	setp.gt.s32 	%p3, %r67, 8191;
	@%p3 bra 	$L__BB4_56;
	mov.u32 	%r34, %tid.x;
	setp.ge.s32 	%p20, %r34, %r67;
	mov.f32 	%f522, 0f00000000;
	mov.u32 	%r397, %r34;
	@%p20 bra 	$L__BB4_41;
	mul.wide.u32 	%rd66, %r34, 4;
	add.s64 	%rd65, %rd16, %rd66;
	// begin inline asm
	ld.global.nc.u32 %r144, [%rd65];
	// end inline asm
	mov.b32 	%f522, %r144;
	add.s32 	%r397, %r34, 512;
$L__BB4_41:
	setp.ge.s32 	%p21, %r397, %r67;
	@%p21 bra 	$L__BB4_47;
	not.b32 	%r145, %r397;
	add.s32 	%r37, %r67, %r145;
	and.b32  	%r146, %r37, 1536;
	setp.eq.s32 	%p22, %r146, 1536;
	@%p22 bra 	$L__BB4_45;
	mul.wide.u32 	%rd67, %r397, 4;
	add.s64 	%rd131, %rd16, %rd67;
	shr.u32 	%r147, %r37, 9;
	add.s32 	%r148, %r147, 1;
	and.b32  	%r149, %r148, 3;
	neg.s32 	%r395, %r149;
$L__BB4_44:
	.pragma "nounroll";
	// begin inline asm
	ld.global.nc.u32 %r150, [%rd131];
	// end inline asm
	mov.b32 	%f173, %r150;
	add.f32 	%f522, %f522, %f173;
	add.s32 	%r397, %r397, 512;
	add.s64 	%rd131, %rd131, 2048;
	add.s32 	%r395, %r395, 1;
	setp.ne.s32 	%p23, %r395, 0;
	@%p23 bra 	$L__BB4_44;
$L__BB4_45:
	setp.lt.u32 	%p24, %r37, 1536;
	@%p24 bra 	$L__BB4_47;
$L__BB4_46:
	mul.wide.s32 	%rd73, %r397, 4;
	add.s64 	%rd69, %rd16, %rd73;
	// begin inline asm
	ld.global.nc.u32 %r151, [%rd69];
	// end inline asm
	mov.b32 	%f174, %r151;
	add.f32 	%f175, %f522, %f174;
	add.s64 	%rd70, %rd69, 2048;
	// begin inline asm
	ld.global.nc.u32 %r152, [%rd70];
	// end inline asm
	mov.b32 	%f176, %r152;
	add.f32 	%f177, %f175, %f176;
	add.s64 	%rd71, %rd69, 4096;
	// begin inline asm
	ld.global.nc.u32 %r153, [%rd71];
	// end inline asm
	mov.b32 	%f178, %r153;
	add.f32 	%f179, %f177, %f178;
	add.s64 	%rd72, %rd69, 6144;
	// begin inline asm
	ld.global.nc.u32 %r154, [%rd72];
	// end inline asm
	mov.b32 	%f180, %r154;
	add.f32 	%f522, %f179, %f180;
	add.s32 	%r397, %r397, 2048;
	setp.lt.s32 	%p25, %r397, %r67;
	@%p25 bra 	$L__BB4_46;
$L__BB4_47:
	setp.lt.s32 	%p26, %r67, 512;
	@%p26 bra 	$L__BB4_52;
	// begin inline asm
	mov.u32 %r193, %laneid;
	// end inline asm
	mov.b32 	%r195, %f522;
	mov.b32 	%r196, 1;
	mov.b32 	%r217, 31;
	mov.b32 	%r218, -1;
	// begin inline asm
	shfl.sync.down.b32 %r194, %r195, %r196, %r217, %r218;
	// end inline asm
	setp.gt.s32 	%p50, %r193, 30;
	mov.b32 	%f239, %r194;
	add.f32 	%f240, %f522, %f239;
	selp.f32 	%f241, %f522, %f240, %p50;
	mov.b32 	%r200, %f241;
	mov.b32 	%r201, 2;
	// begin inline asm
	shfl.sync.down.b32 %r199, %r200, %r201, %r217, %r218;
	// end inline asm
	setp.gt.s32 	%p51, %r193, 29;
	mov.b32 	%f242, %r199;
	add.f32 	%f243, %f241, %f242;
	selp.f32 	%f244, %f241, %f243, %p51;
	mov.b32 	%r205, %f244;
	mov.b32 	%r206, 4;
	// begin inline asm
	shfl.sync.down.b32 %r204, %r205, %r206, %r217, %r218;
	// end inline asm
	setp.gt.s32 	%p52, %r193, 27;
	mov.b32 	%f245, %r204;
	add.f32 	%f246, %f244, %f245;
	selp.f32 	%f247, %f244, %f246, %p52;
	mov.b32 	%r210, %f247;
	mov.b32 	%r211, 8;
	// begin inline asm
	shfl.sync.down.b32 %r209, %r210, %r211, %r217, %r218;
	// end inline asm
	setp.gt.s32 	%p53, %r193, 23;
	mov.b32 	%f248, %r209;
	add.f32 	%f249, %f247, %f248;
	selp.f32 	%f250, %f247, %f249, %p53;
	mov.b32 	%r215, %f250;
	mov.b32 	%r216, 16;
	// begin inline asm
	shfl.sync.down.b32 %r214, %r215, %r216, %r217, %r218;
	// end inline asm
	setp.gt.s32 	%p54, %r193, 15;
	mov.b32 	%f251, %r214;
	add.f32 	%f38, %f250, %f251;
	selp.f32 	%f530, %f250, %f38, %p54;
	setp.ne.s32 	%p55, %r193, 0;
	@%p55 bra 	$L__BB4_50;
	shr.u32 	%r219, %r34, 3;
	and.b32  	%r220, %r219, 124;
	mov.u32 	%r221, _ZZN3cub18CUB_300001_SM_10006detail6reduce28DeviceReduceSingleTileKernelINS2_10policy_hubIfjN4cuda3std3__44plusIfEEE10Policy1000EPfSC_iS9_ffNS7_10__identityEEEvT0_T1_T2_T3_T4_T6_E12temp_storage;
	add.s32 	%r222, %r221, %r220;
	st.shared.f32 	[%r222+16], %f38;
$L__BB4_50:
	bar.sync 	0;
	setp.ne.s32 	%p56, %r34, 0;
	@%p56 bra 	$L__BB4_72;
	ld.shared.f32 	%f252, [_ZZN3cub18CUB_300001_SM_10006detail6reduce28DeviceReduceSingleTileKernelINS2_10policy_hubIfjN4cuda3std3__44plusIfEEE10Policy1000EPfSC_iS9_ffNS7_10__identityEEEvT0_T1_T2_T3_T4_T6_E12temp_storage+20];
	add.f32 	%f253, %f530, %f252;
	ld.shared.f32 	%f254, [_ZZN3cub18CUB_300001_SM_10006detail6reduce28DeviceReduceSingleTileKernelINS2_10policy_hubIfjN4cuda3std3__44plusIfEEE10Policy1000EPfSC_iS9_ffNS7_10__identityEEEvT0_T1_T2_T3_T4_T6_E12temp_storage+24];
	add.f32 	%f255, %f253, %f254;
	ld.shared.f32 	%f256, [_ZZN3cub18CUB_300001_SM_10006detail6reduce28DeviceReduceSingleTileKernelINS2_10policy_hubIfjN4cuda3std3__44plusIfEEE10Policy1000EPfSC_iS9_ffNS7_10__identityEEEvT0_T1_T2_T3_T4_T6_E12temp_storage+28];
	add.f32 	%f257, %f255, %f256;
	ld.shared.f32 	%f258, [_ZZN3cub18CUB_300001_SM_10006detail6reduce28DeviceReduceSingleTileKernelINS2_10policy_hubIfjN4cuda3std3__44plusIfEEE10Policy1000EPfSC_iS9_ffNS7_10__identityEEEvT0_T1_T2_T3_T4_T6_E12temp_storage+32];
	add.f32 	%f259, %f257, %f258;
	ld.shared.f32 	%f260, [_ZZN3cub18CUB_300001_SM_10006detail6reduce28DeviceReduceSingleTileKernelINS2_10policy_hubIfjN4cuda3std3__44plusIfEEE10Policy1000EPfSC_iS9_ffNS7_10__identityEEEvT0_T1_T2_T3_T4_T6_E12temp_storage+36];
	add.f32 	%f261, %f259, %f260;
	ld.shared.f32 	%f262, [_ZZN3cub18CUB_300001_SM_10006detail6reduce28DeviceReduceSingleTileKernelINS2_10policy_hubIfjN4cuda3std3__44plusIfEEE10Policy1000EPfSC_iS9_ffNS7_10__identityEEEvT0_T1_T2_T3_T4_T6_E12temp_storage+40];
	add.f32 	%f263, %f261, %f262;
	ld.shared.f32 	%f264, [_ZZN3cub18CUB_300001_SM_10006detail6reduce28DeviceReduceSingleTileKernelINS2_10policy_hubIfjN4cuda3std3__44plusIfEEE10Policy1000EPfSC_iS9_ffNS7_10__identityEEEvT0_T1_T2_T3_T4_T6_E12temp_storage+44];
	add.f32 	%f265, %f263, %f264;
	ld.shared.f32 	%f266, [_ZZN3cub18CUB_300001_SM_10006detail6reduce28DeviceReduceSingleTileKernelINS2_10policy_hubIfjN4cuda3std3__44plusIfEEE10Policy1000EPfSC_iS9_ffNS7_10__identityEEEvT0_T1_T2_T3_T4_T6_E12temp_storage+48];
	add.f32 	%f267, %f265, %f266;
	ld.shared.f32 	%f268, [_ZZN3cub18CUB_300001_SM_10006detail6reduce28DeviceReduceSingleTileKernelINS2_10policy_hubIfjN4cuda3std3__44plusIfEEE10Policy1000EPfSC_iS9_ffNS7_10__identityEEEvT0_T1_T2_T3_T4_T6_E12temp_storage+52];
	add.f32 	%f269, %f267, %f268;
	ld.shared.f32 	%f270, [_ZZN3cub18CUB_300001_SM_10006detail6reduce28DeviceReduceSingleTileKernelINS2_10policy_hubIfjN4cuda3std3__44plusIfEEE10Policy1000EPfSC_iS9_ffNS7_10__identityEEEvT0_T1_T2_T3_T4_T6_E12temp_storage+56];
	add.f32 	%f271, %f269, %f270;
	ld.shared.f32 	%f272, [_ZZN3cub18CUB_300001_SM_10006detail6reduce28DeviceReduceSingleTileKernelINS2_10policy_hubIfjN4cuda3std3__44plusIfEEE10Policy1000EPfSC_iS9_ffNS7_10__identityEEEvT0_T1_T2_T3_T4_T6_E12temp_storage+60];
	add.f32 	%f273, %f271, %f272;
	ld.shared.f32 	%f274, [_ZZN3cub18CUB_300001_SM_10006detail6reduce28DeviceReduceSingleTileKernelINS2_10policy_hubIfjN4cuda3std3__44plusIfEEE10Policy1000EPfSC_iS9_ffNS7_10__identityEEEvT0_T1_T2_T3_T4_T6_E12temp_storage+64];
	add.f32 	%f275, %f273, %f274;
	ld.shared.f32 	%f276, [_ZZN3cub18CUB_300001_SM_10006detail6reduce28DeviceReduceSingleTileKernelINS2_10policy_hubIfjN4cuda3std3__44plusIfEEE10Policy1000EPfSC_iS9_ffNS7_10__identityEEEvT0_T1_T2_T3_T4_T6_E12temp_storage+68];
	add.f32 	%f277, %f275, %f276;
	ld.shared.f32 	%f278, [_ZZN3cub18CUB_300001_SM_10006detail6reduce28DeviceReduceSingleTileKernelINS2_10policy_hubIfjN4cuda3std3__44plusIfEEE10Policy1000EPfSC_iS9_ffNS7_10__identityEEEvT0_T1_T2_T3_T4_T6_E12temp_storage+72];
	add.f32 	%f279, %f277, %f278;
	ld.shared.f32 	%f280, [_ZZN3cub18CUB_300001_SM_10006detail6reduce28DeviceReduceSingleTileKernelINS2_10policy_hubIfjN4cuda3std3__44plusIfEEE10Policy1000EPfSC_iS9_ffNS7_10__identityEEEvT0_T1_T2_T3_T4_T6_E12temp_storage+76];
	add.f32 	%f530, %f279, %f280;
	bra.uni 	$L__BB4_72;
$L__BB4_52:
	// begin inline asm
	mov.u32 %r155, %laneid;
	// end inline asm
	and.b32  	%r181, %r34, 992;
	add.s32 	%r182, %r181, 32;
	setp.gt.s32 	%p27, %r182, %r67;
	not.b32 	%r183, %r181;
	add.s32 	%r184, %r67, %r183;
	selp.b32 	%r179, %r184, 31, %p27;
	mov.b32 	%r157, %f522;
	mov.b32 	%r158, 1;
	mov.b32 	%r180, -1;
	// begin inline asm
	shfl.sync.down.b32 %r156, %r157, %r158, %r179, %r180;
	// end inline asm
	setp.lt.s32 	%p28, %r155, %r179;
	mov.b32 	%f181, %r156;
	add.f32 	%f182, %f522, %f181;
	selp.f32 	%f183, %f182, %f522, %p28;
	mov.b32 	%r162, %f183;
	mov.b32 	%r163, 2;
	// begin inline asm
	shfl.sync.down.b32 %r161, %r162, %r163, %r179, %r180;
	// end inline asm
	add.s32 	%r185, %r155, 2;
	setp.gt.s32 	%p29, %r185, %r179;
	mov.b32 	%f184, %r161;
	add.f32 	%f185, %f183, %f184;
	selp.f32 	%f186, %f183, %f185, %p29;
	mov.b32 	%r167, %f186;
	mov.b32 	%r168, 4;
	// begin inline asm
	shfl.sync.down.b32 %r166, %r167, %r168, %r179, %r180;
	// end inline asm
	add.s32 	%r186, %r155, 4;
	setp.gt.s32 	%p30, %r186, %r179;
	mov.b32 	%f187, %r166;
	add.f32 	%f188, %f186, %f187;
	selp.f32 	%f189, %f186, %f188, %p30;
	mov.b32 	%r172, %f189;
	mov.b32 	%r173, 8;
	// begin inline asm
	shfl.sync.down.b32 %r171, %r172, %r173, %r179, %r180;
	// end inline asm
	add.s32 	%r187, %r155, 8;
	setp.gt.s32 	%p31, %r187, %r179;
	mov.b32 	%f190, %r171;
	add.f32 	%f191, %f189, %f190;
	selp.f32 	%f192, %f189, %f191, %p31;
	mov.b32 	%r177, %f192;
	mov.b32 	%r178, 16;
	// begin inline asm
	shfl.sync.down.b32 %r176, %r177, %r178, %r179, %r180;
	// end inline asm
	add.s32 	%r188, %r155, 16;
	setp.gt.s32 	%p32, %r188, %r179;
	mov.b32 	%f193, %r176;
	add.f32 	%f194, %f192, %f193;
	selp.f32 	%f530, %f192, %f194, %p32;
	setp.ne.s32 	%p33, %r155, 0;
	@%p33 bra 	$L__BB4_54;
	shr.u32 	%r189, %r34, 3;
	and.b32  	%r190, %r189, 124;
	mov.u32 	%r191, _ZZN3cub18CUB_300001_SM_10006detail6reduce28DeviceReduceSingleTileKernelINS2_10policy_hubIfjN4cuda3std3__44plusIfEEE10Policy1000EPfSC_iS9_ffNS7_10__identityEEEvT0_T1_T2_T3_T4_T6_E12temp_storage;
	add.s32 	%r192, %r191, %r190;
	st.shared.f32 	[%r192+16], %f530;
$L__BB4_54:
	bar.sync 	0;
	setp.ne.s32 	%p34, %r34, 0;
	@%p34 bra 	$L__BB4_72;
	setp.gt.s32 	%p35, %r67, 32;
	ld.shared.f32 	%f195, [_ZZN3cub18CUB_300001_SM_10006detail6reduce28DeviceReduceSingleTileKernelINS2_10policy_hubIfjN4cuda3std3__44plusIfEEE10Policy1000EPfSC_iS9_ffNS7_10__identityEEEvT0_T1_T2_T3_T4_T6_E12temp_storage+20];
	add.f32 	%f196, %f530, %f195;
	selp.f32 	%f197, %f196, %f530, %p35;
	setp.gt.s32 	%p36, %r67, 64;
	ld.shared.f32 	%f198, [_ZZN3cub18CUB_300001_SM_10006detail6reduce28DeviceReduceSingleTileKernelINS2_10policy_hubIfjN4cuda3std3__44plusIfEEE10Policy1000EPfSC_iS9_ffNS7_10__identityEEEvT0_T1_T2_T3_T4_T6_E12temp_storage+24];
	add.f32 	%f199, %f198, %f197;
	selp.f32 	%f200, %f199, %f197, %p36;
	setp.gt.s32 	%p37, %r67, 96;
	ld.shared.f32 	%f201, [_ZZN3cub18CUB_300001_SM_10006detail6reduce28DeviceReduceSingleTileKernelINS2_10policy_hubIfjN4cuda3std3__44plusIfEEE10Policy1000EPfSC_iS9_ffNS7_10__identityEEEvT0_T1_T2_T3_T4_T6_E12temp_storage+28];
	add.f32 	%f202, %f201, %f200;
	selp.f32 	%f203, %f202, %f200, %p37;
	setp.gt.s32 	%p38, %r67, 128;
	ld.shared.f32 	%f204, [_ZZN3cub18CUB_300001_SM_10006detail6reduce28DeviceReduceSingleTileKernelINS2_10policy_hubIfjN4cuda3std3__44plusIfEEE10Policy1000EPfSC_iS9_ffNS7_10__identityEEEvT0_T1_T2_T3_T4_T6_E12temp_storage+32];
	add.f32 	%f205, %f204, %f203;
	selp.f32 	%f206, %f205, %f203, %p38;
	setp.gt.s32 	%p39, %r67, 160;
	ld.shared.f32 	%f207, [_ZZN3cub18CUB_300001_SM_10006detail6reduce28DeviceReduceSingleTileKernelINS2_10policy_hubIfjN4cuda3std3__44plusIfEEE10Policy1000EPfSC_iS9_ffNS7_10__identityEEEvT0_T1_T2_T3_T4_T6_E12temp_storage+36];
	add.f32 	%f208, %f207, %f206;
	selp.f32 	%f209, %f208, %f206, %p39;
	setp.gt.s32 	%p40, %r67, 192;
	ld.shared.f32 	%f210, [_ZZN3cub18CUB_300001_SM_10006detail6reduce28DeviceReduceSingleTileKernelINS2_10policy_hubIfjN4cuda3std3__44plusIfEEE10Policy1000EPfSC_iS9_ffNS7_10__identityEEEvT0_T1_T2_T3_T4_T6_E12temp_storage+40];
	add.f32 	%f211, %f210, %f209;
	selp.f32 	%f212, %f211, %f209, %p40;
	setp.gt.s32 	%p41, %r67, 224;
	ld.shared.f32 	%f213, [_ZZN3cub18CUB_300001_SM_10006detail6reduce28DeviceReduceSingleTileKernelINS2_10policy_hubIfjN4cuda3std3__44plusIfEEE10Policy1000EPfSC_iS9_ffNS7_10__identityEEEvT0_T1_T2_T3_T4_T6_E12temp_storage+44];
	add.f32 	%f214, %f213, %f212;
	selp.f32 	%f215, %f214, %f212, %p41;
	setp.gt.s32 	%p42, %r67, 256;
	ld.shared.f32 	%f216, [_ZZN3cub18CUB_300001_SM_10006detail6reduce28DeviceReduceSingleTileKernelINS2_10policy_hubIfjN4cuda3std3__44plusIfEEE10Policy1000EPfSC_iS9_ffNS7_10__identityEEEvT0_T1_T2_T3_T4_T6_E12temp_storage+48];
	add.f32 	%f217, %f216, %f215;
	selp.f32 	%f218, %f217, %f215, %p42;
	setp.gt.s32 	%p43, %r67, 288;
	ld.shared.f32 	%f219, [_ZZN3cub18CUB_300001_SM_10006detail6reduce28DeviceReduceSingleTileKernelINS2_10policy_hubIfjN4cuda3std3__44plusIfEEE10Policy1000EPfSC_iS9_ffNS7_10__identityEEEvT0_T1_T2_T3_T4_T6_E12temp_storage+52];
	add.f32 	%f220, %f219, %f218;
	selp.f32 	%f221, %f220, %f218, %p43;
	setp.gt.s32 	%p44, %r67, 320;
	ld.shared.f32 	%f222, [_ZZN3cub18CUB_300001_SM_10006detail6reduce28DeviceReduceSingleTileKernelINS2_10policy_hubIfjN4cuda3std3__44plusIfEEE10Policy1000EPfSC_iS9_ffNS7_10__identityEEEvT0_T1_T2_T3_T4_T6_E12temp_storage+56];
	add.f32 	%f223, %f222, %f221;
	selp.f32 	%f224, %f223, %f221, %p44;
	setp.gt.s32 	%p45, %r67, 352;
	ld.shared.f32 	%f225, [_ZZN3cub18CUB_300001_SM_10006detail6reduce28DeviceReduceSingleTileKernelINS2_10policy_hubIfjN4cuda3std3__44plusIfEEE10Policy1000EPfSC_iS9_ffNS7_10__identityEEEvT0_T1_T2_T3_T4_T6_E12temp_storage+60];
	add.f32 	%f226, %f225, %f224;
	selp.f32 	%f227, %f226, %f224, %p45;
	setp.gt.s32 	%p46, %r67, 384;
	ld.shared.f32 	%f228, [_ZZN3cub18CUB_300001_SM_10006detail6reduce28DeviceReduceSingleTileKernelINS2_10policy_hubIfjN4cuda3std3__44plusIfEEE10Policy1000EPfSC_iS9_ffNS7_10__identityEEEvT0_T1_T2_T3_T4_T6_E12temp_storage+64];
	add.f32 	%f229, %f228, %f227;
	selp.f32 	%f230, %f229, %f227, %p46;
	setp.gt.s32 	%p47, %r67, 416;
	ld.shared.f32 	%f231, [_ZZN3cub18CUB_300001_SM_10006detail6reduce28DeviceReduceSingleTileKernelINS2_10policy_hubIfjN4cuda3std3__44plusIfEEE10Policy1000EPfSC_iS9_ffNS7_10__identityEEEvT0_T1_T2_T3_T4_T6_E12temp_storage+68];
	add.f32 	%f232, %f231, %f230;
	selp.f32 	%f233, %f232, %f230, %p47;
	setp.gt.s32 	%p48, %r67, 448;
	ld.shared.f32 	%f234, [_ZZN3cub18CUB_300001_SM_10006detail6reduce28DeviceReduceSingleTileKernelINS2_10policy_hubIfjN4cuda3std3__44plusIfEEE10Policy1000EPfSC_iS9_ffNS7_10__identityEEEvT0_T1_T2_T3_T4_T6_E12temp_storage+72];
	add.f32 	%f235, %f234, %f233;
	selp.f32 	%f236, %f235, %f233, %p48;
	setp.gt.s32 	%p49, %r67, 480;
	ld.shared.f32 	%f237, [_ZZN3cub18CUB_300001_SM_10006detail6reduce28DeviceReduceSingleTileKernelINS2_10policy_hubIfjN4cuda3std3__44plusIfEEE10Policy1000EPfSC_iS9_ffNS7_10__identityEEEvT0_T1_T2_T3_T4_T6_E12temp_storage+76];
	add.f32 	%f238, %f237, %f236;
	selp.f32 	%f530, %f238, %f236, %p49;
	bra.uni 	$L__BB4_72;
$L__BB4_56:
	mov.u32 	%r46, %tid.x;
	mul.wide.u32 	%rd35, %r46, 4;
	add.s64 	%rd19, %rd16, %rd35;
	// begin inline asm
	ld.global.nc.u32 %r68, [%rd19];
	// end inline asm
	mov.b32 	%f59, %r68;
	add.s64 	%rd20, %rd19, 2048;
	// begin inline asm
	ld.global.nc.u32 %r69, [%rd20];
	// end inline asm
	mov.b32 	%f60, %r69;
	add.s64 	%rd21, %rd19, 4096;
	// begin inline asm
	ld.global.nc.u32 %r70, [%rd21];
	// end inline asm
	mov.b32 	%f61, %r70;
	add.s64 	%rd22, %rd19, 6144;
	// begin inline asm
	ld.global.nc.u32 %r71, [%rd22];
	// end inline asm
	mov.b32 	%f62, %r71;
	add.s64 	%rd23, %rd19, 8192;
	// begin inline asm
	ld.global.nc.u32 %r72, [%rd23];
	// end inline asm
	mov.b32 	%f63, %r72;
	add.s64 	%rd24, %rd19, 10240;
	// begin inline asm
	ld.global.nc.u32 %r73, [%rd24];
	// end inline asm
	mov.b32 	%f64, %r73;
	add.s64 	%rd25, %rd19, 12288;
	// begin inline asm
	ld.global.nc.u32 %r74, [%rd25];
	// end inline asm
	mov.b32 	%f65, %r74;
	add.s64 	%rd26, %rd19, 14336;
	// begin inline asm
	ld.global.nc.u32 %r75, [%rd26];
	// end inline asm
	mov.b32 	%f66, %r75;
	add.s64 	%rd27, %rd19, 16384;
	// begin inline asm
	ld.global.nc.u32 %r76, [%rd27];
	// end inline asm
	mov.b32 	%f67, %r76;
	add.s64 	%rd28, %rd19, 18432;
	// begin inline asm
	ld.global.nc.u32 %r77, [%rd28];
	// end inline asm
	mov.b32 	%f68, %r77;
	add.s64 	%rd29, %rd19, 20480;
	// begin inline asm
	ld.global.nc.u32 %r78, [%rd29];
	// end inline asm
	mov.b32 	%f69, %r78;
	add.s64 	%rd30, %rd19, 22528;
	// begin inline asm
	ld.global.nc.u32 %r79, [%rd30];
	// end inline asm
	mov.b32 	%f70, %r79;
	add.s64 	%rd31, %rd19, 24576;
	// begin inline asm
	ld.global.nc.u32 %r80, [%rd31];
	// end inline asm
	mov.b32 	%f71, %r80;
	add.s64 	%rd32, %rd19, 26624;
	// begin inline asm
	ld.global.nc.u32 %r81, [%rd32];
	// end inline asm
	mov.b32 	%f72, %r81;
	add.s64 	%rd33, %rd19, 28672;
	// begin inline asm
	ld.global.nc.u32 %r82, [%rd33];
	// end inline asm
	mov.b32 	%f73, %r82;
	add.s64 	%rd34, %rd19, 30720;
	// begin inline asm
	ld.global.nc.u32 %r83, [%rd34];
	// end inline asm
	mov.b32 	%f74, %r83;
	add.f32 	%f75, %f59, %f60;
	add.f32 	%f76, %f61, %f62;
	add.f32 	%f77, %f63, %f64;
	add.f32 	%f78, %f65, %f66;
	add.f32 	%f79, %f67, %f68;
	add.f32 	%f80, %f69, %f70;
	add.f32 	%f81, %f71, %f72;
	add.f32 	%f82, %f73, %f74;
	add.f32 	%f83, %f75, %f76;
	add.f32 	%f84, %f77, %f78;
	add.f32 	%f85, %f79, %f80;
	add.f32 	%f86, %f81, %f82;
	add.f32 	%f87, %f83, %f84;
	add.f32 	%f88, %f85, %f86;
	add.f32 	%f529, %f87, %f88;
	setp.lt.u32 	%p4, %r67, 16384;
	mov.b32 	%r400, 8192;
	@%p4 bra 	$L__BB4_60;
	add.s32 	%r47, %r67, -8192;
	mov.b32 	%r400, 8192;
$L__BB4_58:
	mul.wide.s32 	%rd52, %r400, 4;
	add.s64 	%rd36, %rd19, %rd52;
	// begin inline asm
	ld.global.nc.u32 %r86, [%rd36];
	// end inline asm
	mov.b32 	%f89, %r86;
	add.s64 	%rd37, %rd36, 2048;
	// begin inline asm
	ld.global.nc.u32 %r87, [%rd37];
	// end inline asm
	mov.b32 	%f90, %r87;
	add.s64 	%rd38, %rd36, 4096;
	// begin inline asm
	ld.global.nc.u32 %r88, [%rd38];
	// end inline asm
	mov.b32 	%f91, %r88;
	add.s64 	%rd39, %rd36, 6144;
	// begin inline asm
	ld.global.nc.u32 %r89, [%rd39];
	// end inline asm
	mov.b32 	%f92, %r89;
	add.s64 	%rd40, %rd36, 8192;
	// begin inline asm
	ld.global.nc.u32 %r90, [%rd40];
	// end inline asm
	mov.b32 	%f93, %r90;
	add.s64 	%rd41, %rd36, 10240;
	// begin inline asm
	ld.global.nc.u32 %r91, [%rd41];
	// end inline asm
	mov.b32 	%f94, %r91;
	add.s64 	%rd42, %rd36, 12288;
	// begin inline asm
	ld.global.nc.u32 %r92, [%rd42];
	// end inline asm
	mov.b32 	%f95, %r92;
	add.s64 	%rd43, %rd36, 14336;
	// begin inline asm
	ld.global.nc.u32 %r93, [%rd43];
	// end inline asm
	mov.b32 	%f96, %r93;
	add.s64 	%rd44, %rd36, 16384;
	// begin inline asm
	ld.global.nc.u32 %r94, [%rd44];
	// end inline asm
	mov.b32 	%f97, %r94;
	add.s64 	%rd45, %rd36, 18432;
	// begin inline asm
	ld.global.nc.u32 %r95, [%rd45];
	// end inline asm
	mov.b32 	%f98, %r95;
	add.s64 	%rd46, %rd36, 20480;
	// begin inline asm
	ld.global.nc.u32 %r96, [%rd46];
	// end inline asm
	mov.b32 	%f99, %r96;
	add.s64 	%rd47, %rd36, 22528;
	// begin inline asm
	ld.global.nc.u32 %r97, [%rd47];
	// end inline asm
	mov.b32 	%f100, %r97;
	add.s64 	%rd48, %rd36, 24576;
	// begin inline asm
	ld.global.nc.u32 %r98, [%rd48];
	// end inline asm
	mov.b32 	%f101, %r98;
	add.s64 	%rd49, %rd36, 26624;
	// begin inline asm
	ld.global.nc.u32 %r99, [%rd49];
	// end inline asm
	mov.b32 	%f102, %r99;
	add.s64 	%rd50, %rd36, 28672;
	// begin inline asm
	ld.global.nc.u32 %r100, [%rd50];
	// end inline asm
	mov.b32 	%f103, %r100;
	add.s64 	%rd51, %rd36, 30720;
	// begin inline asm
	ld.global.nc.u32 %r101, [%rd51];
	// end inline asm
	mov.b32 	%f104, %r101;
	add.f32 	%f105, %f529, %f89;
	add.f32 	%f106, %f90, %f91;
	add.f32 	%f107, %f92, %f93;
	add.f32 	%f108, %f94, %f95;
	add.f32 	%f109, %f96, %f97;
	add.f32 	%f110, %f98, %f99;
	add.f32 	%f111, %f100, %f101;
	add.f32 	%f112, %f102, %f103;
	add.f32 	%f113, %f105, %f106;
	add.f32 	%f114, %f107, %f108;
	add.f32 	%f115, %f109, %f110;
	add.f32 	%f116, %f111, %f112;
	add.f32 	%f117, %f113, %f114;
	add.f32 	%f118, %f115, %f116;
	add.f32 	%f119, %f117, %f118;
	add.f32 	%f529, %f119, %f104;
	sub.s32 	%r102, %r67, %r400;
	setp.lt.s32 	%p5, %r102, 8192;
	@%p5 bra 	$L__BB4_68;
	add.s32 	%r400, %r400, 8192;
	setp.le.s32 	%p6, %r400, %r47;
	@%p6 bra 	$L__BB4_58;
$L__BB4_60:
	setp.le.s32 	%p7, %r67, %r400;
	@%p7 bra 	$L__BB4_68;
	sub.s32 	%r51, %r67, %r400;
	setp.ge.s32 	%p8, %r46, %r51;
	@%p8 bra 	$L__BB4_68;
	not.b32 	%r103, %r46;
	add.s32 	%r104, %r67, %r103;
	sub.s32 	%r52, %r104, %r400;
	and.b32  	%r105, %r52, 1536;
	setp.eq.s32 	%p9, %r105, 1536;
	mov.u32 	%r404, %r46;
	@%p9 bra 	$L__BB4_65;
	add.s32 	%r402, %r46, %r400;
	shr.u32 	%r106, %r52, 9;
	add.s32 	%r107, %r106, 1;
	and.b32  	%r108, %r107, 3;
	neg.s32 	%r401, %r108;
	mov.u32 	%r404, %r46;
$L__BB4_64:
	.pragma "nounroll";
	mul.wide.u32 	%rd54, %r402, 4;
	add.s64 	%rd53, %rd16, %rd54;
	// begin inline asm
	ld.global.nc.u32 %r109, [%rd53];
	// end inline asm
	mov.b32 	%f121, %r109;
	add.f32 	%f529, %f529, %f121;
	add.s32 	%r404, %r404, 512;
	add.s32 	%r402, %r402, 512;
	add.s32 	%r401, %r401, 1;
	setp.ne.s32 	%p10, %r401, 0;
	@%p10 bra 	$L__BB4_64;
$L__BB4_65:
	setp.lt.u32 	%p11, %r52, 1536;
	@%p11 bra 	$L__BB4_68;
	cvt.u64.u32 	%rd55, %r404;
	cvt.u64.u32 	%rd56, %r400;
	add.s64 	%rd57, %rd55, %rd56;
	shl.b64 	%rd58, %rd57, 2;
	add.s64 	%rd59, %rd58, %rd16;
	add.s64 	%rd132, %rd59, 4096;
	add.s32 	%r405, %r404, %r400;
$L__BB4_67:
	mul.wide.u32 	%rd64, %r405, 4;
	add.s64 	%rd60, %rd16, %rd64;
	// begin inline asm
	ld.global.nc.u32 %r110, [%rd60];
	// end inline asm
	mov.b32 	%f122, %r110;
	add.f32 	%f123, %f529, %f122;
	add.s64 	%rd61, %rd132, -2048;
	// begin inline asm
	ld.global.nc.u32 %r111, [%rd61];
	// end inline asm
	mov.b32 	%f124, %r111;
	add.f32 	%f125, %f123, %f124;
	// begin inline asm
	ld.global.nc.u32 %r112, [%rd132];
	// end inline asm
	mov.b32 	%f126, %r112;
	add.f32 	%f127, %f125, %f126;
	add.s64 	%rd63, %rd132, 2048;
	// begin inline asm
	ld.global.nc.u32 %r113, [%rd63];
	// end inline asm
	mov.b32 	%f128, %r113;
	add.f32 	%f529, %f127, %f128;
	add.s32 	%r404, %r404, 2048;
	add.s64 	%rd132, %rd132, 8192;
	add.s32 	%r405, %r405, 2048;
	setp.lt.s32 	%p12, %r404, %r51;
	@%p12 bra 	$L__BB4_67;
$L__BB4_68:
	// begin inline asm
	mov.u32 %r114, %laneid;
	// end inline asm
	mov.b32 	%r116, %f529;
	mov.b32 	%r117, 1;
	mov.b32 	%r138, 31;
	mov.b32 	%r139, -1;
	// begin inline asm
	shfl.sync.down.b32 %r115, %r116, %r117, %r138, %r139;
	// end inline asm
	setp.gt.s32 	%p13, %r114, 30;
	mov.b32 	%f129, %r115;
	add.f32 	%f130, %f529, %f129;
	selp.f32 	%f131, %f529, %f130, %p13;
	mov.b32 	%r121, %f131;
	mov.b32 	%r122, 2;
	// begin inline asm
	shfl.sync.down.b32 %r120, %r121, %r122, %r138, %r139;
	// end inline asm
	setp.gt.s32 	%p14, %r114, 29;
	mov.b32 	%f132, %r120;
	add.f32 	%f133, %f131, %f132;
	selp.f32 	%f134, %f131, %f133, %p14;
	mov.b32 	%r126, %f134;
	mov.b32 	%r127, 4;
	// begin inline asm
	shfl.sync.down.b32 %r125, %r126, %r127, %r138, %r139;
	// end inline asm
	setp.gt.s32 	%p15, %r114, 27;
	mov.b32 	%f135, %r125;
	add.f32 	%f136, %f134, %f135;
	selp.f32 	%f137, %f134, %f136, %p15;
	mov.b32 	%r131, %f137;
	mov.b32 	%r132, 8;
	// begin inline asm
	shfl.sync.down.b32 %r130, %r131, %r132, %r138, %r139;
	// end inline asm
	setp.gt.s32 	%p16, %r114, 23;
	mov.b32 	%f138, %r130;
	add.f32 	%f139, %f137, %f138;
	selp.f32 	%f140, %f137, %f139, %p16;
	mov.b32 	%r136, %f140;
	mov.b32 	%r137, 16;
	// begin inline asm
	shfl.sync.down.b32 %r135, %r136, %r137, %r138, %r139;
	// end inline asm
	setp.gt.s32 	%p17, %r114, 15;
	mov.b32 	%f141, %r135;
	add.f32 	%f54, %f140, %f141;
	selp.f32 	%f530, %f140, %f54, %p17;
	setp.ne.s32 	%p18, %r114, 0;
	@%p18 bra 	$L__BB4_70;
	shr.u32 	%r140, %r46, 3;
	and.b32  	%r141, %r140, 124;
	mov.u32 	%r142, _ZZN3cub18CUB_300001_SM_10006detail6reduce28DeviceReduceSingleTileKernelINS2_10policy_hubIfjN4cuda3std3__44plusIfEEE10Policy1000EPfSC_iS9_ffNS7_10__identityEEEvT0_T1_T2_T3_T4_T6_E12temp_storage;
	add.s32 	%r143, %r142, %r141;
	st.shared.f32 	[%r143+16], %f54;
$L__BB4_70:
	bar.sync 	0;
	setp.ne.s32 	%p19, %r46, 0;
	@%p19 bra 	$L__BB4_72;
	ld.shared.f32 	%f142, [_ZZN3cub18CUB_300001_SM_10006detail6reduce28DeviceReduceSingleTileKernelINS2_10policy_hubIfjN4cuda3std3__44plusIfEEE10Policy1000EPfSC_iS9_ffNS7_10__identityEEEvT0_T1_T2_T3_T4_T6_E12temp_storage+20];
	add.f32 	%f143, %f530, %f142;
	ld.shared.f32 	%f144, [_ZZN3cub18CUB_300001_SM_10006detail6reduce28DeviceReduceSingleTileKernelINS2_10policy_hubIfjN4cuda3std3__44plusIfEEE10Policy1000EPfSC_iS9_ffNS7_10__identityEEEvT0_T1_T2_T3_T4_T6_E12temp_storage+24];
	add.f32 	%f145, %f143, %f144;
	ld.shared.f32 	%f146, [_ZZN3cub18CUB_300001_SM_10006detail6reduce28DeviceReduceSingleTileKernelINS2_10policy_hubIfjN4cuda3std3__44plusIfEEE10Policy1000EPfSC_iS9_ffNS7_10__identityEEEvT0_T1_T2_T3_T4_T6_E12temp_storage+28];
	add.f32 	%f147, %f145, %f146;
	ld.shared.f32 	%f148, [_ZZN3cub18CUB_300001_SM_10006detail6reduce28DeviceReduceSingleTileKernelINS2_10policy_hubIfjN4cuda3std3__44plusIfEEE10Policy1000EPfSC_iS9_ffNS7_10__identityEEEvT0_T1_T2_T3_T4_T6_E12temp_storage+32];
	add.f32 	%f149, %f147, %f148;
	ld.shared.f32 	%f150, [_ZZN3cub18CUB_300001_SM_10006detail6reduce28DeviceReduceSingleTileKernelINS2_10policy_hubIfjN4cuda3std3__44plusIfEEE10Policy1000EPfSC_iS9_ffNS7_10__identityEEEvT0_T1_T2_T3_T4_T6_E12temp_storage+36];
	add.f32 	%f151, %f149, %f150;
	ld.shared.f32 	%f152, [_ZZN3cub18CUB_300001_SM_10006detail6reduce28DeviceReduceSingleTileKernelINS2_10policy_hubIfjN4cuda3std3__44plusIfEEE10Policy1000EPfSC_iS9_ffNS7_10__identityEEEvT0_T1_T2_T3_T4_T6_E12temp_storage+40];
	add.f32 	%f153, %f151, %f152;
	ld.shared.f32 	%f154, [_ZZN3cub18CUB_300001_SM_10006detail6reduce28DeviceReduceSingleTileKernelINS2_10policy_hubIfjN4cuda3std3__44plusIfEEE10Policy1000EPfSC_iS9_ffNS7_10__identityEEEvT0_T1_T2_T3_T4_T6_E12temp_storage+44];
	add.f32 	%f155, %f153, %f154;
	ld.shared.f32 	%f156, [_ZZN3cub18CUB_300001_SM_10006detail6reduce28DeviceReduceSingleTileKernelINS2_10policy_hubIfjN4cuda3std3__44plusIfEEE10Policy1000EPfSC_iS9_ffNS7_10__identityEEEvT0_T1_T2_T3_T4_T6_E12temp_storage+48];
	add.f32 	%f157, %f155, %f156;
	ld.shared.f32 	%f158, [_ZZN3cub18CUB_300001_SM_10006detail6reduce28DeviceReduceSingleTileKernelINS2_10policy_hubIfjN4cuda3std3__44plusIfEEE10Policy1000EPfSC_iS9_ffNS7_10__identityEEEvT0_T1_T2_T3_T4_T6_E12temp_storage+52];
	add.f32 	%f159, %f157, %f158;
	ld.shared.f32 	%f160, [_ZZN3cub18CUB_300001_SM_10006detail6reduce28DeviceReduceSingleTileKernelINS2_10policy_hubIfjN4cuda3std3__44plusIfEEE10Policy1000EPfSC_iS9_ffNS7_10__identityEEEvT0_T1_T2_T3_T4_T6_E12temp_storage+56];
	add.f32 	%f161, %f159, %f160;
	ld.shared.f32 	%f162, [_ZZN3cub18CUB_300001_SM_10006detail6reduce28DeviceReduceSingleTileKernelINS2_10policy_hubIfjN4cuda3std3__44plusIfEEE10Policy1000EPfSC_iS9_ffNS7_10__identityEEEvT0_T1_T2_T3_T4_T6_E12temp_storage+60];
	add.f32 	%f163, %f161, %f162;
	ld.shared.f32 	%f164, [_ZZN3cub18CUB_300001_SM_10006detail6reduce28DeviceReduceSingleTileKernelINS2_10policy_hubIfjN4cuda3std3__44plusIfEEE10Policy1000EPfSC_iS9_ffNS7_10__identityEEEvT0_T1_T2_T3_T4_T6_E12temp_storage+64];
	add.f32 	%f165, %f163, %f164;
	ld.shared.f32 	%f166, [_ZZN3cub18CUB_300001_SM_10006detail6reduce28DeviceReduceSingleTileKernelINS2_10policy_hubIfjN4cuda3std3__44plusIfEEE10Policy1000EPfSC_iS9_ffNS7_10__identityEEEvT0_T1_T2_T3_T4_T6_E12temp_storage+68];
	add.f32 	%f167, %f165, %f166;
	ld.shared.f32 	%f168, [_ZZN3cub18CUB_300001_SM_10006detail6reduce28DeviceReduceSingleTileKernelINS2_10policy_hubIfjN4cuda3std3__44plusIfEEE10Policy1000EPfSC_iS9_ffNS7_10__identityEEEvT0_T1_T2_T3_T4_T6_E12temp_storage+72];
	add.f32 	%f169, %f167, %f168;
	ld.shared.f32 	%f170, [_ZZN3cub18CUB_300001_SM_10006detail6reduce28DeviceReduceSingleTileKernelINS2_10policy_hubIfjN4cuda3std3__44plusIfEEE10Policy1000EPfSC_iS9_ffNS7_10__identityEEEvT0_T1_T2_T3_T4_T6_E12temp_storage+76];
	add.f32 	%f530, %f169, %f170;
$L__BB4_72:
	mov.u32 	%r379, %tid.x;
	setp.ne.s32 	%p111, %r379, 0;
	@%p111 bra 	$L__BB4_74;
	add.f32 	%f503, %f58, %f530;
	st.global.f32 	[%rd1], %f503;
$L__BB4_74:
	ret;

}
	// .globl	_ZN3cub18CUB_300001_SM_10006detail6reduce28DeviceReduceSingleTileKernelINS2_10policy_hubIfyN4cuda3std3__44plusIfEEE10Policy1000EN6thrust24THRUST_300001_SM_1000_NS12zip_iteratorINS7_5tupleIJNSD_6detail15normal_iteratorINSD_10device_ptrIfEEEESK_EEEEEPfyS9_ff4funcEEvT0_T1_T2_T3_T4_T6_
.visible .entry _ZN3cub18CUB_300001_SM_10006detail6reduce28DeviceReduceSingleTileKernelINS2_10policy_hubIfyN4cuda3std3__44plusIfEEE10Policy1000EN6thrust24THRUST_300001_SM_1000_NS12zip_iteratorINS7_5tupleIJNSD_6detail15normal_iteratorINSD_10device_ptrIfEEEESK_EEEEEPfyS9_ff4funcEEvT0_T1_T2_T3_T4_T6_(
	.param .align 8 .b8 _ZN3cub18CUB_300001_SM_10006detail6reduce28DeviceReduceSingleTileKernelINS2_10policy_hubIfyN4cuda3std3__44plusIfEEE10Policy1000EN6thrust24THRUST_300001_SM_1000_NS12zip_iteratorINS7_5tupleIJNSD_6detail15normal_iteratorINSD_10device_ptrIfEEEESK_EEEEEPfyS9_ff4funcEEvT0_T1_T2_T3_T4_T6__param_0[16],
	.param .u64 .ptr .align 1 _ZN3cub18CUB_300001_SM_10006detail6reduce28DeviceReduceSingleTileKernelINS2_10policy_hubIfyN4cuda3std3__44plusIfEEE10Policy1000EN6thrust24THRUST_300001_SM_1000_NS12zip_iteratorINS7_5tupleIJNSD_6detail15normal_iteratorINSD_10device_ptrIfEEEESK_EEEEEPfyS9_ff4funcEEvT0_T1_T2_T3_T4_T6__param_1,
	.param .u64 _ZN3cub18CUB_300001_SM_10006detail6reduce28DeviceReduceSingleTileKernelINS2_10policy_hubIfyN4cuda3std3__44plusIfEEE10Policy1000EN6thrust24THRUST_300001_SM_1000_NS12zip_iteratorINS7_5tupleIJNSD_6detail15normal_iteratorINSD_10device_ptrIfEEEESK_EEEEEPfyS9_ff4funcEEvT0_T1_T2_T3_T4_T6__param_2,
	.param .align 1 .b8 _ZN3cub18CUB_300001_SM_10006detail6reduce28DeviceReduceSingleTileKernelINS2_10policy_hubIfyN4cuda3std3__44plusIfEEE10Policy1000EN6thrust24THRUST_300001_SM_1000_NS12zip_iteratorINS7_5tupleIJNSD_6detail15normal_iteratorINSD_10device_ptrIfEEEESK_EEEEEPfyS9_ff4funcEEvT0_T1_T2_T3_T4_T6__param_3[1],
	.param .f32 _ZN3cub18CUB_300001_SM_10006detail6reduce28DeviceReduceSingleTileKernelINS2_10policy_hubIfyN4cuda3std3__44plusIfEEE10Policy1000EN6thrust24THRUST_300001_SM_1000_NS12zip_iteratorINS7_5tupleIJNSD_6detail15normal_iteratorINSD_10device_ptrIfEEEESK_EEEEEPfyS9_ff4funcEEvT0_T1_T2_T3_T4_T6__param_4,
	.param .align 1 .b8 _ZN3cub18CUB_300001_SM_10006detail6reduce28DeviceReduceSingleTileKernelINS2_10policy_hubIfyN4cuda3std3__44plusIfEEE10Policy1000EN6thrust24THRUST_300001_SM_1000_NS12zip_iteratorINS7_5tupleIJNSD_6detail15normal_iteratorINSD_10device_ptrIfEEEESK_EEEEEPfyS9_ff4funcEEvT0_T1_T2_T3_T4_T6__param_5[1]
)
.maxntid 256
.minnctapersm 1
{
	.reg .pred 	%p<59>;
	.reg .b32 	%r<171>;
	.reg .b32 	%f<526>;
	.reg .b64 	%rd<78>;
	// demoted variable
	.shared .align 4 .b8 _ZZN3cub18CUB_300001_SM_10006detail6reduce28DeviceReduceSingleTileKernelINS2_10policy_hubIfyN4cuda3std3__44plusIfEEE10Policy1000EN6thrust24THRUST_300001_SM_1000_NS12zip_iteratorINS7_5tupleIJNSD_6detail15normal_iteratorINSD_10device_ptrIfEEEESK_EEEEEPfyS9_ff4funcEEvT0_T1_T2_T3_T4_T6_E12temp_storage[44];
	ld.param.u64 	%rd30, [_ZN3cub18CUB_300001_SM_10006detail6reduce28DeviceReduceSingleTileKernelINS2_10policy_hubIfyN4cuda3std3__44plusIfEEE10Policy1000EN6thrust24THRUST_300001_SM_1000_NS12zip_iteratorINS7_5tupleIJNSD_6detail15normal_iteratorINSD_10device_ptrIfEEEESK_EEEEEPfyS9_ff4funcEEvT0_T1_T2_T3_T4_T6__param_0+8];
	ld.param.u64 	%rd29, [_ZN3cub18CUB_300001_SM_10006detail6reduce28DeviceReduceSingleTileKernelINS2_10policy_hubIfyN4cuda3std3__44plusIfEEE10Policy1000EN6thrust24THRUST_300001_SM_1000_NS12zip_iteratorINS7_5tupleIJNSD_6detail15normal_iteratorINSD_10device_ptrIfEEEESK_EEEEEPfyS9_ff4funcEEvT0_T1_T2_T3_T4_T6__param_0];
	ld.param.u64 	%rd32, [_ZN3cub18CUB_300001_SM_10006detail6reduce28DeviceReduceSingleTileKernelINS2_10policy_hubIfyN4cuda3std3__44plusIfEEE10Policy1000EN6thrust24THRUST_300001_SM_1000_NS12zip_iteratorINS7_5tupleIJNSD_6detail15normal_iteratorINSD_10device_ptrIfEEEESK_EEEEEPfyS9_ff4funcEEvT0_T1_T2_T3_T4_T6__param_1];
	ld.param.u64 	%rd31, [_ZN3cub18CUB_300001_SM_10006detail6reduce28DeviceReduceSingleTileKernelINS2_10policy_hubIfyN4cuda3std3__44plusIfEEE10Policy1000EN6thrust24THRUST_300001_SM_1000_NS12zip_iteratorINS7_5tupleIJNSD_6detail15normal_iteratorINSD_10device_ptrIfEEEESK_EEEEEPfyS9_ff4funcEEvT0_T1_T2_T3_T4_T6__param_2];
	ld.param.f32 	%f42, [_ZN3cub18CUB_300001_SM_10006detail6reduce28DeviceReduceSingleTileKernelINS2_10policy_hubIfyN4cuda3std3__44plusIfEEE10Policy1000EN6thrust24THRUST_300001_SM_1000_NS12zip_iteratorINS7_5tupleIJNSD_6detail15normal_iteratorINSD_10device_ptrIfEEEESK_EEEEEPfyS9_ff4funcEEvT0_T1_T2_T3_T4_T6__param_4];
	cvta.to.global.u64 	%rd1, %rd32;
	setp.ne.s64 	%p1, %rd31, 0;
	@%p1 bra 	$L__BB5_3;
	mov.u32 	%r156, %tid.x;
	setp.ne.s32 	%p58, %r156, 0;
	@%p58 bra 	$L__BB5_51;
	st.global.f32 	[%rd1], %f42;
	bra.uni 	$L__BB5_51;
$L__BB5_3:
	cvta.to.global.u64 	%rd2, %rd29;
	cvta.to.global.u64 	%rd3, %rd30;
	setp.gt.u64 	%p2, %rd31, 4095;
	@%p2 bra 	$L__BB5_28;
	cvt.u32.u64 	%r1, %rd31;
	mov.u32 	%r2, %tid.x;
	setp.ge.u32 	%p24, %r2, %r1;
	mov.f32 	%f513, 0f00000000;
	mov.u32 	%r160, %r2;
	@%p24 bra 	$L__BB5_6;
	mul.wide.u32 	%rd56, %r2, 4;
	add.s64 	%rd57, %rd2, %rd56;
	add.s64 	%rd58, %rd3, %rd56;
	ld.global.f32 	%f325, [%rd57];
	ld.global.f32 	%f326, [%rd58];
	sub.f32 	%f327, %f325, %f326;
	mul.f32 	%f513, %f327, %f327;
	add.s32 	%r160, %r2, 256;
$L__BB5_6:
	setp.ge.u32 	%p25, %r160, %r1;
	@%p25 bra 	$L__BB5_19;
	not.b32 	%r83, %r160;
	add.s32 	%r84, %r83, %r1;
	shr.u32 	%r85, %r84, 8;
	add.s32 	%r5, %r85, 1;
	and.b32  	%r6, %r5, 15;
	setp.lt.u32 	%p26, %r84, 3840;
	@%p26 bra 	$L__BB5_10;
	and.b32  	%r86, %r5, 33554416;
	neg.s32 	%r158, %r86;
	mul.wide.u32 	%rd59, %r160, 4;
	or.b64  	%rd60, %rd59, 8192;
	add.s64 	%rd71, %rd2, %rd60;
	add.s64 	%rd70, %rd3, %rd60;
$L__BB5_9:
	.pragma "nounroll";
	ld.global.f32 	%f329, [%rd71+-8192];
	ld.global.f32 	%f330, [%rd70+-8192];
	sub.f32 	%f331, %f329, %f330;
	fma.rn.f32 	%f332, %f331, %f331, %f513;
	ld.global.f32 	%f333, [%rd71+-7168];
	ld.global.f32 	%f334, [%rd70+-7168];
	sub.f32 	%f335, %f333, %f334;
	fma.rn.f32 	%f336, %f335, %f335, %f332;
	ld.global.f32 	%f337, [%rd71+-6144];
	ld.global.f32 	%f338, [%rd70+-6144];
	sub.f32 	%f339, %f337, %f338;
	fma.rn.f32 	%f340, %f339, %f339, %f336;
	ld.global.f32 	%f341, [%rd71+-5120];
	ld.global.f32 	%f342, [%rd70+-5120];
	sub.f32 	%f343, %f341, %f342;
	fma.rn.f32 	%f344, %f343, %f343, %f340;
	ld.global.f32 	%f345, [%rd71+-4096];
	ld.global.f32 	%f346, [%rd70+-4096];
	sub.f32 	%f347, %f345, %f346;
	fma.rn.f32 	%f348, %f347, %f347, %f344;
	ld.global.f32 	%f349, [%rd71+-3072];
	ld.global.f32 	%f350, [%rd70+-3072];
	sub.f32 	%f351, %f349, %f350;
	fma.rn.f32 	%f352, %f351, %f351, %f348;
	ld.global.f32 	%f353, [%rd71+-2048];
	ld.global.f32 	%f354, [%rd70+-2048];
	sub.f32 	%f355, %f353, %f354;
	fma.rn.f32 	%f356, %f355, %f355, %f352;
	ld.global.f32 	%f357, [%rd71+-1024];
	ld.global.f32 	%f358, [%rd70+-1024];
	sub.f32 	%f359, %f357, %f358;
	fma.rn.f32 	%f360, %f359, %f359, %f356;
	ld.global.f32 	%f361, [%rd71];
	ld.global.f32 	%f362, [%rd70];
	sub.f32 	%f363, %f361, %f362;
	fma.rn.f32 	%f364, %f363, %f363, %f360;
	ld.global.f32 	%f365, [%rd71+1024];
	ld.global.f32 	%f366, [%rd70+1024];
	sub.f32 	%f367, %f365, %f366;
	fma.rn.f32 	%f368, %f367, %f367, %f364;
	ld.global.f32 	%f369, [%rd71+2048];
	ld.global.f32 	%f370, [%rd70+2048];
	sub.f32 	%f371, %f369, %f370;
	fma.rn.f32 	%f372, %f371, %f371, %f368;
	ld.global.f32 	%f373, [%rd71+3072];
	ld.global.f32 	%f374, [%rd70+3072];
	sub.f32 	%f375, %f373, %f374;
	fma.rn.f32 	%f376, %f375, %f375, %f372;
	ld.global.f32 	%f377, [%rd71+4096];
	ld.global.f32 	%f378, [%rd70+4096];
	sub.f32 	%f379, %f377, %f378;
	fma.rn.f32 	%f380, %f379, %f379, %f376;
	ld.global.f32 	%f381, [%rd71+5120];
	ld.global.f32 	%f382, [%rd70+5120];
	sub.f32 	%f383, %f381, %f382;
	fma.rn.f32 	%f384, %f383, %f383, %f380;
	ld.global.f32 	%f385, [%rd71+6144];
	ld.global.f32 	%f386, [%rd70+6144];
	sub.f32 	%f387, %f385, %f386;
	fma.rn.f32 	%f388, %f387, %f387, %f384;
	ld.global.f32 	%f389, [%rd71+7168];
	ld.global.f32 	%f390, [%rd70+7168];
	sub.f32 	%f391, %f389, %f390;
	fma.rn.f32 	%f513, %f391, %f391, %f388;
	add.s32 	%r160, %r160, 4096;
	add.s32 	%r158, %r158, 16;
	add.s64 	%rd71, %rd71, 16384;
	add.s64 	%rd70, %rd70, 16384;
	setp.ne.s32 	%p27, %r158, 0;
	@%p27 bra 	$L__BB5_9;
$L__BB5_10:
	setp.eq.s32 	%p28, %r6, 0;
	@%p28 bra 	$L__BB5_19;
	and.b32  	%r13, %r5, 7;
	setp.lt.u32 	%p29, %r6, 8;
	@%p29 bra 	$L__BB5_13;
	mul.wide.s32 	%rd61, %r160, 4;
	add.s64 	%rd62, %rd2, %rd61;
	add.s64 	%rd63, %rd3, %rd61;
	ld.global.f32 	%f393, [%rd62];
	ld.global.f32 	%f394, [%rd63];
	sub.f32 	%f395, %f393, %f394;
	fma.rn.f32 	%f396, %f395, %f395, %f513;
	ld.global.f32 	%f397, [%rd62+1024];
	ld.global.f32 	%f398, [%rd63+1024];
	sub.f32 	%f399, %f397, %f398;
	fma.rn.f32 	%f400, %f399, %f399, %f396;
	ld.global.f32 	%f401, [%rd62+2048];
	ld.global.f32 	%f402, [%rd63+2048];
	sub.f32 	%f403, %f401, %f402;
	fma.rn.f32 	%f404, %f403, %f403, %f400;
	ld.global.f32 	%f405, [%rd62+3072];
	ld.global.f32 	%f406, [%rd63+3072];
	sub.f32 	%f407, %f405, %f406;
	fma.rn.f32 	%f408, %f407, %f407, %f404;
	ld.global.f32 	%f409, [%rd62+4096];
	ld.global.f32 	%f410, [%rd63+4096];
	sub.f32 	%f411, %f409, %f410;
	fma.rn.f32 	%f412, %f411, %f411, %f408;
	ld.global.f32 	%f413, [%rd62+5120];
	ld.global.f32 	%f414, [%rd63+5120];
	sub.f32 	%f415, %f413, %f414;
	fma.rn.f32 	%f416, %f415, %f415, %f412;
	ld.global.f32 	%f417, [%rd62+6144];
	ld.global.f32 	%f418, [%rd63+6144];
	sub.f32 	%f419, %f417, %f418;
	fma.rn.f32 	%f420, %f419, %f419, %f416;
	ld.global.f32 	%f421, [%rd62+7168];
	ld.global.f32 	%f422, [%rd63+7168];
	sub.f32 	%f423, %f421, %f422;
	fma.rn.f32 	%f513, %f423, %f423, %f420;
	add.s32 	%r160, %r160, 2048;
$L__BB5_13:
	setp.eq.s32 	%p30, %r13, 0;
	@%p30 bra 	$L__BB5_19;
	and.b32  	%r16, %r5, 3;
	setp.lt.u32 	%p31, %r13, 4;
	@%p31 bra 	$L__BB5_16;
	mul.wide.s32 	%rd64, %r160, 4;
	add.s64 	%rd65, %rd2, %rd64;
	add.s64 	%rd66, %rd3, %rd64;
	ld.global.f32 	%f425, [%rd65];
	ld.global.f32 	%f426, [%rd66];
	sub.f32 	%f427, %f425, %f426;
	fma.rn.f32 	%f428, %f427, %f427, %f513;
	ld.global.f32 	%f429, [%rd65+1024];
	ld.global.f32 	%f430, [%rd66+1024];
	sub.f32 	%f431, %f429, %f430;
	fma.rn.f32 	%f432, %f431, %f431, %f428;
	ld.global.f32 	%f433, [%rd65+2048];
	ld.global.f32 	%f434, [%rd66+2048];
	sub.f32 	%f435, %f433, %f434;
	fma.rn.f32 	%f436, %f435, %f435, %f432;
	ld.global.f32 	%f437, [%rd65+3072];
	ld.global.f32 	%f438, [%rd66+3072];
	sub.f32 	%f439, %f437, %f438;
	fma.rn.f32 	%f513, %f439, %f439, %f436;
	add.s32 	%r160, %r160, 1024;
$L__BB5_16:
	setp.eq.s32 	%p32, %r16, 0;
	@%p32 bra 	$L__BB5_19;
	neg.s32 	%r163, %r16;
$L__BB5_18:
	.pragma "nounroll";
	mul.wide.s32 	%rd67, %r160, 4;
	add.s64 	%rd68, %rd3, %rd67;
	add.s64 	%rd69, %rd2, %rd67;
	ld.global.f32 	%f440, [%rd69];
	ld.global.f32 	%f441, [%rd68];
	sub.f32 	%f442, %f440, %f441;
	fma.rn.f32 	%f513, %f442, %f442, %f513;
	add.s32 	%r160, %r160, 256;
	add.s32 	%r163, %r163, 1;
	setp.ne.s32 	%p33, %r163, 0;
	@%p33 bra 	$L__BB5_18;
$L__BB5_19:
	setp.lt.u64 	%p34, %rd31, 256;
	@%p34 bra 	$L__BB5_24;
	// begin inline asm
	mov.u32 %r125, %laneid;
	// end inline asm
	mov.b32 	%r127, %f513;
	mov.b32 	%r128, 1;
	mov.b32 	%r149, 31;
	mov.b32 	%r150, -1;
	// begin inline asm
	shfl.sync.down.b32 %r126, %r127, %r128, %r149, %r150;
	// end inline asm
	setp.gt.s32 	%p50, %r125, 30;
	mov.b32 	%f477, %r126;
	add.f32 	%f478, %f513, %f477;
	selp.f32 	%f479, %f513, %f478, %p50;
	mov.b32 	%r132, %f479;
	mov.b32 	%r133, 2;
	// begin inline asm
	shfl.sync.down.b32 %r131, %r132, %r133, %r149, %r150;
	// end inline asm
	setp.gt.s32 	%p51, %r125, 29;
	mov.b32 	%f480, %r131;
	add.f32 	%f481, %f479, %f480;
	selp.f32 	%f482, %f479, %f481, %p51;
	mov.b32 	%r137, %f482;
	mov.b32 	%r138, 4;
	// begin inline asm
	shfl.sync.down.b32 %r136, %r137, %r138, %r149, %r150;
	// end inline asm
	setp.gt.s32 	%p52, %r125, 27;
	mov.b32 	%f483, %r136;
	add.f32 	%f484, %f482, %f483;
	selp.f32 	%f485, %f482, %f484, %p52;
	mov.b32 	%r142, %f485;
	mov.b32 	%r143, 8;
	// begin inline asm
	shfl.sync.down.b32 %r141, %r142, %r143, %r149, %r150;
	// end inline asm
	setp.gt.s32 	%p53, %r125, 23;
	mov.b32 	%f486, %r141;
	add.f32 	%f487, %f485, %f486;
	selp.f32 	%f488, %f485, %f487, %p53;
	mov.b32 	%r147, %f488;
	mov.b32 	%r148, 16;
	// begin inline asm
	shfl.sync.down.b32 %r146, %r147, %r148, %r149, %r150;
	// end inline asm
	setp.gt.s32 	%p54, %r125, 15;
	mov.b32 	%f489, %r146;
	add.f32 	%f16, %f488, %f489;
	selp.f32 	%f525, %f488, %f16, %p54;
	setp.ne.s32 	%p55, %r125, 0;
	@%p55 bra 	$L__BB5_22;
	shr.u32 	%r151, %r2, 3;
	and.b32  	%r152, %r151, 124;
	mov.u32 	%r153, _ZZN3cub18CUB_300001_SM_10006detail6reduce28DeviceReduceSingleTileKernelINS2_10policy_hubIfyN4cuda3std3__44plusIfEEE10Policy1000EN6thrust24THRUST_300001_SM_1000_NS12zip_iteratorINS7_5tupleIJNSD_6detail15normal_iteratorINSD_10device_ptrIfEEEESK_EEEEEPfyS9_ff4funcEEvT0_T1_T2_T3_T4_T6_E12temp_storage;
	add.s32 	%r154, %r153, %r152;
	st.shared.f32 	[%r154+8], %f16;
$L__BB5_22:
	bar.sync 	0;
	setp.ne.s32 	%p56, %r2, 0;
	@%p56 bra 	$L__BB5_49;
	ld.shared.f32 	%f490, [_ZZN3cub18CUB_300001_SM_10006detail6reduce28DeviceReduceSingleTileKernelINS2_10policy_hubIfyN4cuda3std3__44plusIfEEE10Policy1000EN6thrust24THRUST_300001_SM_1000_NS12zip_iteratorINS7_5tupleIJNSD_6detail15normal_iteratorINSD_10device_ptrIfEEEESK_EEEEEPfyS9_ff4funcEEvT0_T1_T2_T3_T4_T6_E12temp_storage+12];
	add.f32 	%f491, %f525, %f490;
	ld.shared.f32 	%f492, [_ZZN3cub18CUB_300001_SM_10006detail6reduce28DeviceReduceSingleTileKernelINS2_10policy_hubIfyN4cuda3std3__44plusIfEEE10Policy1000EN6thrust24THRUST_300001_SM_1000_NS12zip_iteratorINS7_5tupleIJNSD_6detail15normal_iteratorINSD_10device_ptrIfEEEESK_EEEEEPfyS9_ff4funcEEvT0_T1_T2_T3_T4_T6_E12temp_storage+16];
	add.f32 	%f493, %f491, %f492;
	ld.shared.f32 	%f494, [_ZZN3cub18CUB_300001_SM_10006detail6reduce28DeviceReduceSingleTileKernelINS2_10policy_hubIfyN4cuda3std3__44plusIfEEE10Policy1000EN6thrust24THRUST_300001_SM_1000_NS12zip_iteratorINS7_5tupleIJNSD_6detail15normal_iteratorINSD_10device_ptrIfEEEESK_EEEEEPfyS9_ff4funcEEvT0_T1_T2_T3_T4_T6_E12temp_storage+20];
	add.f32 	%f495, %f493, %f494;
	ld.shared.f32 	%f496, [_ZZN3cub18CUB_300001_SM_10006detail6reduce28DeviceReduceSingleTileKernelINS2_10policy_hubIfyN4cuda3std3__44plusIfEEE10Policy1000EN6thrust24THRUST_300001_SM_1000_NS12zip_iteratorINS7_5tupleIJNSD_6detail15normal_iteratorINSD_10device_ptrIfEEEESK_EEEEEPfyS9_ff4funcEEvT0_T1_T2_T3_T4_T6_E12temp_storage+24];
	add.f32 	%f497, %f495, %f496;
	ld.shared.f32 	%f498, [_ZZN3cub18CUB_300001_SM_10006detail6reduce28DeviceReduceSingleTileKernelINS2_10policy_hubIfyN4cuda3std3__44plusIfEEE10Policy1000EN6thrust24THRUST_300001_SM_1000_NS12zip_iteratorINS7_5tupleIJNSD_6detail15normal_iteratorINSD_10device_ptrIfEEEESK_EEEEEPfyS9_ff4funcEEvT0_T1_T2_T3_T4_T6_E12temp_storage+28];
	add.f32 	%f499, %f497, %f498;
	ld.shared.f32 	%f500, [_ZZN3cub18CUB_300001_SM_10006detail6reduce28DeviceReduceSingleTileKernelINS2_10policy_hubIfyN4cuda3std3__44plusIfEEE10Policy1000EN6thrust24THRUST_300001_SM_1000_NS12zip_iteratorINS7_5tupleIJNSD_6detail15normal_iteratorINSD_10device_ptrIfEEEESK_EEEEEPfyS9_ff4funcEEvT0_T1_T2_T3_T4_T6_E12temp_storage+32];
	add.f32 	%f501, %f499, %f500;
	ld.shared.f32 	%f502, [_ZZN3cub18CUB_300001_SM_10006detail6reduce28DeviceReduceSingleTileKernelINS2_10policy_hubIfyN4cuda3std3__44plusIfEEE10Policy1000EN6thrust24THRUST_300001_SM_1000_NS12zip_iteratorINS7_5tupleIJNSD_6detail15normal_iteratorINSD_10device_ptrIfEEEESK_EEEEEPfyS9_ff4funcEEvT0_T1_T2_T3_T4_T6_E12temp_storage+36];
	add.f32 	%f525, %f501, %f502;
	bra.uni 	$L__BB5_49;
$L__BB5_24:
	// begin inline asm
	mov.u32 %r87, %laneid;
	// end inline asm
	and.b32  	%r113, %r2, 992;
	add.s32 	%r114, %r113, 32;
	setp.gt.u32 	%p35, %r114, %r1;
	not.b32 	%r115, %r113;
	add.s32 	%r116, %r1, %r115;
	selp.b32 	%r111, %r116, 31, %p35;
	mov.b32 	%r89, %f513;
	mov.b32 	%r90, 1;
	mov.b32 	%r112, -1;
	// begin inline asm
	shfl.sync.down.b32 %r88, %r89, %r90, %r111, %r112;
	// end inline asm
	setp.lt.s32 	%p36, %r87, %r111;
	mov.b32 	%f443, %r88;
	add.f32 	%f444, %f513, %f443;
	selp.f32 	%f445, %f444, %f513, %p36;
	mov.b32 	%r94, %f445;
	mov.b32 	%r95, 2;
	// begin inline asm
	shfl.sync.down.b32 %r93, %r94, %r95, %r111, %r112;
	// end inline asm
	add.s32 	%r117, %r87, 2;
	setp.gt.s32 	%p37, %r117, %r111;
	mov.b32 	%f446, %r93;
	add.f32 	%f447, %f445, %f446;
	selp.f32 	%f448, %f445, %f447, %p37;
	mov.b32 	%r99, %f448;
	mov.b32 	%r100, 4;
	// begin inline asm
	shfl.sync.down.b32 %r98, %r99, %r100, %r111, %r112;
	// end inline asm
	add.s32 	%r118, %r87, 4;
	setp.gt.s32 	%p38, %r118, %r111;
	mov.b32 	%f449, %r98;
	add.f32 	%f450, %f448, %f449;
	selp.f32 	%f451, %f448, %f450, %p38;
	mov.b32 	%r104, %f451;
	mov.b32 	%r105, 8;
	// begin inline asm
	shfl.sync.down.b32 %r103, %r104, %r105, %r111, %r112;
	// end inline asm
	add.s32 	%r119, %r87, 8;
	setp.gt.s32 	%p39, %r119, %r111;
	mov.b32 	%f452, %r103;
	add.f32 	%f453, %f451, %f452;
	selp.f32 	%f454, %f451, %f453, %p39;
	mov.b32 	%r109, %f454;
	mov.b32 	%r110, 16;
	// begin inline asm
	shfl.sync.down.b32 %r108, %r109, %r110, %r111, %r112;
	// end inline asm
	add.s32 	%r120, %r87, 16;
	setp.gt.s32 	%p40, %r120, %r111;
	mov.b32 	%f455, %r108;
	add.f32 	%f456, %f454, %f455;
	selp.f32 	%f525, %f454, %f456, %p40;
	setp.ne.s32 	%p41, %r87, 0;
	@%p41 bra 	$L__BB5_26;
	shr.u32 	%r121, %r2, 3;
	and.b32  	%r122, %r121, 124;
	mov.u32 	%r123, _ZZN3cub18CUB_300001_SM_10006detail6reduce28DeviceReduceSingleTileKernelINS2_10policy_hubIfyN4cuda3std3__44plusIfEEE10Policy1000EN6thrust24THRUST_300001_SM_1000_NS12zip_iteratorINS7_5tupleIJNSD_6detail15normal_iteratorINSD_10device_ptrIfEEEESK_EEEEEPfyS9_ff4funcEEvT0_T1_T2_T3_T4_T6_E12temp_storage;
	add.s32 	%r124, %r123, %r122;
	st.shared.f32 	[%r124+8], %f525;
$L__BB5_26:
	bar.sync 	0;
	setp.ne.s32 	%p42, %r2, 0;
	@%p42 bra 	$L__BB5_49;
	setp.gt.u64 	%p43, %rd31, 32;
	ld.shared.f32 	%f457, [_ZZN3cub18CUB_300001_SM_10006detail6reduce28DeviceReduceSingleTileKernelINS2_10policy_hubIfyN4cuda3std3__44plusIfEEE10Policy1000EN6thrust24THRUST_300001_SM_1000_NS12zip_iteratorINS7_5tupleIJNSD_6detail15normal_iteratorINSD_10device_ptrIfEEEESK_EEEEEPfyS9_ff4funcEEvT0_T1_T2_T3_T4_T6_E12temp_storage+12];
	add.f32 	%f458, %f525, %f457;
	selp.f32 	%f459, %f458, %f525, %p43;
	setp.gt.u64 	%p44, %rd31, 64;
	ld.shared.f32 	%f460, [_ZZN3cub18CUB_300001_SM_10006detail6reduce28DeviceReduceSingleTileKernelINS2_10policy_hubIfyN4cuda3std3__44plusIfEEE10Policy1000EN6thrust24THRUST_300001_SM_1000_NS12zip_iteratorINS7_5tupleIJNSD_6detail15normal_iteratorINSD_10device_ptrIfEEEESK_EEEEEPfyS9_ff4funcEEvT0_T1_T2_T3_T4_T6_E12temp_storage+16];
	add.f32 	%f461, %f460, %f459;
	selp.f32 	%f462, %f461, %f459, %p44;
	setp.gt.u64 	%p45, %rd31, 96;
	ld.shared.f32 	%f463, [_ZZN3cub18CUB_300001_SM_10006detail6reduce28DeviceReduceSingleTileKernelINS2_10policy_hubIfyN4cuda3std3__44plusIfEEE10Policy1000EN6thrust24THRUST_300001_SM_1000_NS12zip_iteratorINS7_5tupleIJNSD_6detail15normal_iteratorINSD_10device_ptrIfEEEESK_EEEEEPfyS9_ff4funcEEvT0_T1_T2_T3_T4_T6_E12temp_storage+20];
	add.f32 	%f464, %f463, %f462;
	selp.f32 	%f465, %f464, %f462, %p45;
	setp.gt.u64 	%p46, %rd31, 128;
	ld.shared.f32 	%f466, [_ZZN3cub18CUB_300001_SM_10006detail6reduce28DeviceReduceSingleTileKernelINS2_10policy_hubIfyN4cuda3std3__44plusIfEEE10Policy1000EN6thrust24THRUST_300001_SM_1000_NS12zip_iteratorINS7_5tupleIJNSD_6detail15normal_iteratorINSD_10device_ptrIfEEEESK_EEEEEPfyS9_ff4funcEEvT0_T1_T2_T3_T4_T6_E12temp_storage+24];
	add.f32 	%f467, %f466, %f465;
	selp.f32 	%f468, %f467, %f465, %p46;
	setp.gt.u64 	%p47, %rd31, 160;
	ld.shared.f32 	%f469, [_ZZN3cub18CUB_300001_SM_10006detail6reduce28DeviceReduceSingleTileKernelINS2_10policy_hubIfyN4cuda3std3__44plusIfEEE10Policy1000EN6thrust24THRUST_300001_SM_1000_NS12zip_iteratorINS7_5tupleIJNSD_6detail15normal_iteratorINSD_10device_ptrIfEEEESK_EEEEEPfyS9_ff4funcEEvT0_T1_T2_T3_T4_T6_E12temp_storage+28];
	add.f32 	%f470, %f469, %f468;
	selp.f32 	%f471, %f470, %f468, %p47;
	setp.gt.u64 	%p48, %rd31, 192;
	ld.shared.f32 	%f472, [_ZZN3cub18CUB_300001_SM_10006detail6reduce28DeviceReduceSingleTileKernelINS2_10policy_hubIfyN4cuda3std3__44plusIfEEE10Policy1000EN6thrust24THRUST_300001_SM_1000_NS12zip_iteratorINS7_5tupleIJNSD_6detail15normal_iteratorINSD_10device_ptrIfEEEESK_EEEEEPfyS9_ff4funcEEvT0_T1_T2_T3_T4_T6_E12temp_storage+32];
	add.f32 	%f473, %f472, %f471;
	selp.f32 	%f474, %f473, %f471, %p48;
	setp.gt.u64 	%p49, %rd31, 224;
	ld.shared.f32 	%f475, [_ZZN3cub18CUB_300001_SM_10006detail6reduce28DeviceReduceSingleTileKernelINS2_10policy_hubIfyN4cuda3std3__44plusIfEEE10Policy1000EN6thrust24THRUST_300001_SM_1000_NS12zip_iteratorINS7_5tupleIJNSD_6detail15normal_iteratorINSD_10device_ptrIfEEEESK_EEEEEPfyS9_ff4funcEEvT0_T1_T2_T3_T4_T6_E12temp_storage+36];
	add.f32 	%f476, %f475, %f474;
	selp.f32 	%f525, %f476, %f474, %p49;
	bra.uni 	$L__BB5_49;
$L__BB5_28:
	mov.u32 	%r24, %tid.x;
	cvt.u64.u32 	%rd10, %r24;
	mul.wide.u32 	%rd34, %r24, 4;
	add.s64 	%rd11, %rd2, %rd34;
	add.s64 	%rd12, %rd3, %rd34;
	ld.global.f32 	%f43, [%rd11];
	ld.global.f32 	%f44, [%rd12];
	sub.f32 	%f45, %f43, %f44;
	ld.global.f32 	%f46, [%rd11+1024];
	ld.global.f32 	%f47, [%rd12+1024];
	sub.f32 	%f48, %f46, %f47;
	mul.f32 	%f49, %f48, %f48;
	ld.global.f32 	%f50, [%rd11+2048];
	ld.global.f32 	%f51, [%rd12+2048];
	sub.f32 	%f52, %f50, %f51;
	ld.global.f32 	%f53, [%rd11+3072];
	ld.global.f32 	%f54, [%rd12+3072];
	sub.f32 	%f55, %f53, %f54;
	mul.f32 	%f56, %f55, %f55;
	ld.global.f32 	%f57, [%rd11+4096];
	ld.global.f32 	%f58, [%rd12+4096];
	sub.f32 	%f59, %f57, %f58;
	ld.global.f32 	%f60, [%rd11+5120];
	ld.global.f32 	%f61, [%rd12+5120];
	sub.f32 	%f62, %f60, %f61;
	mul.f32 	%f63, %f62, %f62;
	ld.global.f32 	%f64, [%rd11+6144];
	ld.global.f32 	%f65, [%rd12+6144];
	sub.f32 	%f66, %f64, %f65;
	ld.global.f32 	%f67, [%rd11+7168];
	ld.global.f32 	%f68, [%rd12+7168];
	sub.f32 	%f69, %f67, %f68;
	mul.f32 	%f70, %f69, %f69;
	ld.global.f32 	%f71, [%rd11+8192];
	ld.global.f32 	%f72, [%rd12+8192];
	sub.f32 	%f73, %f71, %f72;
	ld.global.f32 	%f74, [%rd11+9216];
	ld.global.f32 	%f75, [%rd12+9216];
	sub.f32 	%f76, %f74, %f75;
	mul.f32 	%f77, %f76, %f76;
	ld.global.f32 	%f78, [%rd11+10240];
	ld.global.f32 	%f79, [%rd12+10240];
	sub.f32 	%f80, %f78, %f79;
	ld.global.f32 	%f81, [%rd11+11264];
	ld.global.f32 	%f82, [%rd12+11264];
	sub.f32 	%f83, %f81, %f82;
	mul.f32 	%f84, %f83, %f83;
	ld.global.f32 	%f85, [%rd11+12288];
	ld.global.f32 	%f86, [%rd12+12288];
	sub.f32 	%f87, %f85, %f86;
	ld.global.f32 	%f88, [%rd11+13312];
	ld.global.f32 	%f89, [%rd12+13312];
	sub.f32 	%f90, %f88, %f89;
	mul.f32 	%f91, %f90, %f90;
	ld.global.f32 	%f92, [%rd11+14336];
	ld.global.f32 	%f93, [%rd12+14336];
	sub.f32 	%f94, %f92, %f93;
	ld.global.f32 	%f95, [%rd11+15360];
	ld.global.f32 	%f96, [%rd12+15360];
	sub.f32 	%f97, %f95, %f96;
	mul.f32 	%f98, %f97, %f97;
	fma.rn.f32 	%f99, %f45, %f45, %f49;
	fma.rn.f32 	%f100, %f52, %f52, %f56;
	fma.rn.f32 	%f101, %f59, %f59, %f63;
	fma.rn.f32 	%f102, %f66, %f66, %f70;
	fma.rn.f32 	%f103, %f73, %f73, %f77;
	fma.rn.f32 	%f104, %f80, %f80, %f84;
	fma.rn.f32 	%f105, %f87, %f87, %f91;
	fma.rn.f32 	%f106, %f94, %f94, %f98;
	add.f32 	%f107, %f99, %f100;
	add.f32 	%f108, %f101, %f102;
	add.f32 	%f109, %f103, %f104;
	add.f32 	%f110, %f105, %f106;
	add.f32 	%f111, %f107, %f108;
	add.f32 	%f112, %f109, %f110;
	add.f32 	%f524, %f111, %f112;
	add.s64 	%rd13, %rd31, -4096;
	setp.lt.u64 	%p3, %rd13, 4096;
	mov.b64 	%rd73, 4096;
	@%p3 bra 	$L__BB5_32;
	mov.b64 	%rd73, 4096;
$L__BB5_30:
	shl.b64 	%rd36, %rd73, 2;
	add.s64 	%rd37, %rd11, %rd36;
	add.s64 	%rd38, %rd12, %rd36;
	ld.global.f32 	%f113, [%rd37];
	ld.global.f32 	%f114, [%rd38];
	sub.f32 	%f115, %f113, %f114;
	ld.global.f32 	%f116, [%rd37+1024];
	ld.global.f32 	%f117, [%rd38+1024];
	sub.f32 	%f118, %f116, %f117;
	ld.global.f32 	%f119, [%rd37+2048];
	ld.global.f32 	%f120, [%rd38+2048];
	sub.f32 	%f121, %f119, %f120;
	mul.f32 	%f122, %f121, %f121;
	ld.global.f32 	%f123, [%rd37+3072];
	ld.global.f32 	%f124, [%rd38+3072];
	sub.f32 	%f125, %f123, %f124;
	ld.global.f32 	%f126, [%rd37+4096];
	ld.global.f32 	%f127, [%rd38+4096];
	sub.f32 	%f128, %f126, %f127;
	mul.f32 	%f129, %f128, %f128;
	ld.global.f32 	%f130, [%rd37+5120];
	ld.global.f32 	%f131, [%rd38+5120];
	sub.f32 	%f132, %f130, %f131;
	ld.global.f32 	%f133, [%rd37+6144];
	ld.global.f32 	%f134, [%rd38+6144];
	sub.f32 	%f135, %f133, %f134;
	mul.f32 	%f136, %f135, %f135;
	ld.global.f32 	%f137, [%rd37+7168];
	ld.global.f32 	%f138, [%rd38+7168];
	sub.f32 	%f139, %f137, %f138;
	ld.global.f32 	%f140, [%rd37+8192];
	ld.global.f32 	%f141, [%rd38+8192];
	sub.f32 	%f142, %f140, %f141;
	mul.f32 	%f143, %f142, %f142;
	ld.global.f32 	%f144, [%rd37+9216];
	ld.global.f32 	%f145, [%rd38+9216];
	sub.f32 	%f146, %f144, %f145;
	ld.global.f32 	%f147, [%rd37+10240];
	ld.global.f32 	%f148, [%rd38+10240];
	sub.f32 	%f149, %f147, %f148;
	mul.f32 	%f150, %f149, %f149;
	ld.global.f32 	%f151, [%rd37+11264];
	ld.global.f32 	%f152, [%rd38+11264];
	sub.f32 	%f153, %f151, %f152;
	ld.global.f32 	%f154, [%rd37+12288];
	ld.global.f32 	%f155, [%rd38+12288];
	sub.f32 	%f156, %f154, %f155;
	mul.f32 	%f157, %f156, %f156;
	ld.global.f32 	%f158, [%rd37+13312];
	ld.global.f32 	%f159, [%rd38+13312];
	sub.f32 	%f160, %f158, %f159;
	ld.global.f32 	%f161, [%rd37+14336];
	ld.global.f32 	%f162, [%rd38+14336];
	sub.f32 	%f163, %f161, %f162;
	mul.f32 	%f164, %f163, %f163;
	ld.global.f32 	%f165, [%rd37+15360];
	ld.global.f32 	%f166, [%rd38+15360];
	sub.f32 	%f167, %f165, %f166;
	fma.rn.f32 	%f168, %f115, %f115, %f524;
	fma.rn.f32 	%f169, %f118, %f118, %f122;
	fma.rn.f32 	%f170, %f125, %f125, %f129;
	fma.rn.f32 	%f171, %f132, %f132, %f136;
	fma.rn.f32 	%f172, %f139, %f139, %f143;
	fma.rn.f32 	%f173, %f146, %f146, %f150;
	fma.rn.f32 	%f174, %f153, %f153, %f157;
	fma.rn.f32 	%f175, %f160, %f160, %f164;
	add.f32 	%f176, %f168, %f169;
	add.f32 	%f177, %f170, %f171;
	add.f32 	%f178, %f172, %f173;
	add.f32 	%f179, %f174, %f175;
	add.f32 	%f180, %f176, %f177;
	add.f32 	%f181, %f178, %f179;
	add.f32 	%f182, %f180, %f181;
	fma.rn.f32 	%f524, %f167, %f167, %f182;
	sub.s64 	%rd39, %rd31, %rd73;
	setp.lt.u64 	%p4, %rd39, 4096;
	@%p4 bra 	$L__BB5_45;
	add.s64 	%rd73, %rd73, 4096;
	setp.le.u64 	%p5, %rd73, %rd13;
	@%p5 bra 	$L__BB5_30;
$L__BB5_32:
	setp.le.u64 	%p6, %rd31, %rd73;
	cvt.u32.u64 	%r42, %rd73;
	cvt.u32.u64 	%r43, %rd31;
	sub.s32 	%r44, %r43, %r42;
	setp.ge.s32 	%p7, %r24, %r44;
	or.pred  	%p8, %p6, %p7;
	@%p8 bra 	$L__BB5_45;
	not.b32 	%r47, %r24;
	add.s32 	%r48, %r47, %r43;
	sub.s32 	%r50, %r48, %r42;
	shr.u32 	%r51, %r50, 8;
	add.s32 	%r25, %r51, 1;
	and.b32  	%r26, %r25, 15;
	setp.lt.u32 	%p9, %r50, 3840;
	mov.u32 	%r167, %r24;
	@%p9 bra 	$L__BB5_36;
	and.b32  	%r52, %r25, 33554416;
	neg.s32 	%r165, %r52;
	add.s64 	%rd40, %rd73, %rd10;
	shl.b64 	%rd41, %rd40, 2;
	add.s64 	%rd42, %rd41, 8192;
	add.s64 	%rd75, %rd2, %rd42;
	add.s64 	%rd74, %rd3, %rd42;
	mov.u32 	%r167, %r24;
$L__BB5_35:
	.pragma "nounroll";
	ld.global.f32 	%f184, [%rd75+-8192];
	ld.global.f32 	%f185, [%rd74+-8192];
	sub.f32 	%f186, %f184, %f185;
	fma.rn.f32 	%f187, %f186, %f186, %f524;
	ld.global.f32 	%f188, [%rd75+-7168];
	ld.global.f32 	%f189, [%rd74+-7168];
	sub.f32 	%f190, %f188, %f189;
	fma.rn.f32 	%f191, %f190, %f190, %f187;
	ld.global.f32 	%f192, [%rd75+-6144];
	ld.global.f32 	%f193, [%rd74+-6144];
	sub.f32 	%f194, %f192, %f193;
	fma.rn.f32 	%f195, %f194, %f194, %f191;
	ld.global.f32 	%f196, [%rd75+-5120];
	ld.global.f32 	%f197, [%rd74+-5120];
	sub.f32 	%f198, %f196, %f197;
	fma.rn.f32 	%f199, %f198, %f198, %f195;
	ld.global.f32 	%f200, [%rd75+-4096];
	ld.global.f32 	%f201, [%rd74+-4096];
	sub.f32 	%f202, %f200, %f201;
	fma.rn.f32 	%f203, %f202, %f202, %f199;
	ld.global.f32 	%f204, [%rd75+-3072];
	ld.global.f32 	%f205, [%rd74+-3072];
	sub.f32 	%f206, %f204, %f205;
	fma.rn.f32 	%f207, %f206, %f206, %f203;
	ld.global.f32 	%f208, [%rd75+-2048];
	ld.global.f32 	%f209, [%rd74+-2048];
	sub.f32 	%f210, %f208, %f209;
	fma.rn.f32 	%f211, %f210, %f210, %f207;
	ld.global.f32 	%f212, [%rd75+-1024];
	ld.global.f32 	%f213, [%rd74+-1024];
	sub.f32 	%f214, %f212, %f213;
	fma.rn.f32 	%f215, %f214, %f214, %f211;
	ld.global.f32 	%f216, [%rd75];
	ld.global.f32 	%f217, [%rd74];
	sub.f32 	%f218, %f216, %f217;
	fma.rn.f32 	%f219, %f218, %f218, %f215;
	ld.global.f32 	%f220, [%rd75+1024];
	ld.global.f32 	%f221, [%rd74+1024];
	sub.f32 	%f222, %f220, %f221;
	fma.rn.f32 	%f223, %f222, %f222, %f219;
	ld.global.f32 	%f224, [%rd75+2048];
	ld.global.f32 	%f225, [%rd74+2048];
	sub.f32 	%f226, %f224, %f225;
	fma.rn.f32 	%f227, %f226, %f226, %f223;
	ld.global.f32 	%f228, [%rd75+3072];
	ld.global.f32 	%f229, [%rd74+3072];
	sub.f32 	%f230, %f228, %f229;
	fma.rn.f32 	%f231, %f230, %f230, %f227;
	ld.global.f32 	%f232, [%rd75+4096];
	ld.global.f32 	%f233, [%rd74+4096];
	sub.f32 	%f234, %f232, %f233;
	fma.rn.f32 	%f235, %f234, %f234, %f231;
	ld.global.f32 	%f236, [%rd75+5120];
	ld.global.f32 	%f237, [%rd74+5120];
	sub.f32 	%f238, %f236, %f237;
	fma.rn.f32 	%f239, %f238, %f238, %f235;
	ld.global.f32 	%f240, [%rd75+6144];
	ld.global.f32 	%f241, [%rd74+6144];
	sub.f32 	%f242, %f240, %f241;
	fma.rn.f32 	%f243, %f242, %f242, %f239;
	ld.global.f32 	%f244, [%rd75+7168];
	ld.global.f32 	%f245, [%rd74+7168];
	sub.f32 	%f246, %f244, %f245;
	fma.rn.f32 	%f524, %f246, %f246, %f243;
	add.s32 	%r167, %r167, 4096;
	add.s32 	%r165, %r165, 16;
	add.s64 	%rd75, %rd75, 16384;
	add.s64 	%rd74, %rd74, 16384;
	setp.ne.s32 	%p10, %r165, 0;
	@%p10 bra 	$L__BB5_35;
$L__BB5_36:
	setp.eq.s32 	%p11, %r26, 0;
	@%p11 bra 	$L__BB5_45;
	and.b32  	%r33, %r25, 7;
	setp.lt.u32 	%p12, %r26, 8;
	@%p12 bra 	$L__BB5_39;
	cvt.u64.u32 	%rd43, %r167;
	add.s64 	%rd44, %rd73, %rd43;
	shl.b64 	%rd45, %rd44, 2;
	add.s64 	%rd46, %rd2, %rd45;
	add.s64 	%rd47, %rd3, %rd45;
	ld.global.f32 	%f248, [%rd46];
	ld.global.f32 	%f249, [%rd47];
	sub.f32 	%f250, %f248, %f249;
	fma.rn.f32 	%f251, %f250, %f250, %f524;
	ld.global.f32 	%f252, [%rd46+1024];
	ld.global.f32 	%f253, [%rd47+1024];
	sub.f32 	%f254, %f252, %f253;
	fma.rn.f32 	%f255, %f254, %f254, %f251;
	ld.global.f32 	%f256, [%rd46+2048];
	ld.global.f32 	%f257, [%rd47+2048];
	sub.f32 	%f258, %f256, %f257;
	fma.rn.f32 	%f259, %f258, %f258, %f255;
	ld.global.f32 	%f260, [%rd46+3072];
	ld.global.f32 	%f261, [%rd47+3072];
	sub.f32 	%f262, %f260, %f261;
	fma.rn.f32 	%f263, %f262, %f262, %f259;
	ld.global.f32 	%f264, [%rd46+4096];
	ld.global.f32 	%f265, [%rd47+4096];
	sub.f32 	%f266, %f264, %f265;
	fma.rn.f32 	%f267, %f266, %f266, %f263;
	ld.global.f32 	%f268, [%rd46+5120];
	ld.global.f32 	%f269, [%rd47+5120];
	sub.f32 	%f270, %f268, %f269;
	fma.rn.f32 	%f271, %f270, %f270, %f267;
	ld.global.f32 	%f272, [%rd46+6144];
	ld.global.f32 	%f273, [%rd47+6144];
	sub.f32 	%f274, %f272, %f273;
	fma.rn.f32 	%f275, %f274, %f274, %f271;
	ld.global.f32 	%f276, [%rd46+7168];
	ld.global.f32 	%f277, [%rd47+7168];
	sub.f32 	%f278, %f276, %f277;
	fma.rn.f32 	%f524, %f278, %f278, %f275;
	add.s32 	%r167, %r167, 2048;
$L__BB5_39:
	setp.eq.s32 	%p13, %r33, 0;
	@%p13 bra 	$L__BB5_45;
	and.b32  	%r36, %r25, 3;
	setp.lt.u32 	%p14, %r33, 4;
	@%p14 bra 	$L__BB5_42;
	cvt.u64.u32 	%rd48, %r167;
	add.s64 	%rd49, %rd73, %rd48;
	shl.b64 	%rd50, %rd49, 2;
	add.s64 	%rd51, %rd2, %rd50;
	add.s64 	%rd52, %rd3, %rd50;
	ld.global.f32 	%f280, [%rd51];
	ld.global.f32 	%f281, [%rd52];
	sub.f32 	%f282, %f280, %f281;
	fma.rn.f32 	%f283, %f282, %f282, %f524;
	ld.global.f32 	%f284, [%rd51+1024];
	ld.global.f32 	%f285, [%rd52+1024];
	sub.f32 	%f286, %f284, %f285;
	fma.rn.f32 	%f287, %f286, %f286, %f283;
	ld.global.f32 	%f288, [%rd51+2048];
	ld.global.f32 	%f289, [%rd52+2048];
	sub.f32 	%f290, %f288, %f289;
	fma.rn.f32 	%f291, %f290, %f290, %f287;
	ld.global.f32 	%f292, [%rd51+3072];
	ld.global.f32 	%f293, [%rd52+3072];
	sub.f32 	%f294, %f292, %f293;
	fma.rn.f32 	%f524, %f294, %f294, %f291;
	add.s32 	%r167, %r167, 1024;
$L__BB5_42:
	setp.eq.s32 	%p15, %r36, 0;
	@%p15 bra 	$L__BB5_45;
	cvt.u64.u32 	%rd53, %r167;
	add.s64 	%rd54, %rd73, %rd53;
	shl.b64 	%rd55, %rd54, 2;
	add.s64 	%rd77, %rd3, %rd55;
	add.s64 	%rd76, %rd2, %rd55;
	neg.s32 	%r170, %r36;
$L__BB5_44:
	.pragma "nounroll";
	ld.global.f32 	%f295, [%rd76];
	ld.global.f32 	%f296, [%rd77];
	sub.f32 	%f297, %f295, %f296;
	fma.rn.f32 	%f524, %f297, %f297, %f524;
	add.s64 	%rd77, %rd77, 1024;
	add.s64 	%rd76, %rd76, 1024;
	add.s32 	%r170, %r170, 1;
	setp.ne.s32 	%p16, %r170, 0;
	@%p16 bra 	$L__BB5_44;
$L__BB5_45:
	// begin inline asm
	mov.u32 %r53, %laneid;
	// end inline asm
	mov.b32 	%r55, %f524;
	mov.b32 	%r56, 1;
	mov.b32 	%r77, 31;
	mov.b32 	%r78, -1;
	// begin inline asm
	shfl.sync.down.b32 %r54, %r55, %r56, %r77, %r78;
	// end inline asm
	setp.gt.s32 	%p17, %r53, 30;
	mov.b32 	%f298, %r54;
	add.f32 	%f299, %f524, %f298;
	selp.f32 	%f300, %f524, %f299, %p17;
	mov.b32 	%r60, %f300;
	mov.b32 	%r61, 2;
	// begin inline asm
	shfl.sync.down.b32 %r59, %r60, %r61, %r77, %r78;
	// end inline asm
	setp.gt.s32 	%p18, %r53, 29;
	mov.b32 	%f301, %r59;
	add.f32 	%f302, %f300, %f301;
	selp.f32 	%f303, %f300, %f302, %p18;
	mov.b32 	%r65, %f303;
	mov.b32 	%r66, 4;
	// begin inline asm
	shfl.sync.down.b32 %r64, %r65, %r66, %r77, %r78;
	// end inline asm
	setp.gt.s32 	%p19, %r53, 27;
	mov.b32 	%f304, %r64;
	add.f32 	%f305, %f303, %f304;
	selp.f32 	%f306, %f303, %f305, %p19;
	mov.b32 	%r70, %f306;
	mov.b32 	%r71, 8;
	// begin inline asm
	shfl.sync.down.b32 %r69, %r70, %r71, %r77, %r78;
	// end inline asm
	setp.gt.s32 	%p20, %r53, 23;
	mov.b32 	%f307, %r69;
	add.f32 	%f308, %f306, %f307;
	selp.f32 	%f309, %f306, %f308, %p20;
	mov.b32 	%r75, %f309;
	mov.b32 	%r76, 16;
	// begin inline asm
	shfl.sync.down.b32 %r74, %r75, %r76, %r77, %r78;
	// end inline asm
	setp.gt.s32 	%p21, %r53, 15;
	mov.b32 	%f310, %r74;
	add.f32 	%f38, %f309, %f310;
	selp.f32 	%f525, %f309, %f38, %p21;
	setp.ne.s32 	%p22, %r53, 0;
	@%p22 bra 	$L__BB5_47;
	shr.u32 	%r79, %r24, 3;
	and.b32  	%r80, %r79, 124;
	mov.u32 	%r81, _ZZN3cub18CUB_300001_SM_10006detail6reduce28DeviceReduceSingleTileKernelINS2_10policy_hubIfyN4cuda3std3__44plusIfEEE10Policy1000EN6thrust24THRUST_300001_SM_1000_NS12zip_iteratorINS7_5tupleIJNSD_6detail15normal_iteratorINSD_10device_ptrIfEEEESK_EEEEEPfyS9_ff4funcEEvT0_T1_T2_T3_T4_T6_E12temp_storage;
	add.s32 	%r82, %r81, %r80;
	st.shared.f32 	[%r82+8], %f38;
$L__BB5_47:
	bar.sync 	0;
	setp.ne.s32 	%p23, %r24, 0;
	@%p23 bra 	$L__BB5_49;
	ld.shared.f32 	%f311, [_ZZN3cub18CUB_300001_SM_10006detail6reduce28DeviceReduceSingleTileKernelINS2_10policy_hubIfyN4cuda3std3__44plusIfEEE10Policy1000EN6thrust24THRUST_300001_SM_1000_NS12zip_iteratorINS7_5tupleIJNSD_6detail15normal_iteratorINSD_10device_ptrIfEEEESK_EEEEEPfyS9_ff4funcEEvT0_T1_T2_T3_T4_T6_E12temp_storage+12];
	add.f32 	%f312, %f525, %f311;
	ld.shared.f32 	%f313, [_ZZN3cub18CUB_300001_SM_10006detail6reduce28DeviceReduceSingleTileKernelINS2_10policy_hubIfyN4cuda3std3__44plusIfEEE10Policy1000EN6thrust24THRUST_300001_SM_1000_NS12zip_iteratorINS7_5tupleIJNSD_6detail15normal_iteratorINSD_10device_ptrIfEEEESK_EEEEEPfyS9_ff4funcEEvT0_T1_T2_T3_T4_T6_E12temp_storage+16];
	add.f32 	%f314, %f312, %f313;
	ld.shared.f32 	%f315, [_ZZN3cub18CUB_300001_SM_10006detail6reduce28DeviceReduceSingleTileKernelINS2_10policy_hubIfyN4cuda3std3__44plusIfEEE10Policy1000EN6thrust24THRUST_300001_SM_1000_NS12zip_iteratorINS7_5tupleIJNSD_6detail15normal_iteratorINSD_10device_ptrIfEEEESK_EEEEEPfyS9_ff4funcEEvT0_T1_T2_T3_T4_T6_E12temp_storage+20];
	add.f32 	%f316, %f314, %f315;
	ld.shared.f32 	%f317, [_ZZN3cub18CUB_300001_SM_10006detail6reduce28DeviceReduceSingleTileKernelINS2_10policy_hubIfyN4cuda3std3__44plusIfEEE10Policy1000EN6thrust24THRUST_300001_SM_1000_NS12zip_iteratorINS7_5tupleIJNSD_6detail15normal_iteratorINSD_10device_ptrIfEEEESK_EEEEEPfyS9_ff4funcEEvT0_T1_T2_T3_T4_T6_E12temp_storage+24];
	add.f32 	%f318, %f316, %f317;
	ld.shared.f32 	%f319, [_ZZN3cub18CUB_300001_SM_10006detail6reduce28DeviceReduceSingleTileKernelINS2_10policy_hubIfyN4cuda3std3__44plusIfEEE10Policy1000EN6thrust24THRUST_300001_SM_1000_NS12zip_iteratorINS7_5tupleIJNSD_6detail15normal_iteratorINSD_10device_ptrIfEEEESK_EEEEEPfyS9_ff4funcEEvT0_T1_T2_T3_T4_T6_E12temp_storage+28];
	add.f32 	%f320, %f318, %f319;
	ld.shared.f32 	%f321, [_ZZN3cub18CUB_300001_SM_10006detail6reduce28DeviceReduceSingleTileKernelINS2_10policy_hubIfyN4cuda3std3__44plusIfEEE10Policy1000EN6thrust24THRUST_300001_SM_1000_NS12zip_iteratorINS7_5tupleIJNSD_6detail15normal_iteratorINSD_10device_ptrIfEEEESK_EEEEEPfyS9_ff4funcEEvT0_T1_T2_T3_T4_T6_E12temp_storage+32];
	add.f32 	%f322, %f320, %f321;
	ld.shared.f32 	%f323, [_ZZN3cub18CUB_300001_SM_10006detail6reduce28DeviceReduceSingleTileKernelINS2_10policy_hubIfyN4cuda3std3__44plusIfEEE10Policy1000EN6thrust24THRUST_300001_SM_1000_NS12zip_iteratorINS7_5tupleIJNSD_6detail15normal_iteratorINSD_10device_ptrIfEEEESK_EEEEEPfyS9_ff4funcEEvT0_T1_T2_T3_T4_T6_E12temp_storage+36];
	add.f32 	%f525, %f322, %f323;
$L__BB5_49:
	mov.u32 	%r155, %tid.x;
	setp.ne.s32 	%p57, %r155, 0;
	@%p57 bra 	$L__BB5_51;
	add.f32 	%f503, %f42, %f525;
	st.global.f32 	[%rd1], %f503;
$L__BB5_51:
	ret;

}
	// .globl	_ZN3cub18CUB_300001_SM_10006detail6reduce18DeviceReduceKernelINS2_10policy_hubIfyN4cuda3std3__44plusIfEEE10Policy1000EN6thrust24THRUST_300001_SM_1000_NS12zip_iteratorINS7_5tupleIJNSD_6detail15normal_iteratorINSD_10device_ptrIfEEEESK_EEEEEyS9_f4funcEEvT0_PT3_T1_NS0_13GridEvenShareISR_EET2_T4_
.visible .entry _ZN3cub18CUB_300001_SM_10006detail6reduce18DeviceReduceKernelINS2_10policy_hubIfyN4cuda3std3__44plusIfEEE10Policy1000EN6thrust24THRUST_300001_SM_1000_NS12zip_iteratorINS7_5tupleIJNSD_6detail15normal_iteratorINSD_10device_ptrIfEEEESK_EEEEEyS9_f4funcEEvT0_PT3_T1_NS0_13GridEvenShareISR_EET2_T4_(
	.param .align 8 .b8 _ZN3cub18CUB_300001_SM_10006detail6reduce18DeviceReduceKernelINS2_10policy_hubIfyN4cuda3std3__44plusIfEEE10Policy1000EN6thrust24THRUST_300001_SM_1000_NS12zip_iteratorINS7_5tupleIJNSD_6detail15normal_iteratorINSD_10device_ptrIfEEEESK_EEEEEyS9_f4funcEEvT0_PT3_T1_NS0_13GridEvenShareISR_EET2_T4__param_0[16],
	.param .u64 .ptr .align 1 _ZN3cub18CUB_300001_SM_10006detail6reduce18DeviceReduceKernelINS2_10policy_hubIfyN4cuda3std3__44plusIfEEE10Policy1000EN6thrust24THRUST_300001_SM_1000_NS12zip_iteratorINS7_5tupleIJNSD_6detail15normal_iteratorINSD_10device_ptrIfEEEESK_EEEEEyS9_f4funcEEvT0_PT3_T1_NS0_13GridEvenShareISR_EET2_T4__param_1,
	.param .u64 _ZN3cub18CUB_300001_SM_10006detail6reduce18DeviceReduceKernelINS2_10policy_hubIfyN4cuda3std3__44plusIfEEE10Policy1000EN6thrust24THRUST_300001_SM_1000_NS12zip_iteratorINS7_5tupleIJNSD_6detail15normal_iteratorINSD_10device_ptrIfEEEESK_EEEEEyS9_f4funcEEvT0_PT3_T1_NS0_13GridEvenShareISR_EET2_T4__param_2,
	.param .align 8 .b8 _ZN3cub18CUB_300001_SM_10006detail6reduce18DeviceReduceKernelINS2_10policy_hubIfyN4cuda3std3__44plusIfEEE10Policy1000EN6thrust24THRUST_300001_SM_1000_NS12zip_iteratorINS7_5tupleIJNSD_6detail15normal_iteratorINSD_10device_ptrIfEEEESK_EEEEEyS9_f4funcEEvT0_PT3_T1_NS0_13GridEvenShareISR_EET2_T4__param_3[72],
	.param .align 1 .b8 _ZN3cub18CUB_300001_SM_10006detail6reduce18DeviceReduceKernelINS2_10policy_hubIfyN4cuda3std3__44plusIfEEE10Policy1000EN6thrust24THRUST_300001_SM_1000_NS12zip_iteratorINS7_5tupleIJNSD_6detail15normal_iteratorINSD_10device_ptrIfEEEESK_EEEEEyS9_f4funcEEvT0_PT3_T1_NS0_13GridEvenShareISR_EET2_T4__param_4[1],
	.param .align 1 .b8 _ZN3cub18CUB_300001_SM_10006detail6reduce18DeviceReduceKernelINS2_10policy_hubIfyN4cuda3std3__44plusIfEEE10Policy1000EN6thrust24THRUST_300001_SM_1000_NS12zip_iteratorINS7_5tupleIJNSD_6detail15normal_iteratorINSD_10device_ptrIfEEEESK_EEEEEyS9_f4funcEEvT0_PT3_T1_NS0_13GridEvenShareISR_EET2_T4__param_5[1]
)
.maxntid 256
{
	.reg .pred 	%p<57>;
	.reg .b16 	%rs<4>;
	.reg .b32 	%r<203>;
	.reg .b32 	%f<522>;
	.reg .b64 	%rd<101>;
	// demoted variable
	.shared .align 4 .b8 _ZZN3cub18CUB_300001_SM_10006detail6reduce18DeviceReduceKernelINS2_10policy_hubIfyN4cuda3std3__44plusIfEEE10Policy1000EN6thrust24THRUST_300001_SM_1000_NS12zip_iteratorINS7_5tupleIJNSD_6detail15normal_iteratorINSD_10device_ptrIfEEEESK_EEEEEyS9_f4funcEEvT0_PT3_T1_NS0_13GridEvenShareISR_EET2_T4_E12temp_storage[44];
	ld.param.u64 	%rd1, [_ZN3cub18CUB_300001_SM_10006detail6reduce18DeviceReduceKernelINS2_10policy_hubIfyN4cuda3std3__44plusIfEEE10Policy1000EN6thrust24THRUST_300001_SM_1000_NS12zip_iteratorINS7_5tupleIJNSD_6detail15normal_iteratorINSD_10device_ptrIfEEEESK_EEEEEyS9_f4funcEEvT0_PT3_T1_NS0_13GridEvenShareISR_EET2_T4__param_3+32];
	ld.param.u32 	%r1, [_ZN3cub18CUB_300001_SM_10006detail6reduce18DeviceReduceKernelINS2_10policy_hubIfyN4cuda3std3__44plusIfEEE10Policy1000EN6thrust24THRUST_300001_SM_1000_NS12zip_iteratorINS7_5tupleIJNSD_6detail15normal_iteratorINSD_10device_ptrIfEEEESK_EEEEEyS9_f4funcEEvT0_PT3_T1_NS0_13GridEvenShareISR_EET2_T4__param_3+40];
	ld.param.u64 	%rd38, [_ZN3cub18CUB_300001_SM_10006detail6reduce18DeviceReduceKernelINS2_10policy_hubIfyN4cuda3std3__44plusIfEEE10Policy1000EN6thrust24THRUST_300001_SM_1000_NS12zip_iteratorINS7_5tupleIJNSD_6detail15normal_iteratorINSD_10device_ptrIfEEEESK_EEEEEyS9_f4funcEEvT0_PT3_T1_NS0_13GridEvenShareISR_EET2_T4__param_0+8];
	ld.param.u64 	%rd39, [_ZN3cub18CUB_300001_SM_10006detail6reduce18DeviceReduceKernelINS2_10policy_hubIfyN4cuda3std3__44plusIfEEE10Policy1000EN6thrust24THRUST_300001_SM_1000_NS12zip_iteratorINS7_5tupleIJNSD_6detail15normal_iteratorINSD_10device_ptrIfEEEESK_EEEEEyS9_f4funcEEvT0_PT3_T1_NS0_13GridEvenShareISR_EET2_T4__param_0];
	ld.param.u64 	%rd37, [_ZN3cub18CUB_300001_SM_10006detail6reduce18DeviceReduceKernelINS2_10policy_hubIfyN4cuda3std3__44plusIfEEE10Policy1000EN6thrust24THRUST_300001_SM_1000_NS12zip_iteratorINS7_5tupleIJNSD_6detail15normal_iteratorINSD_10device_ptrIfEEEESK_EEEEEyS9_f4funcEEvT0_PT3_T1_NS0_13GridEvenShareISR_EET2_T4__param_1];
	cvta.to.global.u64 	%rd2, %rd39;
	cvta.to.global.u64 	%rd3, %rd38;
	mov.u32 	%r2, %ctaid.x;
	shl.b32 	%r50, %r1, 12;
	cvt.s64.s32 	%rd4, %r50;
	shl.b32 	%r51, %r2, 12;
	cvt.u64.u32 	%rd5, %r51;
	sub.s64 	%rd6, %rd1, %rd5;
	setp.gt.u64 	%p1, %rd6, 4095;
	@%p1 bra 	$L__BB6_25;
	cvt.u32.u64 	%r109, %rd5;
	cvt.u32.u64 	%r3, %rd1;
	sub.s32 	%r4, %r3, %r109;
	mov.u32 	%r5, %tid.x;
	setp.ge.s32 	%p23, %r5, %r4;
	mov.f32 	%f510, 0f00000000;
	mov.u32 	%r190, %r5;
	@%p23 bra 	$L__BB6_3;
	add.s32 	%r111, %r109, %r5;
	mul.wide.u32 	%rd67, %r111, 4;
	add.s64 	%rd68, %rd2, %rd67;
	add.s64 	%rd69, %rd3, %rd67;
	ld.global.f32 	%f323, [%rd68];
	ld.global.f32 	%f324, [%rd69];
	sub.f32 	%f325, %f323, %f324;
	mul.f32 	%f510, %f325, %f325;
	add.s32 	%r190, %r5, 256;
$L__BB6_3:
	setp.ge.s32 	%p24, %r190, %r4;
	@%p24 bra 	$L__BB6_16;
	not.b32 	%r113, %r190;
	add.s32 	%r114, %r113, %r3;
	sub.s32 	%r115, %r114, %r109;
	shr.u32 	%r116, %r115, 8;
	add.s32 	%r8, %r116, 1;
	and.b32  	%r9, %r8, 15;
	setp.lt.u32 	%p25, %r115, 3840;
	@%p25 bra 	$L__BB6_7;
	and.b32  	%r117, %r8, 33554416;
	neg.s32 	%r188, %r117;
	mul.wide.u32 	%rd70, %r2, 16384;
	mul.wide.u32 	%rd71, %r190, 4;
	or.b64  	%rd72, %rd70, %rd71;
	or.b64  	%rd73, %rd72, 8192;
	add.s64 	%rd92, %rd2, %rd73;
	add.s64 	%rd91, %rd3, %rd73;
$L__BB6_6:
	.pragma "nounroll";
	ld.global.f32 	%f327, [%rd92+-8192];
	ld.global.f32 	%f328, [%rd91+-8192];
	sub.f32 	%f329, %f327, %f328;
	fma.rn.f32 	%f330, %f329, %f329, %f510;
	ld.global.f32 	%f331, [%rd92+-7168];
	ld.global.f32 	%f332, [%rd91+-7168];
	sub.f32 	%f333, %f331, %f332;
	fma.rn.f32 	%f334, %f333, %f333, %f330;
	ld.global.f32 	%f335, [%rd92+-6144];
	ld.global.f32 	%f336, [%rd91+-6144];
	sub.f32 	%f337, %f335, %f336;
	fma.rn.f32 	%f338, %f337, %f337, %f334;
	ld.global.f32 	%f339, [%rd92+-5120];
	ld.global.f32 	%f340, [%rd91+-5120];
	sub.f32 	%f341, %f339, %f340;
	fma.rn.f32 	%f342, %f341, %f341, %f338;
	ld.global.f32 	%f343, [%rd92+-4096];
	ld.global.f32 	%f344, [%rd91+-4096];
	sub.f32 	%f345, %f343, %f344;
	fma.rn.f32 	%f346, %f345, %f345, %f342;
	ld.global.f32 	%f347, [%rd92+-3072];
	ld.global.f32 	%f348, [%rd91+-3072];
	sub.f32 	%f349, %f347, %f348;
	fma.rn.f32 	%f350, %f349, %f349, %f346;
	ld.global.f32 	%f351, [%rd92+-2048];
	ld.global.f32 	%f352, [%rd91+-2048];
	sub.f32 	%f353, %f351, %f352;
	fma.rn.f32 	%f354, %f353, %f353, %f350;
	ld.global.f32 	%f355, [%rd92+-1024];
	ld.global.f32 	%f356, [%rd91+-1024];
	sub.f32 	%f357, %f355, %f356;
	fma.rn.f32 	%f358, %f357, %f357, %f354;
	ld.global.f32 	%f359, [%rd92];
	ld.global.f32 	%f360, [%rd91];
	sub.f32 	%f361, %f359, %f360;
	fma.rn.f32 	%f362, %f361, %f361, %f358;
	ld.global.f32 	%f363, [%rd92+1024];
	ld.global.f32 	%f364, [%rd91+1024];
	sub.f32 	%f365, %f363, %f364;
	fma.rn.f32 	%f366, %f365, %f365, %f362;
	ld.global.f32 	%f367, [%rd92+2048];
	ld.global.f32 	%f368, [%rd91+2048];
	sub.f32 	%f369, %f367, %f368;
	fma.rn.f32 	%f370, %f369, %f369, %f366;
	ld.global.f32 	%f371, [%rd92+3072];
	ld.global.f32 	%f372, [%rd91+3072];
	sub.f32 	%f373, %f371, %f372;
	fma.rn.f32 	%f374, %f373, %f373, %f370;
	ld.global.f32 	%f375, [%rd92+4096];
	ld.global.f32 	%f376, [%rd91+4096];
	sub.f32 	%f377, %f375, %f376;
	fma.rn.f32 	%f378, %f377, %f377, %f374;
	ld.global.f32 	%f379, [%rd92+5120];
	ld.global.f32 	%f380, [%rd91+5120];
	sub.f32 	%f381, %f379, %f380;
	fma.rn.f32 	%f382, %f381, %f381, %f378;
	ld.global.f32 	%f383, [%rd92+6144];
	ld.global.f32 	%f384, [%rd91+6144];
	sub.f32 	%f385, %f383, %f384;
	fma.rn.f32 	%f386, %f385, %f385, %f382;
	ld.global.f32 	%f387, [%rd92+7168];
	ld.global.f32 	%f388, [%rd91+7168];
	sub.f32 	%f389, %f387, %f388;
	fma.rn.f32 	%f510, %f389, %f389, %f386;
	add.s32 	%r190, %r190, 4096;
	add.s32 	%r188, %r188, 16;
	add.s64 	%rd92, %rd92, 16384;
	add.s64 	%rd91, %rd91, 16384;
	setp.ne.s32 	%p26, %r188, 0;
	@%p26 bra 	$L__BB6_6;
$L__BB6_7:
	setp.eq.s32 	%p27, %r9, 0;
	@%p27 bra 	$L__BB6_16;
	and.b32  	%r16, %r8, 7;
	setp.lt.u32 	%p28, %r9, 8;
	@%p28 bra 	$L__BB6_10;
	cvt.s64.s32 	%rd74, %r190;
	add.s64 	%rd75, %rd74, %rd5;
	shl.b64 	%rd76, %rd75, 2;
	add.s64 	%rd77, %rd2, %rd76;
	add.s64 	%rd78, %rd3, %rd76;
	ld.global.f32 	%f391, [%rd77];
	ld.global.f32 	%f392, [%rd78];
	sub.f32 	%f393, %f391, %f392;
	fma.rn.f32 	%f394, %f393, %f393, %f510;
	ld.global.f32 	%f395, [%rd77+1024];
	ld.global.f32 	%f396, [%rd78+1024];
	sub.f32 	%f397, %f395, %f396;
	fma.rn.f32 	%f398, %f397, %f397, %f394;
	ld.global.f32 	%f399, [%rd77+2048];
	ld.global.f32 	%f400, [%rd78+2048];
	sub.f32 	%f401, %f399, %f400;
	fma.rn.f32 	%f402, %f401, %f401, %f398;
	ld.global.f32 	%f403, [%rd77+3072];
	ld.global.f32 	%f404, [%rd78+3072];
	sub.f32 	%f405, %f403, %f404;
	fma.rn.f32 	%f406, %f405, %f405, %f402;
	ld.global.f32 	%f407, [%rd77+4096];
	ld.global.f32 	%f408, [%rd78+4096];
	sub.f32 	%f409, %f407, %f408;
	fma.rn.f32 	%f410, %f409, %f409, %f406;
	ld.global.f32 	%f411, [%rd77+5120];
	ld.global.f32 	%f412, [%rd78+5120];
	sub.f32 	%f413, %f411, %f412;
	fma.rn.f32 	%f414, %f413, %f413, %f410;
	ld.global.f32 	%f415, [%rd77+6144];
	ld.global.f32 	%f416, [%rd78+6144];
	sub.f32 	%f417, %f415, %f416;
	fma.rn.f32 	%f418, %f417, %f417, %f414;
	ld.global.f32 	%f419, [%rd77+7168];
	ld.global.f32 	%f420, [%rd78+7168];
	sub.f32 	%f421, %f419, %f420;
	fma.rn.f32 	%f510, %f421, %f421, %f418;
	add.s32 	%r190, %r190, 2048;
$L__BB6_10:
	setp.eq.s32 	%p29, %r16, 0;
	@%p29 bra 	$L__BB6_16;
	and.b32  	%r19, %r8, 3;
	setp.lt.u32 	%p30, %r16, 4;
	@%p30 bra 	$L__BB6_13;
	cvt.s64.s32 	%rd79, %r190;
	add.s64 	%rd80, %rd79, %rd5;
	shl.b64 	%rd81, %rd80, 2;
	add.s64 	%rd82, %rd2, %rd81;
	add.s64 	%rd83, %rd3, %rd81;
	ld.global.f32 	%f423, [%rd82];
	ld.global.f32 	%f424, [%rd83];
	sub.f32 	%f425, %f423, %f424;
	fma.rn.f32 	%f426, %f425, %f425, %f510;
	ld.global.f32 	%f427, [%rd82+1024];
	ld.global.f32 	%f428, [%rd83+1024];
	sub.f32 	%f429, %f427, %f428;
	fma.rn.f32 	%f430, %f429, %f429, %f426;
	ld.global.f32 	%f431, [%rd82+2048];
	ld.global.f32 	%f432, [%rd83+2048];
	sub.f32 	%f433, %f431, %f432;
	fma.rn.f32 	%f434, %f433, %f433, %f430;
	ld.global.f32 	%f435, [%rd82+3072];
	ld.global.f32 	%f436, [%rd83+3072];
	sub.f32 	%f437, %f435, %f436;
	fma.rn.f32 	%f510, %f437, %f437, %f434;
	add.s32 	%r190, %r190, 1024;
$L__BB6_13:
	setp.eq.s32 	%p31, %r19, 0;
	@%p31 bra 	$L__BB6_16;
	mul.wide.u32 	%rd84, %r2, 16384;
	add.s64 	%rd13, %rd3, %rd84;
	add.s64 	%rd14, %rd2, %rd84;
	neg.s32 	%r193, %r19;
$L__BB6_15:
	.pragma "nounroll";
	mul.wide.s32 	%rd85, %r190, 4;
	add.s64 	%rd86, %rd13, %rd85;
	add.s64 	%rd87, %rd14, %rd85;
	ld.global.f32 	%f438, [%rd87];
	ld.global.f32 	%f439, [%rd86];
	sub.f32 	%f440, %f438, %f439;
	fma.rn.f32 	%f510, %f440, %f440, %f510;
	add.s32 	%r190, %r190, 256;
	add.s32 	%r193, %r193, 1;
	setp.ne.s32 	%p32, %r193, 0;
	@%p32 bra 	$L__BB6_15;
$L__BB6_16:
	setp.lt.s32 	%p33, %r4, 256;
	@%p33 bra 	$L__BB6_21;
	// begin inline asm
	mov.u32 %r156, %laneid;
	// end inline asm
	mov.b32 	%r158, %f510;
	mov.b32 	%r159, 1;
	mov.b32 	%r180, 31;
	mov.b32 	%r181, -1;
	// begin inline asm
	shfl.sync.down.b32 %r157, %r158, %r159, %r180, %r181;
	// end inline asm
	setp.gt.s32 	%p49, %r156, 30;
	mov.b32 	%f475, %r157;
	add.f32 	%f476, %f510, %f475;
	selp.f32 	%f477, %f510, %f476, %p49;
	mov.b32 	%r163, %f477;
	mov.b32 	%r164, 2;
	// begin inline asm
	shfl.sync.down.b32 %r162, %r163, %r164, %r180, %r181;
	// end inline asm
	setp.gt.s32 	%p50, %r156, 29;
	mov.b32 	%f478, %r162;
	add.f32 	%f479, %f477, %f478;
	selp.f32 	%f480, %f477, %f479, %p50;
	mov.b32 	%r168, %f480;
	mov.b32 	%r169, 4;
	// begin inline asm
	shfl.sync.down.b32 %r167, %r168, %r169, %r180, %r181;
	// end inline asm
	setp.gt.s32 	%p51, %r156, 27;
	mov.b32 	%f481, %r167;
	add.f32 	%f482, %f480, %f481;
	selp.f32 	%f483, %f480, %f482, %p51;
	mov.b32 	%r173, %f483;
	mov.b32 	%r174, 8;
	// begin inline asm
	shfl.sync.down.b32 %r172, %r173, %r174, %r180, %r181;
	// end inline asm
	setp.gt.s32 	%p52, %r156, 23;
	mov.b32 	%f484, %r172;
	add.f32 	%f485, %f483, %f484;
	selp.f32 	%f486, %f483, %f485, %p52;
	mov.b32 	%r178, %f486;
	mov.b32 	%r179, 16;
	// begin inline asm
	shfl.sync.down.b32 %r177, %r178, %r179, %r180, %r181;
	// end inline asm
	setp.gt.s32 	%p53, %r156, 15;
	mov.b32 	%f487, %r177;
	add.f32 	%f16, %f486, %f487;
	selp.f32 	%f521, %f486, %f16, %p53;
	setp.ne.s32 	%p54, %r156, 0;
	@%p54 bra 	$L__BB6_19;
	shr.u32 	%r182, %r5, 3;
	and.b32  	%r183, %r182, 124;
	mov.u32 	%r184, _ZZN3cub18CUB_300001_SM_10006detail6reduce18DeviceReduceKernelINS2_10policy_hubIfyN4cuda3std3__44plusIfEEE10Policy1000EN6thrust24THRUST_300001_SM_1000_NS12zip_iteratorINS7_5tupleIJNSD_6detail15normal_iteratorINSD_10device_ptrIfEEEESK_EEEEEyS9_f4funcEEvT0_PT3_T1_NS0_13GridEvenShareISR_EET2_T4_E12temp_storage;
	add.s32 	%r185, %r184, %r183;
	st.shared.f32 	[%r185+8], %f16;
$L__BB6_19:
	bar.sync 	0;
	setp.ne.s32 	%p55, %r5, 0;
	@%p55 bra 	$L__BB6_46;
	ld.shared.f32 	%f488, [_ZZN3cub18CUB_300001_SM_10006detail6reduce18DeviceReduceKernelINS2_10policy_hubIfyN4cuda3std3__44plusIfEEE10Policy1000EN6thrust24THRUST_300001_SM_1000_NS12zip_iteratorINS7_5tupleIJNSD_6detail15normal_iteratorINSD_10device_ptrIfEEEESK_EEEEEyS9_f4funcEEvT0_PT3_T1_NS0_13GridEvenShareISR_EET2_T4_E12temp_storage+12];
	add.f32 	%f489, %f521, %f488;
	ld.shared.f32 	%f490, [_ZZN3cub18CUB_300001_SM_10006detail6reduce18DeviceReduceKernelINS2_10policy_hubIfyN4cuda3std3__44plusIfEEE10Policy1000EN6thrust24THRUST_300001_SM_1000_NS12zip_iteratorINS7_5tupleIJNSD_6detail15normal_iteratorINSD_10device_ptrIfEEEESK_EEEEEyS9_f4funcEEvT0_PT3_T1_NS0_13GridEvenShareISR_EET2_T4_E12temp_storage+16];
	add.f32 	%f491, %f489, %f490;
	ld.shared.f32 	%f492, [_ZZN3cub18CUB_300001_SM_10006detail6reduce18DeviceReduceKernelINS2_10policy_hubIfyN4cuda3std3__44plusIfEEE10Policy1000EN6thrust24THRUST_300001_SM_1000_NS12zip_iteratorINS7_5tupleIJNSD_6detail15normal_iteratorINSD_10device_ptrIfEEEESK_EEEEEyS9_f4funcEEvT0_PT3_T1_NS0_13GridEvenShareISR_EET2_T4_E12temp_storage+20];
	add.f32 	%f493, %f491, %f492;
	ld.shared.f32 	%f494, [_ZZN3cub18CUB_300001_SM_10006detail6reduce18DeviceReduceKernelINS2_10policy_hubIfyN4cuda3std3__44plusIfEEE10Policy1000EN6thrust24THRUST_300001_SM_1000_NS12zip_iteratorINS7_5tupleIJNSD_6detail15normal_iteratorINSD_10device_ptrIfEEEESK_EEEEEyS9_f4funcEEvT0_PT3_T1_NS0_13GridEvenShareISR_EET2_T4_E12temp_storage+24];
	add.f32 	%f495, %f493, %f494;
	ld.shared.f32 	%f496, [_ZZN3cub18CUB_300001_SM_10006detail6reduce18DeviceReduceKernelINS2_10policy_hubIfyN4cuda3std3__44plusIfEEE10Policy1000EN6thrust24THRUST_300001_SM_1000_NS12zip_iteratorINS7_5tupleIJNSD_6detail15normal_iteratorINSD_10device_ptrIfEEEESK_EEEEEyS9_f4funcEEvT0_PT3_T1_NS0_13GridEvenShareISR_EET2_T4_E12temp_storage+28];
	add.f32 	%f497, %f495, %f496;
	ld.shared.f32 	%f498, [_ZZN3cub18CUB_300001_SM_10006detail6reduce18DeviceReduceKernelINS2_10policy_hubIfyN4cuda3std3__44plusIfEEE10Policy1000EN6thrust24THRUST_300001_SM_1000_NS12zip_iteratorINS7_5tupleIJNSD_6detail15normal_iteratorINSD_10device_ptrIfEEEESK_EEEEEyS9_f4funcEEvT0_PT3_T1_NS0_13GridEvenShareISR_EET2_T4_E12temp_storage+32];
	add.f32 	%f499, %f497, %f498;
	ld.shared.f32 	%f500, [_ZZN3cub18CUB_300001_SM_10006detail6reduce18DeviceReduceKernelINS2_10policy_hubIfyN4cuda3std3__44plusIfEEE10Policy1000EN6thrust24THRUST_300001_SM_1000_NS12zip_iteratorINS7_5tupleIJNSD_6detail15normal_iteratorINSD_10device_ptrIfEEEESK_EEEEEyS9_f4funcEEvT0_PT3_T1_NS0_13GridEvenShareISR_EET2_T4_E12temp_storage+36];
	add.f32 	%f521, %f499, %f500;
	bra.uni 	$L__BB6_46;
$L__BB6_21:
	// begin inline asm
	mov.u32 %r118, %laneid;
	// end inline asm
	and.b32  	%r144, %r5, 992;
	add.s32 	%r145, %r144, 32;
	setp.gt.s32 	%p34, %r145, %r4;
	not.b32 	%r146, %r144;
	add.s32 	%r147, %r4, %r146;
	selp.b32 	%r142, %r147, 31, %p34;
	mov.b32 	%r120, %f510;
	mov.b32 	%r121, 1;
	mov.b32 	%r143, -1;
	// begin inline asm
	shfl.sync.down.b32 %r119, %r120, %r121, %r142, %r143;
	// end inline asm
	setp.lt.s32 	%p35, %r118, %r142;
	mov.b32 	%f441, %r119;
	add.f32 	%f442, %f510, %f441;
	selp.f32 	%f443, %f442, %f510, %p35;
	mov.b32 	%r125, %f443;
	mov.b32 	%r126, 2;
	// begin inline asm
	shfl.sync.down.b32 %r124, %r125, %r126, %r142, %r143;
	// end inline asm
	add.s32 	%r148, %r118, 2;
	setp.gt.s32 	%p36, %r148, %r142;
	mov.b32 	%f444, %r124;
	add.f32 	%f445, %f443, %f444;
	selp.f32 	%f446, %f443, %f445, %p36;
	mov.b32 	%r130, %f446;
	mov.b32 	%r131, 4;
	// begin inline asm
	shfl.sync.down.b32 %r129, %r130, %r131, %r142, %r143;
	// end inline asm
	add.s32 	%r149, %r118, 4;
	setp.gt.s32 	%p37, %r149, %r142;
	mov.b32 	%f447, %r129;
	add.f32 	%f448, %f446, %f447;
	selp.f32 	%f449, %f446, %f448, %p37;
	mov.b32 	%r135, %f449;
	mov.b32 	%r136, 8;
	// begin inline asm
	shfl.sync.down.b32 %r134, %r135, %r136, %r142, %r143;
	// end inline asm
	add.s32 	%r150, %r118, 8;
	setp.gt.s32 	%p38, %r150, %r142;
	mov.b32 	%f450, %r134;
	add.f32 	%f451, %f449, %f450;
	selp.f32 	%f452, %f449, %f451, %p38;
	mov.b32 	%r140, %f452;
	mov.b32 	%r141, 16;
	// begin inline asm
	shfl.sync.down.b32 %r139, %r140, %r141, %r142, %r143;
	// end inline asm
	add.s32 	%r151, %r118, 16;
	setp.gt.s32 	%p39, %r151, %r142;
	mov.b32 	%f453, %r139;
	add.f32 	%f454, %f452, %f453;
	selp.f32 	%f521, %f452, %f454, %p39;
	setp.ne.s32 	%p40, %r118, 0;
	@%p40 bra 	$L__BB6_23;
	shr.u32 	%r152, %r5, 3;
	and.b32  	%r153, %r152, 124;
	mov.u32 	%r154, _ZZN3cub18CUB_300001_SM_10006detail6reduce18DeviceReduceKernelINS2_10policy_hubIfyN4cuda3std3__44plusIfEEE10Policy1000EN6thrust24THRUST_300001_SM_1000_NS12zip_iteratorINS7_5tupleIJNSD_6detail15normal_iteratorINSD_10device_ptrIfEEEESK_EEEEEyS9_f4funcEEvT0_PT3_T1_NS0_13GridEvenShareISR_EET2_T4_E12temp_storage;
	add.s32 	%r155, %r154, %r153;
	st.shared.f32 	[%r155+8], %f521;
$L__BB6_23:
	bar.sync 	0;
	setp.ne.s32 	%p41, %r5, 0;
	@%p41 bra 	$L__BB6_46;
	setp.gt.s32 	%p42, %r4, 32;
	ld.shared.f32 	%f455, [_ZZN3cub18CUB_300001_SM_10006detail6reduce18DeviceReduceKernelINS2_10policy_hubIfyN4cuda3std3__44plusIfEEE10Policy1000EN6thrust24THRUST_300001_SM_1000_NS12zip_iteratorINS7_5tupleIJNSD_6detail15normal_iteratorINSD_10device_ptrIfEEEESK_EEEEEyS9_f4funcEEvT0_PT3_T1_NS0_13GridEvenShareISR_EET2_T4_E12temp_storage+12];
	add.f32 	%f456, %f521, %f455;
	selp.f32 	%f457, %f456, %f521, %p42;
	setp.gt.s32 	%p43, %r4, 64;
	ld.shared.f32 	%f458, [_ZZN3cub18CUB_300001_SM_10006detail6reduce18DeviceReduceKernelINS2_10policy_hubIfyN4cuda3std3__44plusIfEEE10Policy1000EN6thrust24THRUST_300001_SM_1000_NS12zip_iteratorINS7_5tupleIJNSD_6detail15normal_iteratorINSD_10device_ptrIfEEEESK_EEEEEyS9_f4funcEEvT0_PT3_T1_NS0_13GridEvenShareISR_EET2_T4_E12temp_storage+16];
	add.f32 	%f459, %f458, %f457;
	selp.f32 	%f460, %f459, %f457, %p43;
	setp.gt.s32 	%p44, %r4, 96;
	ld.shared.f32 	%f461, [_ZZN3cub18CUB_300001_SM_10006detail6reduce18DeviceReduceKernelINS2_10policy_hubIfyN4cuda3std3__44plusIfEEE10Policy1000EN6thrust24THRUST_300001_SM_1000_NS12zip_iteratorINS7_5tupleIJNSD_6detail15normal_iteratorINSD_10device_ptrIfEEEESK_EEEEEyS9_f4funcEEvT0_PT3_T1_NS0_13GridEvenShareISR_EET2_T4_E12temp_storage+20];
	add.f32 	%f462, %f461, %f460;
	selp.f32 	%f463, %f462, %f460, %p44;
	setp.gt.s32 	%p45, %r4, 128;
	ld.shared.f32 	%f464, [_ZZN3cub18CUB_300001_SM_10006detail6reduce18DeviceReduceKernelINS2_10policy_hubIfyN4cuda3std3__44plusIfEEE10Policy1000EN6thrust24THRUST_300001_SM_1000_NS12zip_iteratorINS7_5tupleIJNSD_6detail15normal_iteratorINSD_10device_ptrIfEEEESK_EEEEEyS9_f4funcEEvT0_PT3_T1_NS0_13GridEvenShareISR_EET2_T4_E12temp_storage+24];
	add.f32 	%f465, %f464, %f463;
	selp.f32 	%f466, %f465, %f463, %p45;
	setp.gt.s32 	%p46, %r4, 160;
	ld.shared.f32 	%f467, [_ZZN3cub18CUB_300001_SM_10006detail6reduce18DeviceReduceKernelINS2_10policy_hubIfyN4cuda3std3__44plusIfEEE10Policy1000EN6thrust24THRUST_300001_SM_1000_NS12zip_iteratorINS7_5tupleIJNSD_6detail15normal_iteratorINSD_10device_ptrIfEEEESK_EEEEEyS9_f4funcEEvT0_PT3_T1_NS0_13GridEvenShareISR_EET2_T4_E12temp_storage+28];
	add.f32 	%f468, %f467, %f466;
	selp.f32 	%f469, %f468, %f466, %p46;
	setp.gt.s32 	%p47, %r4, 192;
	ld.shared.f32 	%f470, [_ZZN3cub18CUB_300001_SM_10006detail6reduce18DeviceReduceKernelINS2_10policy_hubIfyN4cuda3std3__44plusIfEEE10Policy1000EN6thrust24THRUST_300001_SM_1000_NS12zip_iteratorINS7_5tupleIJNSD_6detail15normal_iteratorINSD_10device_ptrIfEEEESK_EEEEEyS9_f4funcEEvT0_PT3_T1_NS0_13GridEvenShareISR_EET2_T4_E12temp_storage+32];
	add.f32 	%f471, %f470, %f469;
	selp.f32 	%f472, %f471, %f469, %p47;
	setp.gt.s32 	%p48, %r4, 224;
	ld.shared.f32 	%f473, [_ZZN3cub18CUB_300001_SM_10006detail6reduce18DeviceReduceKernelINS2_10policy_hubIfyN4cuda3std3__44plusIfEEE10Policy1000EN6thrust24THRUST_300001_SM_1000_NS12zip_iteratorINS7_5tupleIJNSD_6detail15normal_iteratorINSD_10device_ptrIfEEEESK_EEEEEyS9_f4funcEEvT0_PT3_T1_NS0_13GridEvenShareISR_EET2_T4_E12temp_storage+36];
	add.f32 	%f474, %f473, %f472;
	selp.f32 	%f521, %f474, %f472, %p48;
	bra.uni 	$L__BB6_46;
$L__BB6_25:
	mov.u32 	%r27, %tid.x;
	cvt.u64.u32 	%rd15, %r27;
	add.s64 	%rd40, %rd15, %rd5;
	shl.b64 	%rd41, %rd40, 2;
	add.s64 	%rd42, %rd2, %rd41;
	add.s64 	%rd43, %rd3, %rd41;
	ld.global.f32 	%f41, [%rd42];
	ld.global.f32 	%f42, [%rd43];
	sub.f32 	%f43, %f41, %f42;
	ld.global.f32 	%f44, [%rd42+1024];
	ld.global.f32 	%f45, [%rd43+1024];
	sub.f32 	%f46, %f44, %f45;
	mul.f32 	%f47, %f46, %f46;
	ld.global.f32 	%f48, [%rd42+2048];
	ld.global.f32 	%f49, [%rd43+2048];
	sub.f32 	%f50, %f48, %f49;
	ld.global.f32 	%f51, [%rd42+3072];
	ld.global.f32 	%f52, [%rd43+3072];
	sub.f32 	%f53, %f51, %f52;
	mul.f32 	%f54, %f53, %f53;
	ld.global.f32 	%f55, [%rd42+4096];
	ld.global.f32 	%f56, [%rd43+4096];
	sub.f32 	%f57, %f55, %f56;
	ld.global.f32 	%f58, [%rd42+5120];
	ld.global.f32 	%f59, [%rd43+5120];
	sub.f32 	%f60, %f58, %f59;
	mul.f32 	%f61, %f60, %f60;
	ld.global.f32 	%f62, [%rd42+6144];
	ld.global.f32 	%f63, [%rd43+6144];
	sub.f32 	%f64, %f62, %f63;
	ld.global.f32 	%f65, [%rd42+7168];
	ld.global.f32 	%f66, [%rd43+7168];
	sub.f32 	%f67, %f65, %f66;
	mul.f32 	%f68, %f67, %f67;
	ld.global.f32 	%f69, [%rd42+8192];
	ld.global.f32 	%f70, [%rd43+8192];
	sub.f32 	%f71, %f69, %f70;
	ld.global.f32 	%f72, [%rd42+9216];
	ld.global.f32 	%f73, [%rd43+9216];
	sub.f32 	%f74, %f72, %f73;
	mul.f32 	%f75, %f74, %f74;
	ld.global.f32 	%f76, [%rd42+10240];
	ld.global.f32 	%f77, [%rd43+10240];
	sub.f32 	%f78, %f76, %f77;
	ld.global.f32 	%f79, [%rd42+11264];
	ld.global.f32 	%f80, [%rd43+11264];
	sub.f32 	%f81, %f79, %f80;
	mul.f32 	%f82, %f81, %f81;
	ld.global.f32 	%f83, [%rd42+12288];
	ld.global.f32 	%f84, [%rd43+12288];
	sub.f32 	%f85, %f83, %f84;
	ld.global.f32 	%f86, [%rd42+13312];
	ld.global.f32 	%f87, [%rd43+13312];
	sub.f32 	%f88, %f86, %f87;
	mul.f32 	%f89, %f88, %f88;
	ld.global.f32 	%f90, [%rd42+14336];
	ld.global.f32 	%f91, [%rd43+14336];
	sub.f32 	%f92, %f90, %f91;
	ld.global.f32 	%f93, [%rd42+15360];
	ld.global.f32 	%f94, [%rd43+15360];
	sub.f32 	%f95, %f93, %f94;
	mul.f32 	%f96, %f95, %f95;
	fma.rn.f32 	%f97, %f43, %f43, %f47;
	fma.rn.f32 	%f98, %f50, %f50, %f54;
	fma.rn.f32 	%f99, %f57, %f57, %f61;
	fma.rn.f32 	%f100, %f64, %f64, %f68;
	fma.rn.f32 	%f101, %f71, %f71, %f75;
	fma.rn.f32 	%f102, %f78, %f78, %f82;
	fma.rn.f32 	%f103, %f85, %f85, %f89;
	fma.rn.f32 	%f104, %f92, %f92, %f96;
	add.f32 	%f105, %f97, %f98;
	add.f32 	%f106, %f99, %f100;
	add.f32 	%f107, %f101, %f102;
	add.f32 	%f108, %f103, %f104;
	add.f32 	%f109, %f105, %f106;
	add.f32 	%f110, %f107, %f108;
	add.f32 	%f520, %f109, %f110;
	setp.lt.u64 	%p2, %rd6, %rd4;
	@%p2 bra 	$L__BB6_42;
	cvt.u32.u64 	%r53, %rd4;
	cvt.u32.u64 	%r54, %rd5;
	add.s64 	%rd95, %rd5, %rd4;
	cvt.u32.u64 	%r28, %rd1;
	not.b32 	%r55, %r27;
	add.s32 	%r56, %r55, %r28;
	sub.s32 	%r57, %r56, %r53;
	sub.s32 	%r195, %r57, %r54;
	add.s64 	%rd44, %rd95, %rd15;
	shl.b64 	%rd45, %rd44, 2;
	add.s64 	%rd46, %rd45, 8192;
	add.s64 	%rd94, %rd2, %rd46;
	add.s64 	%rd93, %rd3, %rd46;
	mov.b32 	%r196, 0;
	mov.u64 	%rd96, %rd5;
$L__BB6_27:
	add.s64 	%rd96, %rd96, %rd4;
	add.s64 	%rd47, %rd1, -4096;
	setp.gt.u64 	%p3, %rd96, %rd47;
	@%p3 bra 	$L__BB6_29;
	cvt.u32.u64 	%r58, %rd4;
	add.s64 	%rd48, %rd96, %rd15;
	shl.b64 	%rd49, %rd48, 2;
	add.s64 	%rd50, %rd2, %rd49;
	add.s64 	%rd51, %rd3, %rd49;
	ld.global.f32 	%f111, [%rd50];
	ld.global.f32 	%f112, [%rd51];
	sub.f32 	%f113, %f111, %f112;
	ld.global.f32 	%f114, [%rd50+1024];
	ld.global.f32 	%f115, [%rd51+1024];
	sub.f32 	%f116, %f114, %f115;
	ld.global.f32 	%f117, [%rd50+2048];
	ld.global.f32 	%f118, [%rd51+2048];
	sub.f32 	%f119, %f117, %f118;
	mul.f32 	%f120, %f119, %f119;
	ld.global.f32 	%f121, [%rd50+3072];
	ld.global.f32 	%f122, [%rd51+3072];
	sub.f32 	%f123, %f121, %f122;
	ld.global.f32 	%f124, [%rd50+4096];
	ld.global.f32 	%f125, [%rd51+4096];
	sub.f32 	%f126, %f124, %f125;
	mul.f32 	%f127, %f126, %f126;
	ld.global.f32 	%f128, [%rd50+5120];
	ld.global.f32 	%f129, [%rd51+5120];
	sub.f32 	%f130, %f128, %f129;
	ld.global.f32 	%f131, [%rd50+6144];
	ld.global.f32 	%f132, [%rd51+6144];
	sub.f32 	%f133, %f131, %f132;
	mul.f32 	%f134, %f133, %f133;
	ld.global.f32 	%f135, [%rd50+7168];
	ld.global.f32 	%f136, [%rd51+7168];
	sub.f32 	%f137, %f135, %f136;
	ld.global.f32 	%f138, [%rd50+8192];
	ld.global.f32 	%f139, [%rd51+8192];
	sub.f32 	%f140, %f138, %f139;
	mul.f32 	%f141, %f140, %f140;
	ld.global.f32 	%f142, [%rd50+9216];
	ld.global.f32 	%f143, [%rd51+9216];
	sub.f32 	%f144, %f142, %f143;
	ld.global.f32 	%f145, [%rd50+10240];
	ld.global.f32 	%f146, [%rd51+10240];
	sub.f32 	%f147, %f145, %f146;
	mul.f32 	%f148, %f147, %f147;
	ld.global.f32 	%f149, [%rd50+11264];
	ld.global.f32 	%f150, [%rd51+11264];
	sub.f32 	%f151, %f149, %f150;
	ld.global.f32 	%f152, [%rd50+12288];
	ld.global.f32 	%f153, [%rd51+12288];
	sub.f32 	%f154, %f152, %f153;
	mul.f32 	%f155, %f154, %f154;
	ld.global.f32 	%f156, [%rd50+13312];
	ld.global.f32 	%f157, [%rd51+13312];
	sub.f32 	%f158, %f156, %f157;
	ld.global.f32 	%f159, [%rd50+14336];
	ld.global.f32 	%f160, [%rd51+14336];
	sub.f32 	%f161, %f159, %f160;
	mul.f32 	%f162, %f161, %f161;
	ld.global.f32 	%f163, [%rd50+15360];
	ld.global.f32 	%f164, [%rd51+15360];
	sub.f32 	%f165, %f163, %f164;
	fma.rn.f32 	%f166, %f113, %f113, %f520;
	fma.rn.f32 	%f167, %f116, %f116, %f120;
	fma.rn.f32 	%f168, %f123, %f123, %f127;
	fma.rn.f32 	%f169, %f130, %f130, %f134;
	fma.rn.f32 	%f170, %f137, %f137, %f141;
	fma.rn.f32 	%f171, %f144, %f144, %f148;
	fma.rn.f32 	%f172, %f151, %f151, %f155;
	fma.rn.f32 	%f173, %f158, %f158, %f162;
	add.f32 	%f174, %f166, %f167;
	add.f32 	%f175, %f168, %f169;
	add.f32 	%f176, %f170, %f171;
	add.f32 	%f177, %f172, %f173;
	add.f32 	%f178, %f174, %f175;
	add.f32 	%f179, %f176, %f177;
	add.f32 	%f180, %f178, %f179;
	fma.rn.f32 	%f520, %f165, %f165, %f180;
	sub.s64 	%rd52, %rd1, %rd96;
	setp.lt.u64 	%p4, %rd52, %rd4;
	add.s32 	%r196, %r196, 1;
	add.s64 	%rd95, %rd95, %rd4;
	sub.s32 	%r195, %r195, %r58;
	shl.b64 	%rd53, %rd4, 2;
	add.s64 	%rd94, %rd94, %rd53;
	add.s64 	%rd93, %rd93, %rd53;
	@%p4 bra 	$L__BB6_42;
	bra.uni 	$L__BB6_27;
$L__BB6_29:
	setp.le.u64 	%p5, %rd1, %rd96;
	cvt.u32.u64 	%r59, %rd96;
	cvt.u32.u64 	%r60, %rd1;
	sub.s32 	%r61, %r60, %r59;
	setp.ge.s32 	%p6, %r27, %r61;
	or.pred  	%p7, %p5, %p6;
	@%p7 bra 	$L__BB6_42;
	cvt.u32.u64 	%r63, %rd4;
	cvt.u32.u64 	%r64, %rd5;
	not.b32 	%r65, %r27;
	add.s32 	%r66, %r65, %r28;
	add.s32 	%r67, %r63, %r64;
	sub.s32 	%r68, %r66, %r67;
	mul.lo.s32 	%r69, %r1, %r196;
	shl.b32 	%r70, %r69, 12;
	sub.s32 	%r71, %r68, %r70;
	shr.u32 	%r72, %r71, 8;
	add.s32 	%r34, %r72, 1;
	and.b32  	%r35, %r34, 15;
	setp.lt.u32 	%p8, %r71, 3840;
	mov.u32 	%r199, %r27;
	@%p8 bra 	$L__BB6_33;
	shr.u32 	%r73, %r195, 8;
	add.s32 	%r74, %r73, 1;
	and.b32  	%r75, %r74, 33554416;
	neg.s32 	%r197, %r75;
	mov.u32 	%r199, %r27;
$L__BB6_32:
	.pragma "nounroll";
	ld.global.f32 	%f182, [%rd94+-8192];
	ld.global.f32 	%f183, [%rd93+-8192];
	sub.f32 	%f184, %f182, %f183;
	fma.rn.f32 	%f185, %f184, %f184, %f520;
	ld.global.f32 	%f186, [%rd94+-7168];
	ld.global.f32 	%f187, [%rd93+-7168];
	sub.f32 	%f188, %f186, %f187;
	fma.rn.f32 	%f189, %f188, %f188, %f185;
	ld.global.f32 	%f190, [%rd94+-6144];
	ld.global.f32 	%f191, [%rd93+-6144];
	sub.f32 	%f192, %f190, %f191;
	fma.rn.f32 	%f193, %f192, %f192, %f189;
	ld.global.f32 	%f194, [%rd94+-5120];
	ld.global.f32 	%f195, [%rd93+-5120];
	sub.f32 	%f196, %f194, %f195;
	fma.rn.f32 	%f197, %f196, %f196, %f193;
	ld.global.f32 	%f198, [%rd94+-4096];
	ld.global.f32 	%f199, [%rd93+-4096];
	sub.f32 	%f200, %f198, %f199;
	fma.rn.f32 	%f201, %f200, %f200, %f197;
	ld.global.f32 	%f202, [%rd94+-3072];
	ld.global.f32 	%f203, [%rd93+-3072];
	sub.f32 	%f204, %f202, %f203;
	fma.rn.f32 	%f205, %f204, %f204, %f201;
	ld.global.f32 	%f206, [%rd94+-2048];
	ld.global.f32 	%f207, [%rd93+-2048];
	sub.f32 	%f208, %f206, %f207;
	fma.rn.f32 	%f209, %f208, %f208, %f205;
	ld.global.f32 	%f210, [%rd94+-1024];
	ld.global.f32 	%f211, [%rd93+-1024];
	sub.f32 	%f212, %f210, %f211;
	fma.rn.f32 	%f213, %f212, %f212, %f209;
	ld.global.f32 	%f214, [%rd94];
	ld.global.f32 	%f215, [%rd93];
	sub.f32 	%f216, %f214, %f215;
	fma.rn.f32 	%f217, %f216, %f216, %f213;
	ld.global.f32 	%f218, [%rd94+1024];
	ld.global.f32 	%f219, [%rd93+1024];
	sub.f32 	%f220, %f218, %f219;
	fma.rn.f32 	%f221, %f220, %f220, %f217;
	ld.global.f32 	%f222, [%rd94+2048];
	ld.global.f32 	%f223, [%rd93+2048];
	sub.f32 	%f224, %f222, %f223;
	fma.rn.f32 	%f225, %f224, %f224, %f221;
	ld.global.f32 	%f226, [%rd94+3072];
	ld.global.f32 	%f227, [%rd93+3072];
	sub.f32 	%f228, %f226, %f227;
	fma.rn.f32 	%f229, %f228, %f228, %f225;
	ld.global.f32 	%f230, [%rd94+4096];
	ld.global.f32 	%f231, [%rd93+4096];
	sub.f32 	%f232, %f230, %f231;
	fma.rn.f32 	%f233, %f232, %f232, %f229;
	ld.global.f32 	%f234, [%rd94+5120];
	ld.global.f32 	%f235, [%rd93+5120];
	sub.f32 	%f236, %f234, %f235;
	fma.rn.f32 	%f237, %f236, %f236, %f233;
	ld.global.f32 	%f238, [%rd94+6144];
	ld.global.f32 	%f239, [%rd93+6144];
	sub.f32 	%f240, %f238, %f239;
	fma.rn.f32 	%f241, %f240, %f240, %f237;
	ld.global.f32 	%f242, [%rd94+7168];
	ld.global.f32 	%f243, [%rd93+7168];
	sub.f32 	%f244, %f242, %f243;
	fma.rn.f32 	%f520, %f244, %f244, %f241;
	add.s32 	%r199, %r199, 4096;
	add.s32 	%r197, %r197, 16;
	add.s64 	%rd94, %rd94, 16384;
	add.s64 	%rd93, %rd93, 16384;
	setp.ne.s32 	%p9, %r197, 0;
	@%p9 bra 	$L__BB6_32;
$L__BB6_33:
	setp.eq.s32 	%p10, %r35, 0;
	@%p10 bra 	$L__BB6_42;
	and.b32  	%r42, %r34, 7;
	setp.lt.u32 	%p11, %r35, 8;
	@%p11 bra 	$L__BB6_36;
	cvt.u64.u32 	%rd54, %r199;
	add.s64 	%rd55, %rd96, %rd54;
	shl.b64 	%rd56, %rd55, 2;
	add.s64 	%rd57, %rd2, %rd56;
	add.s64 	%rd58, %rd3, %rd56;
	ld.global.f32 	%f246, [%rd57];
	ld.global.f32 	%f247, [%rd58];
	sub.f32 	%f248, %f246, %f247;
	fma.rn.f32 	%f249, %f248, %f248, %f520;
	ld.global.f32 	%f250, [%rd57+1024];
	ld.global.f32 	%f251, [%rd58+1024];
	sub.f32 	%f252, %f250, %f251;
	fma.rn.f32 	%f253, %f252, %f252, %f249;
	ld.global.f32 	%f254, [%rd57+2048];
	ld.global.f32 	%f255, [%rd58+2048];
	sub.f32 	%f256, %f254, %f255;
	fma.rn.f32 	%f257, %f256, %f256, %f253;
	ld.global.f32 	%f258, [%rd57+3072];
	ld.global.f32 	%f259, [%rd58+3072];
	sub.f32 	%f260, %f258, %f259;
	fma.rn.f32 	%f261, %f260, %f260, %f257;
	ld.global.f32 	%f262, [%rd57+4096];
	ld.global.f32 	%f263, [%rd58+4096];
	sub.f32 	%f264, %f262, %f263;
	fma.rn.f32 	%f265, %f264, %f264, %f261;
	ld.global.f32 	%f266, [%rd57+5120];
	ld.global.f32 	%f267, [%rd58+5120];
	sub.f32 	%f268, %f266, %f267;
	fma.rn.f32 	%f269, %f268, %f268, %f265;
	ld.global.f32 	%f270, [%rd57+6144];
	ld.global.f32 	%f271, [%rd58+6144];
	sub.f32 	%f272, %f270, %f271;
	fma.rn.f32 	%f273, %f272, %f272, %f269;
	ld.global.f32 	%f274, [%rd57+7168];
	ld.global.f32 	%f275, [%rd58+7168];
	sub.f32 	%f276, %f274, %f275;
	fma.rn.f32 	%f520, %f276, %f276, %f273;
	add.s32 	%r199, %r199, 2048;
$L__BB6_36:
	setp.eq.s32 	%p12, %r42, 0;
	@%p12 bra 	$L__BB6_42;
	setp.lt.u32 	%p13, %r42, 4;
	@%p13 bra 	$L__BB6_39;
	cvt.u64.u32 	%rd59, %r199;
	add.s64 	%rd60, %rd96, %rd59;
	shl.b64 	%rd61, %rd60, 2;
	add.s64 	%rd62, %rd2, %rd61;
	add.s64 	%rd63, %rd3, %rd61;
	ld.global.f32 	%f278, [%rd62];
	ld.global.f32 	%f279, [%rd63];
	sub.f32 	%f280, %f278, %f279;
	fma.rn.f32 	%f281, %f280, %f280, %f520;
	ld.global.f32 	%f282, [%rd62+1024];
	ld.global.f32 	%f283, [%rd63+1024];
	sub.f32 	%f284, %f282, %f283;
	fma.rn.f32 	%f285, %f284, %f284, %f281;
	ld.global.f32 	%f286, [%rd62+2048];
	ld.global.f32 	%f287, [%rd63+2048];
	sub.f32 	%f288, %f286, %f287;
	fma.rn.f32 	%f289, %f288, %f288, %f285;
	ld.global.f32 	%f290, [%rd62+3072];
	ld.global.f32 	%f291, [%rd63+3072];
	sub.f32 	%f292, %f290, %f291;
	fma.rn.f32 	%f520, %f292, %f292, %f289;
	add.s32 	%r199, %r199, 1024;
$L__BB6_39:
	and.b32  	%r76, %r34, 3;
	setp.eq.s32 	%p14, %r76, 0;
	@%p14 bra 	$L__BB6_42;
	cvt.u64.u32 	%rd64, %r199;
	add.s64 	%rd65, %rd64, %rd95;
	shl.b64 	%rd66, %rd65, 2;
	add.s64 	%rd100, %rd3, %rd66;
	add.s64 	%rd99, %rd2, %rd66;
	cvt.u16.u32 	%rs1, %r195;
	shr.u16 	%rs2, %rs1, 8;
	add.s16 	%rs3, %rs2, 1;
	cvt.u32.u16 	%r77, %rs3;
	and.b32  	%r78, %r77, 3;
	neg.s32 	%r202, %r78;
$L__BB6_41:
	.pragma "nounroll";
	ld.global.f32 	%f293, [%rd99];
	ld.global.f32 	%f294, [%rd100];
	sub.f32 	%f295, %f293, %f294;
	fma.rn.f32 	%f520, %f295, %f295, %f520;
	add.s64 	%rd100, %rd100, 1024;
	add.s64 	%rd99, %rd99, 1024;
	add.s32 	%r202, %r202, 1;
	setp.ne.s32 	%p15, %r202, 0;
	@%p15 bra 	$L__BB6_41;
$L__BB6_42:
	// begin inline asm
	mov.u32 %r79, %laneid;
	// end inline asm
	mov.b32 	%r81, %f520;
	mov.b32 	%r82, 1;
	mov.b32 	%r103, 31;
	mov.b32 	%r104, -1;
	// begin inline asm
	shfl.sync.down.b32 %r80, %r81, %r82, %r103, %r104;
	// end inline asm
	setp.gt.s32 	%p16, %r79, 30;
	mov.b32 	%f296, %r80;
	add.f32 	%f297, %f520, %f296;
	selp.f32 	%f298, %f520, %f297, %p16;
	mov.b32 	%r86, %f298;
	mov.b32 	%r87, 2;
	// begin inline asm
	shfl.sync.down.b32 %r85, %r86, %r87, %r103, %r104;
	// end inline asm
	setp.gt.s32 	%p17, %r79, 29;
	mov.b32 	%f299, %r85;
	add.f32 	%f300, %f298, %f299;
	selp.f32 	%f301, %f298, %f300, %p17;
	mov.b32 	%r91, %f301;
	mov.b32 	%r92, 4;
	// begin inline asm
	shfl.sync.down.b32 %r90, %r91, %r92, %r103, %r104;
	// end inline asm
	setp.gt.s32 	%p18, %r79, 27;
	mov.b32 	%f302, %r90;
	add.f32 	%f303, %f301, %f302;
	selp.f32 	%f304, %f301, %f303, %p18;
	mov.b32 	%r96, %f304;
	mov.b32 	%r97, 8;
	// begin inline asm
	shfl.sync.down.b32 %r95, %r96, %r97, %r103, %r104;
	// end inline asm
	setp.gt.s32 	%p19, %r79, 23;
	mov.b32 	%f305, %r95;
	add.f32 	%f306, %f304, %f305;
	selp.f32 	%f307, %f304, %f306, %p19;
	mov.b32 	%r101, %f307;
	mov.b32 	%r102, 16;
	// begin inline asm
	shfl.sync.down.b32 %r100, %r101, %r102, %r103, %r104;
	// end inline asm
	setp.gt.s32 	%p20, %r79, 15;
	mov.b32 	%f308, %r100;
	add.f32 	%f37, %f307, %f308;
	selp.f32 	%f521, %f307, %f37, %p20;
	setp.ne.s32 	%p21, %r79, 0;
	@%p21 bra 	$L__BB6_44;
	shr.u32 	%r105, %r27, 3;
	and.b32  	%r106, %r105, 124;
	mov.u32 	%r107, _ZZN3cub18CUB_300001_SM_10006detail6reduce18DeviceReduceKernelINS2_10policy_hubIfyN4cuda3std3__44plusIfEEE10Policy1000EN6thrust24THRUST_300001_SM_1000_NS12zip_iteratorINS7_5tupleIJNSD_6detail15normal_iteratorINSD_10device_ptrIfEEEESK_EEEEEyS9_f4funcEEvT0_PT3_T1_NS0_13GridEvenShareISR_EET2_T4_E12temp_storage;
	add.s32 	%r108, %r107, %r106;
	st.shared.f32 	[%r108+8], %f37;
$L__BB6_44:
	bar.sync 	0;
	setp.ne.s32 	%p22, %r27, 0;
	@%p22 bra 	$L__BB6_46;
	ld.shared.f32 	%f309, [_ZZN3cub18CUB_300001_SM_10006detail6reduce18DeviceReduceKernelINS2_10policy_hubIfyN4cuda3std3__44plusIfEEE10Policy1000EN6thrust24THRUST_300001_SM_1000_NS12zip_iteratorINS7_5tupleIJNSD_6detail15normal_iteratorINSD_10device_ptrIfEEEESK_EEEEEyS9_f4funcEEvT0_PT3_T1_NS0_13GridEvenShareISR_EET2_T4_E12temp_storage+12];
	add.f32 	%f310, %f521, %f309;
	ld.shared.f32 	%f311, [_ZZN3cub18CUB_300001_SM_10006detail6reduce18DeviceReduceKernelINS2_10policy_hubIfyN4cuda3std3__44plusIfEEE10Policy1000EN6thrust24THRUST_300001_SM_1000_NS12zip_iteratorINS7_5tupleIJNSD_6detail15normal_iteratorINSD_10device_ptrIfEEEESK_EEEEEyS9_f4funcEEvT0_PT3_T1_NS0_13GridEvenShareISR_EET2_T4_E12temp_storage+16];
	add.f32 	%f312, %f310, %f311;
	ld.shared.f32 	%f313, [_ZZN3cub18CUB_300001_SM_10006detail6reduce18DeviceReduceKernelINS2_10policy_hubIfyN4cuda3std3__44plusIfEEE10Policy1000EN6thrust24THRUST_300001_SM_1000_NS12zip_iteratorINS7_5tupleIJNSD_6detail15normal_iteratorINSD_10device_ptrIfEEEESK_EEEEEyS9_f4funcEEvT0_PT3_T1_NS0_13GridEvenShareISR_EET2_T4_E12temp_storage+20];
	add.f32 	%f314, %f312, %f313;
	ld.shared.f32 	%f315, [_ZZN3cub18CUB_300001_SM_10006detail6reduce18DeviceReduceKernelINS2_10policy_hubIfyN4cuda3std3__44plusIfEEE10Policy1000EN6thrust24THRUST_300001_SM_1000_NS12zip_iteratorINS7_5tupleIJNSD_6detail15normal_iteratorINSD_10device_ptrIfEEEESK_EEEEEyS9_f4funcEEvT0_PT3_T1_NS0_13GridEvenShareISR_EET2_T4_E12temp_storage+24];
	add.f32 	%f316, %f314, %f315;
	ld.shared.f32 	%f317, [_ZZN3cub18CUB_300001_SM_10006detail6reduce18DeviceReduceKernelINS2_10policy_hubIfyN4cuda3std3__44plusIfEEE10Policy1000EN6thrust24THRUST_300001_SM_1000_NS12zip_iteratorINS7_5tupleIJNSD_6detail15normal_iteratorINSD_10device_ptrIfEEEESK_EEEEEyS9_f4funcEEvT0_PT3_T1_NS0_13GridEvenShareISR_EET2_T4_E12temp_storage+28];
	add.f32 	%f318, %f316, %f317;
	ld.shared.f32 	%f319, [_ZZN3cub18CUB_300001_SM_10006detail6reduce18DeviceReduceKernelINS2_10policy_hubIfyN4cuda3std3__44plusIfEEE10Policy1000EN6thrust24THRUST_300001_SM_1000_NS12zip_iteratorINS7_5tupleIJNSD_6detail15normal_iteratorINSD_10device_ptrIfEEEESK_EEEEEyS9_f4funcEEvT0_PT3_T1_NS0_13GridEvenShareISR_EET2_T4_E12temp_storage+32];
	add.f32 	%f320, %f318, %f319;
	ld.shared.f32 	%f321, [_ZZN3cub18CUB_300001_SM_10006detail6reduce18DeviceReduceKernelINS2_10policy_hubIfyN4cuda3std3__44plusIfEEE10Policy1000EN6thrust24THRUST_300001_SM_1000_NS12zip_iteratorINS7_5tupleIJNSD_6detail15normal_iteratorINSD_10device_ptrIfEEEESK_EEEEEyS9_f4funcEEvT0_PT3_T1_NS0_13GridEvenShareISR_EET2_T4_E12temp_storage+36];
	add.f32 	%f521, %f320, %f321;
$L__BB6_46:
	mov.u32 	%r186, %tid.x;
	setp.ne.s32 	%p56, %r186, 0;
	@%p56 bra 	$L__BB6_48;
	cvta.to.global.u64 	%rd88, %rd37;
	mul.wide.u32 	%rd89, %r2, 4;
	add.s64 	%rd90, %rd88, %rd89;
	st.global.f32 	[%rd90], %f521;
$L__BB6_48:
	ret;

}
	// .globl	_ZN3cub18CUB_300001_SM_10006detail6reduce28DeviceReduceSingleTileKernelINS2_10policy_hubIfyN4cuda3std3__44plusIfEEE10Policy1000EPfSC_iS9_ffNS7_10__identityEEEvT0_T1_T2_T3_T4_T6_
.visible .entry _ZN3cub18CUB_300001_SM_10006detail6reduce28DeviceReduceSingleTileKernelINS2_10policy_hubIfyN4cuda3std3__44plusIfEEE10Policy1000EPfSC_iS9_ffNS7_10__identityEEEvT0_T1_T2_T3_T4_T6_(
	.param .u64 .ptr .align 1 _ZN3cub18CUB_300001_SM_10006detail6reduce28DeviceReduceSingleTileKernelINS2_10policy_hubIfyN4cuda3std3__44plusIfEEE10Policy1000EPfSC_iS9_ffNS7_10__identityEEEvT0_T1_T2_T3_T4_T6__param_0,
	.param .u64 .ptr .align 1 _ZN3cub18CUB_300001_SM_10006detail6reduce28DeviceReduceSingleTileKernelINS2_10policy_hubIfyN4cuda3std3__44plusIfEEE10Policy1000EPfSC_iS9_ffNS7_10__identityEEEvT0_T1_T2_T3_T4_T6__param_1,
	.param .u32 _ZN3cub18CUB_300001_SM_10006detail6reduce28DeviceReduceSingleTileKernelINS2_10policy_hubIfyN4cuda3std3__44plusIfEEE10Policy1000EPfSC_iS9_ffNS7_10__identityEEEvT0_T1_T2_T3_T4_T6__param_2,
	.param .align 1 .b8 _ZN3cub18CUB_300001_SM_10006detail6reduce28DeviceReduceSingleTileKernelINS2_10policy_hubIfyN4cuda3std3__44plusIfEEE10Policy1000EPfSC_iS9_ffNS7_10__identityEEEvT0_T1_T2_T3_T4_T6__param_3[1],
	.param .f32 _ZN3cub18CUB_300001_SM_10006detail6reduce28DeviceReduceSingleTileKernelINS2_10policy_hubIfyN4cuda3std3__44plusIfEEE10Policy1000EPfSC_iS9_ffNS7_10__identityEEEvT0_T1_T2_T3_T4_T6__param_4,
	.param .align 1 .b8 _ZN3cub18CUB_300001_SM_10006detail6reduce28DeviceReduceSingleTileKernelINS2_10policy_hubIfyN4cuda3std3__44plusIfEEE10Policy1000EPfSC_iS9_ffNS7_10__identityEEEvT0_T1_T2_T3_T4_T6__param_5[1]
)
.maxntid 256
.minnctapersm 1
{
	.reg .pred 	%p<97>;
	.reg .b32 	%r<407>;
	.reg .b32 	%f<419>;
	.reg .b64 	%rd<125>;
	// demoted variable
	.shared .align 4 .b8 _ZZN3cub18CUB_300001_SM_10006detail6reduce28DeviceReduceSingleTileKernelINS2_10policy_hubIfyN4cuda3std3__44plusIfEEE10Policy1000EPfSC_iS9_ffNS7_10__identityEEEvT0_T1_T2_T3_T4_T6_E12temp_storage[44];
	ld.param.u64 	%rd16, [_ZN3cub18CUB_300001_SM_10006detail6reduce28DeviceReduceSingleTileKernelINS2_10policy_hubIfyN4cuda3std3__44plusIfEEE10Policy1000EPfSC_iS9_ffNS7_10__identityEEEvT0_T1_T2_T3_T4_T6__param_0];
	ld.param.u64 	%rd17, [_ZN3cub18CUB_300001_SM_10006detail6reduce28DeviceReduceSingleTileKernelINS2_10policy_hubIfyN4cuda3std3__44plusIfEEE10Policy1000EPfSC_iS9_ffNS7_10__identityEEEvT0_T1_T2_T3_T4_T6__param_1];
	ld.param.u32 	%r67, [_ZN3cub18CUB_300001_SM_10006detail6reduce28DeviceReduceSingleTileKernelINS2_10policy_hubIfyN4cuda3std3__44plusIfEEE10Policy1000EPfSC_iS9_ffNS7_10__identityEEEvT0_T1_T2_T3_T4_T6__param_2];
	ld.param.f32 	%f58, [_ZN3cub18CUB_300001_SM_10006detail6reduce28DeviceReduceSingleTileKernelINS2_10policy_hubIfyN4cuda3std3__44plusIfEEE10Policy1000EPfSC_iS9_ffNS7_10__identityEEEvT0_T1_T2_T3_T4_T6__param_4];
	cvta.to.global.u64 	%rd1, %rd17;
	setp.ne.s32 	%p1, %r67, 0;
	@%p1 bra 	$L__BB7_3;
	mov.u32 	%r380, %tid.x;
	setp.ne.s32 	%p96, %r380, 0;
	@%p96 bra 	$L__BB7_74;
	st.global.f32 	[%rd1], %f58;
	bra.uni 	$L__BB7_74;
$L__BB7_3:
	and.b64  	%rd18, %rd16, 15;
	setp.ne.s64 	%p2, %rd18, 0;
	@%p2 bra 	$L__BB7_38;
	setp.gt.s32 	%p49, %r67, 4095;
	@%p49 bra 	$L__BB7_22;
	mov.u32 	%r1, %tid.x;
	setp.ge.s32 	%p66, %r1, %r67;
	mov.f32 	%f397, 0f00000000;
	mov.u32 	%r384, %r1;
	@%p66 bra 	$L__BB7_7;
	mul.wide.u32 	%rd113, %r1, 4;
	add.s64 	%rd112, %rd16, %rd113;
	// begin inline asm
	ld.global.nc.u32 %r300, [%rd112];
	// end inline asm
	mov.b32 	%f397, %r300;
	add.s32 	%r384, %r1, 256;
$L__BB7_7:
	setp.ge.s32 	%p67, %r384, %r67;
	@%p67 bra 	$L__BB7_13;
	not.b32 	%r301, %r384;
	add.s32 	%r4, %r67, %r301;
	and.b32  	%r302, %r4, 768;
	setp.eq.s32 	%p68, %r302, 768;
	@%p68 bra 	$L__BB7_11;
	mul.wide.u32 	%rd114, %r384, 4;
	add.s64 	%rd121, %rd16, %rd114;
	shr.u32 	%r303, %r4, 8;
	add.s32 	%r304, %r303, 1;
	and.b32  	%r305, %r304, 3;
	neg.s32 	%r382, %r305;
$L__BB7_10:
	.pragma "nounroll";
	// begin inline asm
	ld.global.nc.u32 %r306, [%rd121];
	// end inline asm
	mov.b32 	%f323, %r306;
	add.f32 	%f397, %f397, %f323;
	add.s32 	%r384, %r384, 256;
	add.s64 	%rd121, %rd121, 1024;
	add.s32 	%r382, %r382, 1;
	setp.ne.s32 	%p69, %r382, 0;
	@%p69 bra 	$L__BB7_10;
$L__BB7_11:
	setp.lt.u32 	%p70, %r4, 768;
	@%p70 bra 	$L__BB7_13;
$L__BB7_12:
	mul.wide.s32 	%rd120, %r384, 4;
	add.s64 	%rd116, %rd16, %rd120;
	// begin inline asm
	ld.global.nc.u32 %r307, [%rd116];
	// end inline asm
	mov.b32 	%f324, %r307;
	add.f32 	%f325, %f397, %f324;
	add.s64 	%rd117, %rd116, 1024;
	// begin inline asm
	ld.global.nc.u32 %r308, [%rd117];
	// end inline asm
	mov.b32 	%f326, %r308;
	add.f32 	%f327, %f325, %f326;
	add.s64 	%rd118, %rd116, 2048;
	// begin inline asm
	ld.global.nc.u32 %r309, [%rd118];
	// end inline asm
	mov.b32 	%f328, %r309;
	add.f32 	%f329, %f327, %f328;
	add.s64 	%rd119, %rd116, 3072;
	// begin inline asm
	ld.global.nc.u32 %r310, [%rd119];
	// end inline asm
	mov.b32 	%f330, %r310;
	add.f32 	%f397, %f329, %f330;
	add.s32 	%r384, %r384, 1024;
	setp.lt.s32 	%p71, %r384, %r67;
	@%p71 bra 	$L__BB7_12;
$L__BB7_13:
	setp.lt.s32 	%p72, %r67, 256;
	@%p72 bra 	$L__BB7_18;
	// begin inline asm
	mov.u32 %r349, %laneid;
	// end inline asm
	mov.b32 	%r351, %f397;
	mov.b32 	%r352, 1;
	mov.b32 	%r373, 31;
	mov.b32 	%r374, -1;
	// begin inline asm
	shfl.sync.down.b32 %r350, %r351, %r352, %r373, %r374;
	// end inline asm
	setp.gt.s32 	%p88, %r349, 30;
	mov.b32 	%f365, %r350;
	add.f32 	%f366, %f397, %f365;
	selp.f32 	%f367, %f397, %f366, %p88;
	mov.b32 	%r356, %f367;
	mov.b32 	%r357, 2;
	// begin inline asm
	shfl.sync.down.b32 %r355, %r356, %r357, %r373, %r374;
	// end inline asm
	setp.gt.s32 	%p89, %r349, 29;
	mov.b32 	%f368, %r355;
	add.f32 	%f369, %f367, %f368;
	selp.f32 	%f370, %f367, %f369, %p89;
	mov.b32 	%r361, %f370;
	mov.b32 	%r362, 4;
	// begin inline asm
	shfl.sync.down.b32 %r360, %r361, %r362, %r373, %r374;
	// end inline asm
	setp.gt.s32 	%p90, %r349, 27;
	mov.b32 	%f371, %r360;
	add.f32 	%f372, %f370, %f371;
	selp.f32 	%f373, %f370, %f372, %p90;
	mov.b32 	%r366, %f373;
	mov.b32 	%r367, 8;
	// begin inline asm
	shfl.sync.down.b32 %r365, %r366, %r367, %r373, %r374;
	// end inline asm
	setp.gt.s32 	%p91, %r349, 23;
	mov.b32 	%f374, %r365;
	add.f32 	%f375, %f373, %f374;
	selp.f32 	%f376, %f373, %f375, %p91;
	mov.b32 	%r371, %f376;
	mov.b32 	%r372, 16;
	// begin inline asm
	shfl.sync.down.b32 %r370, %r371, %r372, %r373, %r374;
	// end inline asm
	setp.gt.s32 	%p92, %r349, 15;
	mov.b32 	%f377, %r370;
	add.f32 	%f10, %f376, %f377;
	selp.f32 	%f418, %f376, %f10, %p92;
	setp.ne.s32 	%p93, %r349, 0;
	@%p93 bra 	$L__BB7_16;
	shr.u32 	%r375, %r1, 3;
	and.b32  	%r376, %r375, 124;
	mov.u32 	%r377, _ZZN3cub18CUB_300001_SM_10006detail6reduce28DeviceReduceSingleTileKernelINS2_10policy_hubIfyN4cuda3std3__44plusIfEEE10Policy1000EPfSC_iS9_ffNS7_10__identityEEEvT0_T1_T2_T3_T4_T6_E12temp_storage;
	add.s32 	%r378, %r377, %r376;
	st.shared.f32 	[%r378+8], %f10;
$L__BB7_16:
	bar.sync 	0;
	setp.ne.s32 	%p94, %r1, 0;
	@%p94 bra 	$L__BB7_72;
	ld.shared.f32 	%f378, [_ZZN3cub18CUB_300001_SM_10006detail6reduce28DeviceReduceSingleTileKernelINS2_10policy_hubIfyN4cuda3std3__44plusIfEEE10Policy1000EPfSC_iS9_ffNS7_10__identityEEEvT0_T1_T2_T3_T4_T6_E12temp_storage+12];
	add.f32 	%f379, %f418, %f378;
	ld.shared.f32 	%f380, [_ZZN3cub18CUB_300001_SM_10006detail6reduce28DeviceReduceSingleTileKernelINS2_10policy_hubIfyN4cuda3std3__44plusIfEEE10Policy1000EPfSC_iS9_ffNS7_10__identityEEEvT0_T1_T2_T3_T4_T6_E12temp_storage+16];
	add.f32 	%f381, %f379, %f380;
	ld.shared.f32 	%f382, [_ZZN3cub18CUB_300001_SM_10006detail6reduce28DeviceReduceSingleTileKernelINS2_10policy_hubIfyN4cuda3std3__44plusIfEEE10Policy1000EPfSC_iS9_ffNS7_10__identityEEEvT0_T1_T2_T3_T4_T6_E12temp_storage+20];
	add.f32 	%f383, %f381, %f382;
	ld.shared.f32 	%f384, [_ZZN3cub18CUB_300001_SM_10006detail6reduce28DeviceReduceSingleTileKernelINS2_10policy_hubIfyN4cuda3std3__44plusIfEEE10Policy1000EPfSC_iS9_ffNS7_10__identityEEEvT0_T1_T2_T3_T4_T6_E12temp_storage+24];
	add.f32 	%f385, %f383, %f384;
	ld.shared.f32 	%f386, [_ZZN3cub18CUB_300001_SM_10006detail6reduce28DeviceReduceSingleTileKernelINS2_10policy_hubIfyN4cuda3std3__44plusIfEEE10Policy1000EPfSC_iS9_ffNS7_10__identityEEEvT0_T1_T2_T3_T4_T6_E12temp_storage+28];
	add.f32 	%f387, %f385, %f386;
	ld.shared.f32 	%f388, [_ZZN3cub18CUB_300001_SM_10006detail6reduce28DeviceReduceSingleTileKernelINS2_10policy_hubIfyN4cuda3std3__44plusIfEEE10Policy1000EPfSC_iS9_ffNS7_10__identityEEEvT0_T1_T2_T3_T4_T6_E12temp_storage+32];
	add.f32 	%f389, %f387, %f388;
	ld.shared.f32 	%f390, [_ZZN3cub18CUB_300001_SM_10006detail6reduce28DeviceReduceSingleTileKernelINS2_10policy_hubIfyN4cuda3std3__44plusIfEEE10Policy1000EPfSC_iS9_ffNS7_10__identityEEEvT0_T1_T2_T3_T4_T6_E12temp_storage+36];
	add.f32 	%f418, %f389, %f390;
	bra.uni 	$L__BB7_72;
$L__BB7_18:
	// begin inline asm
	mov.u32 %r311, %laneid;
	// end inline asm
	and.b32  	%r337, %r1, 992;
	add.s32 	%r338, %r337, 32;
	setp.gt.s32 	%p73, %r338, %r67;
	not.b32 	%r339, %r337;
	add.s32 	%r340, %r67, %r339;
	selp.b32 	%r335, %r340, 31, %p73;
	mov.b32 	%r313, %f397;
	mov.b32 	%r314, 1;
	mov.b32 	%r336, -1;
	// begin inline asm
	shfl.sync.down.b32 %r312, %r313, %r314, %r335, %r336;
	// end inline asm
	setp.lt.s32 	%p74, %r311, %r335;
	mov.b32 	%f331, %r312;
	add.f32 	%f332, %f397, %f331;
	selp.f32 	%f333, %f332, %f397, %p74;
	mov.b32 	%r318, %f333;
	mov.b32 	%r319, 2;
	// begin inline asm
	shfl.sync.down.b32 %r317, %r318, %r319, %r335, %r336;
	// end inline asm
	add.s32 	%r341, %r311, 2;
	setp.gt.s32 	%p75, %r341, %r335;
	mov.b32 	%f334, %r317;
	add.f32 	%f335, %f333, %f334;
	selp.f32 	%f336, %f333, %f335, %p75;
	mov.b32 	%r323, %f336;
	mov.b32 	%r324, 4;
	// begin inline asm
	shfl.sync.down.b32 %r322, %r323, %r324, %r335, %r336;
	// end inline asm
	add.s32 	%r342, %r311, 4;
	setp.gt.s32 	%p76, %r342, %r335;
	mov.b32 	%f337, %r322;
	add.f32 	%f338, %f336, %f337;
	selp.f32 	%f339, %f336, %f338, %p76;
	mov.b32 	%r328, %f339;
	mov.b32 	%r329, 8;
	// begin inline asm
	shfl.sync.down.b32 %r327, %r328, %r329, %r335, %r336;
	// end inline asm
	add.s32 	%r343, %r311, 8;
	setp.gt.s32 	%p77, %r343, %r335;
	mov.b32 	%f340, %r327;
	add.f32 	%f341, %f339, %f340;
	selp.f32 	%f342, %f339, %f341, %p77;
	mov.b32 	%r333, %f342;
	mov.b32 	%r334, 16;
	// begin inline asm
	shfl.sync.down.b32 %r332, %r333, %r334, %r335, %r336;
	// end inline asm
	add.s32 	%r344, %r311, 16;
	setp.gt.s32 	%p78, %r344, %r335;
	mov.b32 	%f343, %r332;
	add.f32 	%f344, %f342, %f343;
	selp.f32 	%f418, %f342, %f344, %p78;
	setp.ne.s32 	%p79, %r311, 0;
	@%p79 bra 	$L__BB7_20;
	shr.u32 	%r345, %r1, 3;
	and.b32  	%r346, %r345, 124;
	mov.u32 	%r347, _ZZN3cub18CUB_300001_SM_10006detail6reduce28DeviceReduceSingleTileKernelINS2_10policy_hubIfyN4cuda3std3__44plusIfEEE10Policy1000EPfSC_iS9_ffNS7_10__identityEEEvT0_T1_T2_T3_T4_T6_E12temp_storage;
	add.s32 	%r348, %r347, %r346;
	st.shared.f32 	[%r348+8], %f418;
$L__BB7_20:
	bar.sync 	0;
	setp.ne.s32 	%p80, %r1, 0;
	@%p80 bra 	$L__BB7_72;
	setp.gt.s32 	%p81, %r67, 32;
	ld.shared.f32 	%f345, [_ZZN3cub18CUB_300001_SM_10006detail6reduce28DeviceReduceSingleTileKernelINS2_10policy_hubIfyN4cuda3std3__44plusIfEEE10Policy1000EPfSC_iS9_ffNS7_10__identityEEEvT0_T1_T2_T3_T4_T6_E12temp_storage+12];
	add.f32 	%f346, %f418, %f345;
	selp.f32 	%f347, %f346, %f418, %p81;
	setp.gt.s32 	%p82, %r67, 64;
	ld.shared.f32 	%f348, [_ZZN3cub18CUB_300001_SM_10006detail6reduce28DeviceReduceSingleTileKernelINS2_10policy_hubIfyN4cuda3std3__44plusIfEEE10Policy1000EPfSC_iS9_ffNS7_10__identityEEEvT0_T1_T2_T3_T4_T6_E12temp_storage+16];
	add.f32 	%f349, %f348, %f347;
	selp.f32 	%f350, %f349, %f347, %p82;
	setp.gt.s32 	%p83, %r67, 96;
	ld.shared.f32 	%f351, [_ZZN3cub18CUB_300001_SM_10006detail6reduce28DeviceReduceSingleTileKernelINS2_10policy_hubIfyN4cuda3std3__44plusIfEEE10Policy1000EPfSC_iS9_ffNS7_10__identityEEEvT0_T1_T2_T3_T4_T6_E12temp_storage+20];
	add.f32 	%f352, %f351, %f350;
	selp.f32 	%f353, %f352, %f350, %p83;
	setp.gt.s32 	%p84, %r67, 128;
	ld.shared.f32 	%f354, [_ZZN3cub18CUB_300001_SM_10006detail6reduce28DeviceReduceSingleTileKernelINS2_10policy_hubIfyN4cuda3std3__44plusIfEEE10Policy1000EPfSC_iS9_ffNS7_10__identityEEEvT0_T1_T2_T3_T4_T6_E12temp_storage+24];
	add.f32 	%f355, %f354, %f353;
	selp.f32 	%f356, %f355, %f353, %p84;
	setp.gt.s32 	%p85, %r67, 160;
	ld.shared.f32 	%f357, [_ZZN3cub18CUB_300001_SM_10006detail6reduce28DeviceReduceSingleTileKernelINS2_10policy_hubIfyN4cuda3std3__44plusIfEEE10Policy1000EPfSC_iS9_ffNS7_10__identityEEEvT0_T1_T2_T3_T4_T6_E12temp_storage+28];
	add.f32 	%f358, %f357, %f356;
	selp.f32 	%f359, %f358, %f356, %p85;
	setp.gt.s32 	%p86, %r67, 192;
	ld.shared.f32 	%f360, [_ZZN3cub18CUB_300001_SM_10006detail6reduce28DeviceReduceSingleTileKernelINS2_10policy_hubIfyN4cuda3std3__44plusIfEEE10Policy1000EPfSC_iS9_ffNS7_10__identityEEEvT0_T1_T2_T3_T4_T6_E12temp_storage+32];
	add.f32 	%f361, %f360, %f359;
	selp.f32 	%f362, %f361, %f359, %p86;
	setp.gt.s32 	%p87, %r67, 224;
	ld.shared.f32 	%f363, [_ZZN3cub18CUB_300001_SM_10006detail6reduce28DeviceReduceSingleTileKernelINS2_10policy_hubIfyN4cuda3std3__44plusIfEEE10Policy1000EPfSC_iS9_ffNS7_10__identityEEEvT0_T1_T2_T3_T4_T6_E12temp_storage+36];
	add.f32 	%f364, %f363, %f362;
	selp.f32 	%f418, %f364, %f362, %p87;
	bra.uni 	$L__BB7_72;
$L__BB7_22:
	mov.u32 	%r13, %tid.x;
	shl.b32 	%r224, %r13, 2;
	mul.wide.u32 	%rd86, %r224, 4;
	add.s64 	%rd76, %rd16, %rd86;
	// begin inline asm
	ld.global.nc.v2.u64 {%rd74, %rd75}, [%rd76];
	// end inline asm
	mov.b64 	{%r225, %r226}, %rd75;
	mov.b64 	{%r227, %r228}, %rd74;
	mov.b32 	%f225, %r228;
	mov.b32 	%f226, %r227;
	mov.b32 	%f227, %r226;
	mov.b32 	%f228, %r225;
	add.s64 	%rd79, %rd76, 4096;
	// begin inline asm
	ld.global.nc.v2.u64 {%rd77, %rd78}, [%rd79];
	// end inline asm
	mov.b64 	{%r229, %r230}, %rd78;
	mov.b64 	{%r231, %r232}, %rd77;
	mov.b32 	%f229, %r232;
	mov.b32 	%f230, %r231;
	mov.b32 	%f231, %r230;
	mov.b32 	%f232, %r229;
	add.s64 	%rd82, %rd76, 8192;
	// begin inline asm
	ld.global.nc.v2.u64 {%rd80, %rd81}, [%rd82];
	// end inline asm
	mov.b64 	{%r233, %r234}, %rd81;
	mov.b64 	{%r235, %r236}, %rd80;
	mov.b32 	%f233, %r236;
	mov.b32 	%f234, %r235;
	mov.b32 	%f235, %r234;
	mov.b32 	%f236, %r233;
	add.s64 	%rd85, %rd76, 12288;
	// begin inline asm
	ld.global.nc.v2.u64 {%rd83, %rd84}, [%rd85];
	// end inline asm
	mov.b64 	{%r237, %r238}, %rd84;
	mov.b64 	{%r239, %r240}, %rd83;
	mov.b32 	%f237, %r240;
	mov.b32 	%f238, %r239;
	mov.b32 	%f239, %r238;
	mov.b32 	%f240, %r237;
	add.f32 	%f241, %f226, %f225;
	add.f32 	%f242, %f228, %f227;
	add.f32 	%f243, %f230, %f229;
	add.f32 	%f244, %f232, %f231;
	add.f32 	%f245, %f234, %f233;
	add.f32 	%f246, %f236, %f235;
	add.f32 	%f247, %f238, %f237;
	add.f32 	%f248, %f240, %f239;
	add.f32 	%f249, %f241, %f242;
	add.f32 	%f250, %f243, %f244;
	add.f32 	%f251, %f245, %f246;
	add.f32 	%f252, %f247, %f248;
	add.f32 	%f253, %f249, %f250;
	add.f32 	%f254, %f251, %f252;
	add.f32 	%f404, %f253, %f254;
	setp.lt.u32 	%p50, %r67, 8192;
	mov.b32 	%r387, 4096;
	@%p50 bra 	$L__BB7_26;
	add.s32 	%r14, %r67, -4096;
	mov.b32 	%r387, 4096;
$L__BB7_24:
	mul.wide.s32 	%rd99, %r387, 4;
	add.s64 	%rd89, %rd76, %rd99;
	// begin inline asm
	ld.global.nc.v2.u64 {%rd87, %rd88}, [%rd89];
	// end inline asm
	mov.b64 	{%r242, %r243}, %rd88;
	mov.b64 	{%r244, %r245}, %rd87;
	mov.b32 	%f255, %r245;
	mov.b32 	%f256, %r244;
	mov.b32 	%f257, %r243;
	mov.b32 	%f258, %r242;
	add.s64 	%rd92, %rd89, 4096;
	// begin inline asm
	ld.global.nc.v2.u64 {%rd90, %rd91}, [%rd92];
	// end inline asm
	mov.b64 	{%r246, %r247}, %rd91;
	mov.b64 	{%r248, %r249}, %rd90;
	mov.b32 	%f259, %r249;
	mov.b32 	%f260, %r248;
	mov.b32 	%f261, %r247;
	mov.b32 	%f262, %r246;
	add.s64 	%rd95, %rd89, 8192;
	// begin inline asm
	ld.global.nc.v2.u64 {%rd93, %rd94}, [%rd95];
	// end inline asm
	mov.b64 	{%r250, %r251}, %rd94;
	mov.b64 	{%r252, %r253}, %rd93;
	mov.b32 	%f263, %r253;
	mov.b32 	%f264, %r252;
	mov.b32 	%f265, %r251;
	mov.b32 	%f266, %r250;
	add.s64 	%rd98, %rd89, 12288;
	// begin inline asm
	ld.global.nc.v2.u64 {%rd96, %rd97}, [%rd98];
	// end inline asm
	mov.b64 	{%r254, %r255}, %rd97;
	mov.b64 	{%r256, %r257}, %rd96;
	mov.b32 	%f267, %r257;
	mov.b32 	%f268, %r256;
	mov.b32 	%f269, %r255;
	mov.b32 	%f270, %r254;
	add.f32 	%f271, %f404, %f256;
	add.f32 	%f272, %f255, %f258;
	add.f32 	%f273, %f257, %f260;
	add.f32 	%f274, %f259, %f262;
	add.f32 	%f275, %f261, %f264;
	add.f32 	%f276, %f263, %f266;
	add.f32 	%f277, %f265, %f268;
	add.f32 	%f278, %f267, %f270;
	add.f32 	%f279, %f271, %f272;
	add.f32 	%f280, %f273, %f274;
	add.f32 	%f281, %f275, %f276;
	add.f32 	%f282, %f277, %f278;
	add.f32 	%f283, %f279, %f280;
	add.f32 	%f284, %f281, %f282;
	add.f32 	%f285, %f283, %f284;
	add.f32 	%f404, %f285, %f269;
	sub.s32 	%r258, %r67, %r387;
	setp.lt.s32 	%p51, %r258, 4096;
	@%p51 bra 	$L__BB7_34;
	add.s32 	%r387, %r387, 4096;
	setp.le.s32 	%p52, %r387, %r14;
	@%p52 bra 	$L__BB7_24;
$L__BB7_26:
	setp.le.s32 	%p53, %r67, %r387;
	@%p53 bra 	$L__BB7_34;
	sub.s32 	%r18, %r67, %r387;
	setp.ge.s32 	%p54, %r13, %r18;
	@%p54 bra 	$L__BB7_34;
	not.b32 	%r259, %r13;
	add.s32 	%r260, %r67, %r259;
	sub.s32 	%r19, %r260, %r387;
	and.b32  	%r261, %r19, 768;
	setp.eq.s32 	%p55, %r261, 768;
	mov.u32 	%r391, %r13;
	@%p55 bra 	$L__BB7_31;
	add.s32 	%r389, %r13, %r387;
	shr.u32 	%r262, %r19, 8;
	add.s32 	%r263, %r262, 1;
	and.b32  	%r264, %r263, 3;
	neg.s32 	%r388, %r264;
	mov.u32 	%r391, %r13;
$L__BB7_30:
	.pragma "nounroll";
	mul.wide.u32 	%rd101, %r389, 4;
	add.s64 	%rd100, %rd16, %rd101;
	// begin inline asm
	ld.global.nc.u32 %r265, [%rd100];
	// end inline asm
	mov.b32 	%f287, %r265;
	add.f32 	%f404, %f404, %f287;
	add.s32 	%r391, %r391, 256;
	add.s32 	%r389, %r389, 256;
	add.s32 	%r388, %r388, 1;
	setp.ne.s32 	%p56, %r388, 0;
	@%p56 bra 	$L__BB7_30;
$L__BB7_31:
	setp.lt.u32 	%p57, %r19, 768;
	@%p57 bra 	$L__BB7_34;
	cvt.u64.u32 	%rd102, %r391;
	cvt.u64.u32 	%rd103, %r387;
	add.s64 	%rd104, %rd102, %rd103;
	shl.b64 	%rd105, %rd104, 2;
	add.s64 	%rd106, %rd105, %rd16;
	add.s64 	%rd122, %rd106, 2048;
	add.s32 	%r392, %r391, %r387;
$L__BB7_33:
	mul.wide.u32 	%rd111, %r392, 4;
	add.s64 	%rd107, %rd16, %rd111;
	// begin inline asm
	ld.global.nc.u32 %r266, [%rd107];
	// end inline asm
	mov.b32 	%f288, %r266;
	add.f32 	%f289, %f404, %f288;
	add.s64 	%rd108, %rd122, -1024;
	// begin inline asm
	ld.global.nc.u32 %r267, [%rd108];
	// end inline asm
	mov.b32 	%f290, %r267;
	add.f32 	%f291, %f289, %f290;
	// begin inline asm
	ld.global.nc.u32 %r268, [%rd122];
	// end inline asm
	mov.b32 	%f292, %r268;
	add.f32 	%f293, %f291, %f292;
	add.s64 	%rd110, %rd122, 1024;
	// begin inline asm
	ld.global.nc.u32 %r269, [%rd110];
	// end inline asm
	mov.b32 	%f294, %r269;
	add.f32 	%f404, %f293, %f294;
	add.s32 	%r391, %r391, 1024;
	add.s64 	%rd122, %rd122, 4096;
	add.s32 	%r392, %r392, 1024;
	setp.lt.s32 	%p58, %r391, %r18;
	@%p58 bra 	$L__BB7_33;
$L__BB7_34:
	// begin inline asm
	mov.u32 %r270, %laneid;
	// end inline asm
	mov.b32 	%r272, %f404;
	mov.b32 	%r273, 1;
	mov.b32 	%r294, 31;
	mov.b32 	%r295, -1;
	// begin inline asm
	shfl.sync.down.b32 %r271, %r272, %r273, %r294, %r295;
	// end inline asm
	setp.gt.s32 	%p59, %r270, 30;
	mov.b32 	%f295, %r271;
	add.f32 	%f296, %f404, %f295;
	selp.f32 	%f297, %f404, %f296, %p59;
	mov.b32 	%r277, %f297;
	mov.b32 	%r278, 2;
	// begin inline asm
	shfl.sync.down.b32 %r276, %r277, %r278, %r294, %r295;
	// end inline asm
	setp.gt.s32 	%p60, %r270, 29;
	mov.b32 	%f298, %r276;
	add.f32 	%f299, %f297, %f298;
	selp.f32 	%f300, %f297, %f299, %p60;
	mov.b32 	%r282, %f300;
	mov.b32 	%r283, 4;
	// begin inline asm
	shfl.sync.down.b32 %r281, %r282, %r283, %r294, %r295;
	// end inline asm
	setp.gt.s32 	%p61, %r270, 27;
	mov.b32 	%f301, %r281;
	add.f32 	%f302, %f300, %f301;
	selp.f32 	%f303, %f300, %f302, %p61;
	mov.b32 	%r287, %f303;
	mov.b32 	%r288, 8;
	// begin inline asm
	shfl.sync.down.b32 %r286, %r287, %r288, %r294, %r295;
	// end inline asm
	setp.gt.s32 	%p62, %r270, 23;
	mov.b32 	%f304, %r286;
	add.f32 	%f305, %f303, %f304;
	selp.f32 	%f306, %f303, %f305, %p62;
	mov.b32 	%r292, %f306;
	mov.b32 	%r293, 16;
	// begin inline asm
	shfl.sync.down.b32 %r291, %r292, %r293, %r294, %r295;
	// end inline asm
	setp.gt.s32 	%p63, %r270, 15;
	mov.b32 	%f307, %r291;
	add.f32 	%f26, %f306, %f307;
	selp.f32 	%f418, %f306, %f26, %p63;
	setp.ne.s32 	%p64, %r270, 0;
	@%p64 bra 	$L__BB7_36;
	shr.u32 	%r296, %r13, 3;
	and.b32  	%r297, %r296, 124;
	mov.u32 	%r298, _ZZN3cub18CUB_300001_SM_10006detail6reduce28DeviceReduceSingleTileKernelINS2_10policy_hubIfyN4cuda3std3__44plusIfEEE10Policy1000EPfSC_iS9_ffNS7_10__identityEEEvT0_T1_T2_T3_T4_T6_E12temp_storage;
	add.s32 	%r299, %r298, %r297;
	st.shared.f32 	[%r299+8], %f26;
$L__BB7_36:
	bar.sync 	0;
	setp.ne.s32 	%p65, %r13, 0;
	@%p65 bra 	$L__BB7_72;
	ld.shared.f32 	%f308, [_ZZN3cub18CUB_300001_SM_10006detail6reduce28DeviceReduceSingleTileKernelINS2_10policy_hubIfyN4cuda3std3__44plusIfEEE10Policy1000EPfSC_iS9_ffNS7_10__identityEEEvT0_T1_T2_T3_T4_T6_E12temp_storage+12];
	add.f32 	%f309, %f418, %f308;
	ld.shared.f32 	%f310, [_ZZN3cub18CUB_300001_SM_10006detail6reduce28DeviceReduceSingleTileKernelINS2_10policy_hubIfyN4cuda3std3__44plusIfEEE10Policy1000EPfSC_iS9_ffNS7_10__identityEEEvT0_T1_T2_T3_T4_T6_E12temp_storage+16];
	add.f32 	%f311, %f309, %f310;
	ld.shared.f32 	%f312, [_ZZN3cub18CUB_300001_SM_10006detail6reduce28DeviceReduceSingleTileKernelINS2_10policy_hubIfyN4cuda3std3__44plusIfEEE10Policy1000EPfSC_iS9_ffNS7_10__identityEEEvT0_T1_T2_T3_T4_T6_E12temp_storage+20];
	add.f32 	%f313, %f311, %f312;
	ld.shared.f32 	%f314, [_ZZN3cub18CUB_300001_SM_10006detail6reduce28DeviceReduceSingleTileKernelINS2_10policy_hubIfyN4cuda3std3__44plusIfEEE10Policy1000EPfSC_iS9_ffNS7_10__identityEEEvT0_T1_T2_T3_T4_T6_E12temp_storage+24];
	add.f32 	%f315, %f313, %f314;
	ld.shared.f32 	%f316, [_ZZN3cub18CUB_300001_SM_10006detail6reduce28DeviceReduceSingleTileKernelINS2_10policy_hubIfyN4cuda3std3__44plusIfEEE10Policy1000EPfSC_iS9_ffNS7_10__identityEEEvT0_T1_T2_T3_T4_T6_E12temp_storage+28];
	add.f32 	%f317, %f315, %f316;
	ld.shared.f32 	%f318, [_ZZN3cub18CUB_300001_SM_10006detail6reduce28DeviceReduceSingleTileKernelINS2_10policy_hubIfyN4cuda3std3__44plusIfEEE10Policy1000EPfSC_iS9_ffNS7_10__identityEEEvT0_T1_T2_T3_T4_T6_E12temp_storage+32];
	add.f32 	%f319, %f317, %f318;
	ld.shared.f32 	%f320, [_ZZN3cub18CUB_300001_SM_10006detail6reduce28DeviceReduceSingleTileKernelINS2_10policy_hubIfyN4cuda3std3__44plusIfEEE10Policy1000EPfSC_iS9_ffNS7_10__identityEEEvT0_T1_T2_T3_T4_T6_E12temp_storage+36];
	add.f32 	%f418, %f319, %f320;
	bra.uni 	$L__BB7_72;
$L__BB7_38:
	setp.gt.s32 	%p3, %r67, 4095;
	@%p3 bra 	$L__BB7_56;
	mov.u32 	%r34, %tid.x;
	setp.ge.s32 	%p20, %r34, %r67;
	mov.f32 	%f410, 0f00000000;
	mov.u32 	%r397, %r34;
	@%p20 bra 	$L__BB7_41;
	mul.wide.u32 	%rd66, %r34, 4;
	add.s64 	%rd65, %rd16, %rd66;
	// begin inline asm
	ld.global.nc.u32 %r144, [%rd65];
	// end inline asm
	mov.b32 	%f410, %r144;
	add.s32 	%r397, %r34, 256;
$L__BB7_41:
	setp.ge.s32 	%p21, %r397, %r67;
	@%p21 bra 	$L__BB7_47;
	not.b32 	%r145, %r397;
	add.s32 	%r37, %r67, %r145;
	and.b32  	%r146, %r37, 768;
	setp.eq.s32 	%p22, %r146, 768;
	@%p22 bra 	$L__BB7_45;
	mul.wide.u32 	%rd67, %r397, 4;
	add.s64 	%rd123, %rd16, %rd67;
	shr.u32 	%r147, %r37, 8;
	add.s32 	%r148, %r147, 1;
	and.b32  	%r149, %r148, 3;
	neg.s32 	%r395, %r149;
$L__BB7_44:
	.pragma "nounroll";
	// begin inline asm
	ld.global.nc.u32 %r150, [%rd123];
	// end inline asm
	mov.b32 	%f157, %r150;
	add.f32 	%f410, %f410, %f157;
	add.s32 	%r397, %r397, 256;
	add.s64 	%rd123, %rd123, 1024;
	add.s32 	%r395, %r395, 1;
	setp.ne.s32 	%p23, %r395, 0;
	@%p23 bra 	$L__BB7_44;
$L__BB7_45:
	setp.lt.u32 	%p24, %r37, 768;
	@%p24 bra 	$L__BB7_47;
$L__BB7_46:
	mul.wide.s32 	%rd73, %r397, 4;
	add.s64 	%rd69, %rd16, %rd73;
	// begin inline asm
	ld.global.nc.u32 %r151, [%rd69];
	// end inline asm
	mov.b32 	%f158, %r151;
	add.f32 	%f159, %f410, %f158;
	add.s64 	%rd70, %rd69, 1024;
	// begin inline asm
	ld.global.nc.u32 %r152, [%rd70];
	// end inline asm
	mov.b32 	%f160, %r152;
	add.f32 	%f161, %f159, %f160;
	add.s64 	%rd71, %rd69, 2048;
	// begin inline asm
	ld.global.nc.u32 %r153, [%rd71];
	// end inline asm
	mov.b32 	%f162, %r153;
	add.f32 	%f163, %f161, %f162;
	add.s64 	%rd72, %rd69, 3072;
	// begin inline asm
	ld.global.nc.u32 %r154, [%rd72];
	// end inline asm
	mov.b32 	%f164, %r154;
	add.f32 	%f410, %f163, %f164;
	add.s32 	%r397, %r397, 1024;
	setp.lt.s32 	%p25, %r397, %r67;
	@%p25 bra 	$L__BB7_46;
$L__BB7_47:
	setp.lt.s32 	%p26, %r67, 256;
	@%p26 bra 	$L__BB7_52;
	// begin inline asm
	mov.u32 %r193, %laneid;
	// end inline asm
	mov.b32 	%r195, %f410;
	mov.b32 	%r196, 1;
	mov.b32 	%r217, 31;
	mov.b32 	%r218, -1;
	// begin inline asm
	shfl.sync.down.b32 %r194, %r195, %r196, %r217, %r218;
	// end inline asm
	setp.gt.s32 	%p42, %r193, 30;
	mov.b32 	%f199, %r194;
	add.f32 	%f200, %f410, %f199;
	selp.f32 	%f201, %f410, %f200, %p42;
	mov.b32 	%r200, %f201;
	mov.b32 	%r201, 2;
	// begin inline asm
	shfl.sync.down.b32 %r199, %r200, %r201, %r217, %r218;
	// end inline asm
	setp.gt.s32 	%p43, %r193, 29;
	mov.b32 	%f202, %r199;
	add.f32 	%f203, %f201, %f202;
	selp.f32 	%f204, %f201, %f203, %p43;
	mov.b32 	%r205, %f204;
	mov.b32 	%r206, 4;
	// begin inline asm
	shfl.sync.down.b32 %r204, %r205, %r206, %r217, %r218;
	// end inline asm
	setp.gt.s32 	%p44, %r193, 27;
	mov.b32 	%f205, %r204;
	add.f32 	%f206, %f204, %f205;
	selp.f32 	%f207, %f204, %f206, %p44;
	mov.b32 	%r210, %f207;
	mov.b32 	%r211, 8;
	// begin inline asm
	shfl.sync.down.b32 %r209, %r210, %r211, %r217, %r218;
	// end inline asm
	setp.gt.s32 	%p45, %r193, 23;
	mov.b32 	%f208, %r209;
	add.f32 	%f209, %f207, %f208;
	selp.f32 	%f210, %f207, %f209, %p45;
	mov.b32 	%r215, %f210;
	mov.b32 	%r216, 16;
	// begin inline asm
	shfl.sync.down.b32 %r214, %r215, %r216, %r217, %r218;
	// end inline asm
	setp.gt.s32 	%p46, %r193, 15;
	mov.b32 	%f211, %r214;
	add.f32 	%f38, %f210, %f211;
	selp.f32 	%f418, %f210, %f38, %p46;
	setp.ne.s32 	%p47, %r193, 0;
	@%p47 bra 	$L__BB7_50;
	shr.u32 	%r219, %r34, 3;
	and.b32  	%r220, %r219, 124;
	mov.u32 	%r221, _ZZN3cub18CUB_300001_SM_10006detail6reduce28DeviceReduceSingleTileKernelINS2_10policy_hubIfyN4cuda3std3__44plusIfEEE10Policy1000EPfSC_iS9_ffNS7_10__identityEEEvT0_T1_T2_T3_T4_T6_E12temp_storage;
	add.s32 	%r222, %r221, %r220;
	st.shared.f32 	[%r222+8], %f38;
$L__BB7_50:
	bar.sync 	0;
	setp.ne.s32 	%p48, %r34, 0;
	@%p48 bra 	$L__BB7_72;
	ld.shared.f32 	%f212, [_ZZN3cub18CUB_300001_SM_10006detail6reduce28DeviceReduceSingleTileKernelINS2_10policy_hubIfyN4cuda3std3__44plusIfEEE10Policy1000EPfSC_iS9_ffNS7_10__identityEEEvT0_T1_T2_T3_T4_T6_E12temp_storage+12];
	add.f32 	%f213, %f418, %f212;
	ld.shared.f32 	%f214, [_ZZN3cub18CUB_300001_SM_10006detail6reduce28DeviceReduceSingleTileKernelINS2_10policy_hubIfyN4cuda3std3__44plusIfEEE10Policy1000EPfSC_iS9_ffNS7_10__identityEEEvT0_T1_T2_T3_T4_T6_E12temp_storage+16];
	add.f32 	%f215, %f213, %f214;
	ld.shared.f32 	%f216, [_ZZN3cub18CUB_300001_SM_10006detail6reduce28DeviceReduceSingleTileKernelINS2_10policy_hubIfyN4cuda3std3__44plusIfEEE10Policy1000EPfSC_iS9_ffNS7_10__identityEEEvT0_T1_T2_T3_T4_T6_E12temp_storage+20];
	add.f32 	%f217, %f215, %f216;
	ld.shared.f32 	%f218, [_ZZN3cub18CUB_300001_SM_10006detail6reduce28DeviceReduceSingleTileKernelINS2_10policy_hubIfyN4cuda3std3__44plusIfEEE10Policy1000EPfSC_iS9_ffNS7_10__identityEEEvT0_T1_T2_T3_T4_T6_E12temp_storage+24];
	add.f32 	%f219, %f217, %f218;
	ld.shared.f32 	%f220, [_ZZN3cub18CUB_300001_SM_10006detail6reduce28DeviceReduceSingleTileKernelINS2_10policy_hubIfyN4cuda3std3__44plusIfEEE10Policy1000EPfSC_iS9_ffNS7_10__identityEEEvT0_T1_T2_T3_T4_T6_E12temp_storage+28];
	add.f32 	%f221, %f219, %f220;
	ld.shared.f32 	%f222, [_ZZN3cub18CUB_300001_SM_10006detail6reduce28DeviceReduceSingleTileKernelINS2_10policy_hubIfyN4cuda3std3__44plusIfEEE10Policy1000EPfSC_iS9_ffNS7_10__identityEEEvT0_T1_T2_T3_T4_T6_E12temp_storage+32];
	add.f32 	%f223, %f221, %f222;
	ld.shared.f32 	%f224, [_ZZN3cub18CUB_300001_SM_10006detail6reduce28DeviceReduceSingleTileKernelINS2_10policy_hubIfyN4cuda3std3__44plusIfEEE10Policy1000EPfSC_iS9_ffNS7_10__identityEEEvT0_T1_T2_T3_T4_T6_E12temp_storage+36];
	add.f32 	%f418, %f223, %f224;
	bra.uni 	$L__BB7_72;
$L__BB7_52:
	// begin inline asm
	mov.u32 %r155, %laneid;
	// end inline asm
	and.b32  	%r181, %r34, 992;
	add.s32 	%r182, %r181, 32;
	setp.gt.s32 	%p27, %r182, %r67;
	not.b32 	%r183, %r181;
	add.s32 	%r184, %r67, %r183;
	selp.b32 	%r179, %r184, 31, %p27;
	mov.b32 	%r157, %f410;
	mov.b32 	%r158, 1;
	mov.b32 	%r180, -1;
	// begin inline asm
	shfl.sync.down.b32 %r156, %r157, %r158, %r179, %r180;
	// end inline asm
	setp.lt.s32 	%p28, %r155, %r179;
	mov.b32 	%f165, %r156;
	add.f32 	%f166, %f410, %f165;
	selp.f32 	%f167, %f166, %f410, %p28;
	mov.b32 	%r162, %f167;
	mov.b32 	%r163, 2;
	// begin inline asm
	shfl.sync.down.b32 %r161, %r162, %r163, %r179, %r180;
	// end inline asm
	add.s32 	%r185, %r155, 2;
	setp.gt.s32 	%p29, %r185, %r179;
	mov.b32 	%f168, %r161;
	add.f32 	%f169, %f167, %f168;
	selp.f32 	%f170, %f167, %f169, %p29;
	mov.b32 	%r167, %f170;
	mov.b32 	%r168, 4;
	// begin inline asm
	shfl.sync.down.b32 %r166, %r167, %r168, %r179, %r180;
	// end inline asm
	add.s32 	%r186, %r155, 4;
	setp.gt.s32 	%p30, %r186, %r179;
	mov.b32 	%f171, %r166;
	add.f32 	%f172, %f170, %f171;
	selp.f32 	%f173, %f170, %f172, %p30;
	mov.b32 	%r172, %f173;
	mov.b32 	%r173, 8;
	// begin inline asm
	shfl.sync.down.b32 %r171, %r172, %r173, %r179, %r180;
	// end inline asm
	add.s32 	%r187, %r155, 8;
	setp.gt.s32 	%p31, %r187, %r179;
	mov.b32 	%f174, %r171;
	add.f32 	%f175, %f173, %f174;
	selp.f32 	%f176, %f173, %f175, %p31;
	mov.b32 	%r177, %f176;
	mov.b32 	%r178, 16;
	// begin inline asm
	shfl.sync.down.b32 %r176, %r177, %r178, %r179, %r180;
	// end inline asm
	add.s32 	%r188, %r155, 16;
	setp.gt.s32 	%p32, %r188, %r179;
	mov.b32 	%f177, %r176;
	add.f32 	%f178, %f176, %f177;
	selp.f32 	%f418, %f176, %f178, %p32;
	setp.ne.s32 	%p33, %r155, 0;
	@%p33 bra 	$L__BB7_54;
	shr.u32 	%r189, %r34, 3;
	and.b32  	%r190, %r189, 124;
	mov.u32 	%r191, _ZZN3cub18CUB_300001_SM_10006detail6reduce28DeviceReduceSingleTileKernelINS2_10policy_hubIfyN4cuda3std3__44plusIfEEE10Policy1000EPfSC_iS9_ffNS7_10__identityEEEvT0_T1_T2_T3_T4_T6_E12temp_storage;
	add.s32 	%r192, %r191, %r190;
	st.shared.f32 	[%r192+8], %f418;
$L__BB7_54:
	bar.sync 	0;
	setp.ne.s32 	%p34, %r34, 0;
	@%p34 bra 	$L__BB7_72;
	setp.gt.s32 	%p35, %r67, 32;
	ld.shared.f32 	%f179, [_ZZN3cub18CUB_300001_SM_10006detail6reduce28DeviceReduceSingleTileKernelINS2_10policy_hubIfyN4cuda3std3__44plusIfEEE10Policy1000EPfSC_iS9_ffNS7_10__identityEEEvT0_T1_T2_T3_T4_T6_E12temp_storage+12];
	add.f32 	%f180, %f418, %f179;
	selp.f32 	%f181, %f180, %f418, %p35;
	setp.gt.s32 	%p36, %r67, 64;
	ld.shared.f32 	%f182, [_ZZN3cub18CUB_300001_SM_10006detail6reduce28DeviceReduceSingleTileKernelINS2_10policy_hubIfyN4cuda3std3__44plusIfEEE10Policy1000EPfSC_iS9_ffNS7_10__identityEEEvT0_T1_T2_T3_T4_T6_E12temp_storage+16];
	add.f32 	%f183, %f182, %f181;
	selp.f32 	%f184, %f183, %f181, %p36;
	setp.gt.s32 	%p37, %r67, 96;
	ld.shared.f32 	%f185, [_ZZN3cub18CUB_300001_SM_10006detail6reduce28DeviceReduceSingleTileKernelINS2_10policy_hubIfyN4cuda3std3__44plusIfEEE10Policy1000EPfSC_iS9_ffNS7_10__identityEEEvT0_T1_T2_T3_T4_T6_E12temp_storage+20];
	add.f32 	%f186, %f185, %f184;
	selp.f32 	%f187, %f186, %f184, %p37;
	setp.gt.s32 	%p38, %r67, 128;
	ld.shared.f32 	%f188, [_ZZN3cub18CUB_300001_SM_10006detail6reduce28DeviceReduceSingleTileKernelINS2_10policy_hubIfyN4cuda3std3__44plusIfEEE10Policy1000EPfSC_iS9_ffNS7_10__identityEEEvT0_T1_T2_T3_T4_T6_E12temp_storage+24];
	add.f32 	%f189, %f188, %f187;
	selp.f32 	%f190, %f189, %f187, %p38;
	setp.gt.s32 	%p39, %r67, 160;
	ld.shared.f32 	%f191, [_ZZN3cub18CUB_300001_SM_10006detail6reduce28DeviceReduceSingleTileKernelINS2_10policy_hubIfyN4cuda3std3__44plusIfEEE10Policy1000EPfSC_iS9_ffNS7_10__identityEEEvT0_T1_T2_T3_T4_T6_E12temp_storage+28];
	add.f32 	%f192, %f191, %f190;
	selp.f32 	%f193, %f192, %f190, %p39;
	setp.gt.s32 	%p40, %r67, 192;
	ld.shared.f32 	%f194, [_ZZN3cub18CUB_300001_SM_10006detail6reduce28DeviceReduceSingleTileKernelINS2_10policy_hubIfyN4cuda3std3__44plusIfEEE10Policy1000EPfSC_iS9_ffNS7_10__identityEEEvT0_T1_T2_T3_T4_T6_E12temp_storage+32];
	add.f32 	%f195, %f194, %f193;
	selp.f32 	%f196, %f195, %f193, %p40;
	setp.gt.s32 	%p41, %r67, 224;
	ld.shared.f32 	%f197, [_ZZN3cub18CUB_300001_SM_10006detail6reduce28DeviceReduceSingleTileKernelINS2_10policy_hubIfyN4cuda3std3__44plusIfEEE10Policy1000EPfSC_iS9_ffNS7_10__identityEEEvT0_T1_T2_T3_T4_T6_E12temp_storage+36];
	add.f32 	%f198, %f197, %f196;
	selp.f32 	%f418, %f198, %f196, %p41;
	bra.uni 	$L__BB7_72;
$L__BB7_56:
	mov.u32 	%r46, %tid.x;
	mul.wide.u32 	%rd35, %r46, 4;
	add.s64 	%rd19, %rd16, %rd35;
	// begin inline asm
	ld.global.nc.u32 %r68, [%rd19];
	// end inline asm
	mov.b32 	%f59, %r68;
	add.s64 	%rd20, %rd19, 1024;
	// begin inline asm
	ld.global.nc.u32 %r69, [%rd20];
	// end inline asm
	mov.b32 	%f60, %r69;
	add.s64 	%rd21, %rd19, 2048;
	// begin inline asm
	ld.global.nc.u32 %r70, [%rd21];
	// end inline asm
	mov.b32 	%f61, %r70;
	add.s64 	%rd22, %rd19, 3072;
	// begin inline asm
	ld.global.nc.u32 %r71, [%rd22];
	// end inline asm
	mov.b32 	%f62, %r71;
	add.s64 	%rd23, %rd19, 4096;
	// begin inline asm
	ld.global.nc.u32 %r72, [%rd23];
	// end inline asm
	mov.b32 	%f63, %r72;
	add.s64 	%rd24, %rd19, 5120;
	// begin inline asm
	ld.global.nc.u32 %r73, [%rd24];
	// end inline asm
	mov.b32 	%f64, %r73;
	add.s64 	%rd25, %rd19, 6144;
	// begin inline asm
	ld.global.nc.u32 %r74, [%rd25];
	// end inline asm
	mov.b32 	%f65, %r74;
	add.s64 	%rd26, %rd19, 7168;
	// begin inline asm
	ld.global.nc.u32 %r75, [%rd26];
	// end inline asm
	mov.b32 	%f66, %r75;
	add.s64 	%rd27, %rd19, 8192;
	// begin inline asm
	ld.global.nc.u32 %r76, [%rd27];
	// end inline asm
	mov.b32 	%f67, %r76;
	add.s64 	%rd28, %rd19, 9216;
	// begin inline asm
	ld.global.nc.u32 %r77, [%rd28];
	// end inline asm
	mov.b32 	%f68, %r77;
	add.s64 	%rd29, %rd19, 10240;
	// begin inline asm
	ld.global.nc.u32 %r78, [%rd29];
	// end inline asm
	mov.b32 	%f69, %r78;
	add.s64 	%rd30, %rd19, 11264;
	// begin inline asm
	ld.global.nc.u32 %r79, [%rd30];
	// end inline asm
	mov.b32 	%f70, %r79;
	add.s64 	%rd31, %rd19, 12288;
	// begin inline asm
	ld.global.nc.u32 %r80, [%rd31];
	// end inline asm
	mov.b32 	%f71, %r80;
	add.s64 	%rd32, %rd19, 13312;
	// begin inline asm
	ld.global.nc.u32 %r81, [%rd32];
	// end inline asm
	mov.b32 	%f72, %r81;
	add.s64 	%rd33, %rd19, 14336;
	// begin inline asm
	ld.global.nc.u32 %r82, [%rd33];
	// end inline asm
	mov.b32 	%f73, %r82;
	add.s64 	%rd34, %rd19, 15360;
	// begin inline asm
	ld.global.nc.u32 %r83, [%rd34];
	// end inline asm
	mov.b32 	%f74, %r83;
	add.f32 	%f75, %f59, %f60;
	add.f32 	%f76, %f61, %f62;
	add.f32 	%f77, %f63, %f64;
	add.f32 	%f78, %f65, %f66;
	add.f32 	%f79, %f67, %f68;
	add.f32 	%f80, %f69, %f70;
	add.f32 	%f81, %f71, %f72;
	add.f32 	%f82, %f73, %f74;
	add.f32 	%f83, %f75, %f76;
	add.f32 	%f84, %f77, %f78;
	add.f32 	%f85, %f79, %f80;
	add.f32 	%f86, %f81, %f82;
	add.f32 	%f87, %f83, %f84;
	add.f32 	%f88, %f85, %f86;
	add.f32 	%f417, %f87, %f88;
	setp.lt.u32 	%p4, %r67, 8192;
	mov.b32 	%r400, 4096;
	@%p4 bra 	$L__BB7_60;
	add.s32 	%r47, %r67, -4096;
	mov.b32 	%r400, 4096;
$L__BB7_58:
	mul.wide.s32 	%rd52, %r400, 4;
	add.s64 	%rd36, %rd19, %rd52;
	// begin inline asm
	ld.global.nc.u32 %r86, [%rd36];
	// end inline asm
	mov.b32 	%f89, %r86;
	add.s64 	%rd37, %rd36, 1024;
	// begin inline asm
	ld.global.nc.u32 %r87, [%rd37];
	// end inline asm
	mov.b32 	%f90, %r87;
	add.s64 	%rd38, %rd36, 2048;
	// begin inline asm
	ld.global.nc.u32 %r88, [%rd38];
	// end inline asm
	mov.b32 	%f91, %r88;
	add.s64 	%rd39, %rd36, 3072;
	// begin inline asm
	ld.global.nc.u32 %r89, [%rd39];
	// end inline asm
	mov.b32 	%f92, %r89;
	add.s64 	%rd40, %rd36, 4096;
	// begin inline asm
	ld.global.nc.u32 %r90, [%rd40];
	// end inline asm
	mov.b32 	%f93, %r90;
	add.s64 	%rd41, %rd36, 5120;
	// begin inline asm
	ld.global.nc.u32 %r91, [%rd41];
	// end inline asm
	mov.b32 	%f94, %r91;
	add.s64 	%rd42, %rd36, 6144;
	// begin inline asm
	ld.global.nc.u32 %r92, [%rd42];
	// end inline asm
	mov.b32 	%f95, %r92;
	add.s64 	%rd43, %rd36, 7168;
	// begin inline asm
	ld.global.nc.u32 %r93, [%rd43];
	// end inline asm
	mov.b32 	%f96, %r93;
	add.s64 	%rd44, %rd36, 8192;
	// begin inline asm
	ld.global.nc.u32 %r94, [%rd44];
	// end inline asm
	mov.b32 	%f97, %r94;
	add.s64 	%rd45, %rd36, 9216;
	// begin inline asm
	ld.global.nc.u32 %r95, [%rd45];
	// end inline asm
	mov.b32 	%f98, %r95;
	add.s64 	%rd46, %rd36, 10240;
	// begin inline asm
	ld.global.nc.u32 %r96, [%rd46];
	// end inline asm
	mov.b32 	%f99, %r96;
	add.s64 	%rd47, %rd36, 11264;
	// begin inline asm
	ld.global.nc.u32 %r97, [%rd47];
	// end inline asm
	mov.b32 	%f100, %r97;
	add.s64 	%rd48, %rd36, 12288;
	// begin inline asm
	ld.global.nc.u32 %r98, [%rd48];
	// end inline asm
	mov.b32 	%f101, %r98;
	add.s64 	%rd49, %rd36, 13312;
	// begin inline asm
	ld.global.nc.u32 %r99, [%rd49];
	// end inline asm
	mov.b32 	%f102, %r99;
	add.s64 	%rd50, %rd36, 14336;
	// begin inline asm
	ld.global.nc.u32 %r100, [%rd50];
	// end inline asm
	mov.b32 	%f103, %r100;
	add.s64 	%rd51, %rd36, 15360;
	// begin inline asm
	ld.global.nc.u32 %r101, [%rd51];
	// end inline asm
	mov.b32 	%f104, %r101;
	add.f32 	%f105, %f417, %f89;
	add.f32 	%f106, %f90, %f91;
	add.f32 	%f107, %f92, %f93;
	add.f32 	%f108, %f94, %f95;
	add.f32 	%f109, %f96, %f97;
	add.f32 	%f110, %f98, %f99;
	add.f32 	%f111, %f100, %f101;
	add.f32 	%f112, %f102, %f103;
	add.f32 	%f113, %f105, %f106;
	add.f32 	%f114, %f107, %f108;
	add.f32 	%f115, %f109, %f110;
	add.f32 	%f116, %f111, %f112;
	add.f32 	%f117, %f113, %f114;
	add.f32 	%f118, %f115, %f116;
	add.f32 	%f119, %f117, %f118;
	add.f32 	%f417, %f119, %f104;
	sub.s32 	%r102, %r67, %r400;
	setp.lt.s32 	%p5, %r102, 4096;
	@%p5 bra 	$L__BB7_68;
	add.s32 	%r400, %r400, 4096;
	setp.le.s32 	%p6, %r400, %r47;
	@%p6 bra 	$L__BB7_58;
$L__BB7_60:
	setp.le.s32 	%p7, %r67, %r400;
	@%p7 bra 	$L__BB7_68;
	sub.s32 	%r51, %r67, %r400;
	setp.ge.s32 	%p8, %r46, %r51;
	@%p8 bra 	$L__BB7_68;
	not.b32 	%r103, %r46;
	add.s32 	%r104, %r67, %r103;
	sub.s32 	%r52, %r104, %r400;
	and.b32  	%r105, %r52, 768;
	setp.eq.s32 	%p9, %r105, 768;
	mov.u32 	%r404, %r46;
	@%p9 bra 	$L__BB7_65;
	add.s32 	%r402, %r46, %r400;
	shr.u32 	%r106, %r52, 8;
	add.s32 	%r107, %r106, 1;
	and.b32  	%r108, %r107, 3;
	neg.s32 	%r401, %r108;
	mov.u32 	%r404, %r46;
$L__BB7_64:
	.pragma "nounroll";
	mul.wide.u32 	%rd54, %r402, 4;
	add.s64 	%rd53, %rd16, %rd54;
	// begin inline asm
	ld.global.nc.u32 %r109, [%rd53];
	// end inline asm
	mov.b32 	%f121, %r109;
	add.f32 	%f417, %f417, %f121;
	add.s32 	%r404, %r404, 256;
	add.s32 	%r402, %r402, 256;
	add.s32 	%r401, %r401, 1;
	setp.ne.s32 	%p10, %r401, 0;
	@%p10 bra 	$L__BB7_64;
$L__BB7_65:
	setp.lt.u32 	%p11, %r52, 768;
	@%p11 bra 	$L__BB7_68;
	cvt.u64.u32 	%rd55, %r404;
	cvt.u64.u32 	%rd56, %r400;
	add.s64 	%rd57, %rd55, %rd56;
	shl.b64 	%rd58, %rd57, 2;
	add.s64 	%rd59, %rd58, %rd16;
	add.s64 	%rd124, %rd59, 2048;
	add.s32 	%r405, %r404, %r400;
$L__BB7_67:
	mul.wide.u32 	%rd64, %r405, 4;
	add.s64 	%rd60, %rd16, %rd64;
	// begin inline asm
	ld.global.nc.u32 %r110, [%rd60];
	// end inline asm
	mov.b32 	%f122, %r110;
	add.f32 	%f123, %f417, %f122;
	add.s64 	%rd61, %rd124, -1024;
	// begin inline asm
	ld.global.nc.u32 %r111, [%rd61];
	// end inline asm
	mov.b32 	%f124, %r111;
	add.f32 	%f125, %f123, %f124;
	// begin inline asm
	ld.global.nc.u32 %r112, [%rd124];
	// end inline asm
	mov.b32 	%f126, %r112;
	add.f32 	%f127, %f125, %f126;
	add.s64 	%rd63, %rd124, 1024;
	// begin inline asm
	ld.global.nc.u32 %r113, [%rd63];
	// end inline asm
	mov.b32 	%f128, %r113;
	add.f32 	%f417, %f127, %f128;
	add.s32 	%r404, %r404, 1024;
	add.s64 	%rd124, %rd124, 4096;
	add.s32 	%r405, %r405, 1024;
	setp.lt.s32 	%p12, %r404, %r51;
	@%p12 bra 	$L__BB7_67;
$L__BB7_68:
	// begin inline asm
	mov.u32 %r114, %laneid;
	// end inline asm
	mov.b32 	%r116, %f417;
	mov.b32 	%r117, 1;
	mov.b32 	%r138, 31;
	mov.b32 	%r139, -1;
	// begin inline asm
	shfl.sync.down.b32 %r115, %r116, %r117, %r138, %r139;
	// end inline asm
	setp.gt.s32 	%p13, %r114, 30;
	mov.b32 	%f129, %r115;
	add.f32 	%f130, %f417, %f129;
	selp.f32 	%f131, %f417, %f130, %p13;
	mov.b32 	%r121, %f131;
	mov.b32 	%r122, 2;
	// begin inline asm
	shfl.sync.down.b32 %r120, %r121, %r122, %r138, %r139;
	// end inline asm
	setp.gt.s32 	%p14, %r114, 29;
	mov.b32 	%f132, %r120;
	add.f32 	%f133, %f131, %f132;
	selp.f32 	%f134, %f131, %f133, %p14;
	mov.b32 	%r126, %f134;
	mov.b32 	%r127, 4;
	// begin inline asm
	shfl.sync.down.b32 %r125, %r126, %r127, %r138, %r139;
	// end inline asm
	setp.gt.s32 	%p15, %r114, 27;
	mov.b32 	%f135, %r125;
	add.f32 	%f136, %f134, %f135;
	selp.f32 	%f137, %f134, %f136, %p15;
	mov.b32 	%r131, %f137;
	mov.b32 	%r132, 8;
	// begin inline asm
	shfl.sync.down.b32 %r130, %r131, %r132, %r138, %r139;
	// end inline asm
	setp.gt.s32 	%p16, %r114, 23;
	mov.b32 	%f138, %r130;
	add.f32 	%f139, %f137, %f138;
	selp.f32 	%f140, %f137, %f139, %p16;
	mov.b32 	%r136, %f140;
	mov.b32 	%r137, 16;
	// begin inline asm
	shfl.sync.down.b32 %r135, %r136, %r137, %r138, %r139;
	// end inline asm
	setp.gt.s32 	%p17, %r114, 15;
	mov.b32 	%f141, %r135;
	add.f32 	%f54, %f140, %f141;
	selp.f32 	%f418, %f140, %f54, %p17;
	setp.ne.s32 	%p18, %r114, 0;
	@%p18 bra 	$L__BB7_70;
	shr.u32 	%r140, %r46, 3;
	and.b32  	%r141, %r140, 124;
	mov.u32 	%r142, _ZZN3cub18CUB_300001_SM_10006detail6reduce28DeviceReduceSingleTileKernelINS2_10policy_hubIfyN4cuda3std3__44plusIfEEE10Policy1000EPfSC_iS9_ffNS7_10__identityEEEvT0_T1_T2_T3_T4_T6_E12temp_storage;
	add.s32 	%r143, %r142, %r141;
	st.shared.f32 	[%r143+8], %f54;
$L__BB7_70:
	bar.sync 	0;
	setp.ne.s32 	%p19, %r46, 0;
	@%p19 bra 	$L__BB7_72;
	ld.shared.f32 	%f142, [_ZZN3cub18CUB_300001_SM_10006detail6reduce28DeviceReduceSingleTileKernelINS2_10policy_hubIfyN4cuda3std3__44plusIfEEE10Policy1000EPfSC_iS9_ffNS7_10__identityEEEvT0_T1_T2_T3_T4_T6_E12temp_storage+12];
	add.f32 	%f143, %f418, %f142;
	ld.shared.f32 	%f144, [_ZZN3cub18CUB_300001_SM_10006detail6reduce28DeviceReduceSingleTileKernelINS2_10policy_hubIfyN4cuda3std3__44plusIfEEE10Policy1000EPfSC_iS9_ffNS7_10__identityEEEvT0_T1_T2_T3_T4_T6_E12temp_storage+16];
	add.f32 	%f145, %f143, %f144;
	ld.shared.f32 	%f146, [_ZZN3cub18CUB_300001_SM_10006detail6reduce28DeviceReduceSingleTileKernelINS2_10policy_hubIfyN4cuda3std3__44plusIfEEE10Policy1000EPfSC_iS9_ffNS7_10__identityEEEvT0_T1_T2_T3_T4_T6_E12temp_storage+20];
	add.f32 	%f147, %f145, %f146;
	ld.shared.f32 	%f148, [_ZZN3cub18CUB_300001_SM_10006detail6reduce28DeviceReduceSingleTileKernelINS2_10policy_hubIfyN4cuda3std3__44plusIfEEE10Policy1000EPfSC_iS9_ffNS7_10__identityEEEvT0_T1_T2_T3_T4_T6_E12temp_storage+24];
	add.f32 	%f149, %f147, %f148;
	ld.shared.f32 	%f150, [_ZZN3cub18CUB_300001_SM_10006detail6reduce28DeviceReduceSingleTileKernelINS2_10policy_hubIfyN4cuda3std3__44plusIfEEE10Policy1000EPfSC_iS9_ffNS7_10__identityEEEvT0_T1_T2_T3_T4_T6_E12temp_storage+28];
	add.f32 	%f151, %f149, %f150;
	ld.shared.f32 	%f152, [_ZZN3cub18CUB_300001_SM_10006detail6reduce28DeviceReduceSingleTileKernelINS2_10policy_hubIfyN4cuda3std3__44plusIfEEE10Policy1000EPfSC_iS9_ffNS7_10__identityEEEvT0_T1_T2_T3_T4_T6_E12temp_storage+32];
	add.f32 	%f153, %f151, %f152;
	ld.shared.f32 	%f154, [_ZZN3cub18CUB_300001_SM_10006detail6reduce28DeviceReduceSingleTileKernelINS2_10policy_hubIfyN4cuda3std3__44plusIfEEE10Policy1000EPfSC_iS9_ffNS7_10__identityEEEvT0_T1_T2_T3_T4_T6_E12temp_storage+36];
	add.f32 	%f418, %f153, %f154;
$L__BB7_72:
	mov.u32 	%r379, %tid.x;
	setp.ne.s32 	%p95, %r379, 0;
	@%p95 bra 	$L__BB7_74;
	add.f32 	%f391, %f58, %f418;
	st.global.f32 	[%rd1], %f391;
$L__BB7_74:
	ret;

}


// ===== COMPILED SASS (sm_100) =====

	.target	sm_100

	.elftype	@"ET_EXEC"


//--------------------- .note.nv.tkinfo           --------------------------
	.section	.note.nv.tkinfo,"",@"SHT_NOTE"
	.sectionflags	@"SHF_NOTE_NV_TKINFO"
	.tkinfo
        /*0018*/ 	.word	0x00000002
        /*0030*/ 	.string	""
        /*0030*/ 	.string	"ptxas"
        /*0030*/ 	.string	"Cuda compilation tools, release 13.0, V13.0.88"
        /*0030*/ 	.string	"Build cuda_13.0.r13.0/compiler.36424714_0"
        /*0030*/ 	.string	"-arch sm_100 -m 64 "



//--------------------- .note.nv.cuinfo           --------------------------
	.section	.note.nv.cuinfo,"",@"SHT_NOTE"
	.sectionflags	@"SHF_NOTE_NV_CUINFO"
        /*0018*/ 	.short	0x0002
        /*001a*/ 	.short	0x0064
        /*001c*/ 	.short	0x0082
	.zero		2


//--------------------- .nv.info                  --------------------------
	.section	.nv.info,"",@"SHT_CUDA_INFO"
	.align	4


	//----- nvinfo : EIATTR_REGCOUNT
	.align		4
        /*0000*/ 	.byte	0x04, 0x2f
        /*0002*/ 	.short	(.L_44 - .L_43)
	.align		4
.L_43:
        /*0004*/ 	.word	index@(_ZN3cub18CUB_300001_SM_10006detail11EmptyKernelIvEEvv)
        /*0008*/ 	.word	0x00000004


	//----- nvinfo : EIATTR_FRAME_SIZE
	.align		4
.L_44:
        /*000c*/ 	.byte	0x04, 0x11
        /*000e*/ 	.short	(.L_46 - .L_45)
	.align		4
.L_45:
        /*0010*/ 	.word	index@(_ZN3cub18CUB_300001_SM_10006detail11EmptyKernelIvEEvv)
        /*0014*/ 	.word	0x00000000


	//----- nvinfo : EIATTR_REGCOUNT
	.align		4
.L_46:
        /*0018*/ 	.byte	0x04, 0x2f
        /*001a*/ 	.short	(.L_48 - .L_47)
	.align		4
.L_47:
        /*001c*/ 	.word	index@(_ZN3cub18CUB_300001_SM_10006detail8for_each13static_kernelINS2_12policy_hub_t12policy_500_tEmN6thrust24THRUST_300001_SM_1000_NS8cuda_cub20__uninitialized_fill7functorINS7_10device_ptrIfEEfEEEEvT0_T1_)
        /*0020*/ 	.word	0x00000008


	//----- nvinfo : EIATTR_FRAME_SIZE
	.align		4
.L_48:
        /*0024*/ 	.byte	0x04, 0x11
        /*0026*/ 	.short	(.L_50 - .L_49)
	.align		4
.L_49:
        /*0028*/ 	.word	index@(_ZN3cub18CUB_300001_SM_10006detail8for_each13static_kernelINS2_12policy_hub_t12policy_500_tEmN6thrust24THRUST_300001_SM_1000_NS8cuda_cub20__uninitialized_fill7functorINS7_10device_ptrIfEEfEEEEvT0_T1_)
        /*002c*/ 	.word	0x00000000


	//----- nvinfo : EIATTR_REGCOUNT
	.align		4
.L_50:
        /*0030*/ 	.byte	0x04, 0x2f
        /*0032*/ 	.short	(.L_52 - .L_51)
	.align		4
.L_51:
        /*0034*/ 	.word	index@(_ZN3cub18CUB_300001_SM_10006detail6reduce28DeviceReduceSingleTileKernelINS2_10policy_hubIfjN4cuda3std3__44plusIfEEE10Policy1000EN6thrust24THRUST_300001_SM_1000_NS12zip_iteratorINS7_5tupleIJNSD_6detail15normal_iteratorINSD_10device_ptrIfEEEESK_EEEEEPfjS9_ff4funcEEvT0_T1_T2_T3_T4_T6_)
        /*0038*/ 	.word	0x00000038


	//----- nvinfo : EIATTR_FRAME_SIZE
	.align		4
.L_52:
        /*003c*/ 	.byte	0x04, 0x11
        /*003e*/ 	.short	(.L_54 - .L_53)
	.align		4
.L_53:
        /*0040*/ 	.word	index@(_ZN3cub18CUB_300001_SM_10006detail6reduce28DeviceReduceSingleTileKernelINS2_10policy_hubIfjN4cuda3std3__44plusIfEEE10Policy1000EN6thrust24THRUST_300001_SM_1000_NS12zip_iteratorINS7_5tupleIJNSD_6detail15normal_iteratorINSD_10device_ptrIfEEEESK_EEEEEPfjS9_ff4funcEEvT0_T1_T2_T3_T4_T6_)
        /*0044*/ 	.word	0x00000000


	//----- nvinfo : EIATTR_REGCOUNT
	.align		4
.L_54:
        /*0048*/ 	.byte	0x04, 0x2f
        /*004a*/ 	.short	(.L_56 - .L_55)
	.align		4
.L_55:
        /*004c*/ 	.word	index@(_ZN3cub18CUB_300001_SM_10006detail6reduce18DeviceReduceKernelINS2_10policy_hubIfjN4cuda3std3__44plusIfEEE10Policy1000EN6thrust24THRUST_300001_SM_1000_NS12zip_iteratorINS7_5tupleIJNSD_6detail15normal_iteratorINSD_10device_ptrIfEEEESK_EEEEEjS9_f4funcEEvT0_PT3_T1_NS0_13GridEvenShareISR_EET2_T4_)
        /*0050*/ 	.word	0x00000020


	//----- nvinfo : EIATTR_FRAME_SIZE
	.align		4
.L_56:
        /*0054*/ 	.byte	0x04, 0x11
        /*0056*/ 	.short	(.L_58 - .L_57)
	.align		4
.L_57:
        /*0058*/ 	.word	index@(_ZN3cub18CUB_300001_SM_10006detail6reduce18DeviceReduceKernelINS2_10policy_hubIfjN4cuda3std3__44plusIfEEE10Policy1000EN6thrust24THRUST_300001_SM_1000_NS12zip_iteratorINS7_5tupleIJNSD_6detail15normal_iteratorINSD_10device_ptrIfEEEESK_EEEEEjS9_f4funcEEvT0_PT3_T1_NS0_13GridEvenShareISR_EET2_T4_)
        /*005c*/ 	.word	0x00000000


	//----- nvinfo : EIATTR_REGCOUNT
	.align		4
.L_58:
        /*0060*/ 	.byte	0x04, 0x2f
        /*0062*/ 	.short	(.L_60 - .L_59)
	.align		4
.L_59:
        /*0064*/ 	.word	index@(_ZN3cub18CUB_300001_SM_10006detail6reduce28DeviceReduceSingleTileKernelINS2_10policy_hubIfjN4cuda3std3__44plusIfEEE10Policy1000EPfSC_iS9_ffNS7_10__identityEEEvT0_T1_T2_T3_T4_T6_)
        /*0068*/ 	.word	0x0000001e


	//----- nvinfo : EIATTR_FRAME_SIZE
	.align		4
.L_60:
        /*006c*/ 	.byte	0x04, 0x11
        /*006e*/ 	.short	(.L_62 - .L_61)
	.align		4
.L_61:
        /*0070*/ 	.word	index@(_ZN3cub18CUB_300001_SM_10006detail6reduce28DeviceReduceSingleTileKernelINS2_10policy_hubIfjN4cuda3std3__44plusIfEEE10Policy1000EPfSC_iS9_ffNS7_10__identityEEEvT0_T1_T2_T3_T4_T6_)
        /*0074*/ 	.word	0x00000000


	//----- nvinfo : EIATTR_REGCOUNT
	.align		4
.L_62:
        /*0078*/ 	.byte	0x04, 0x2f
        /*007a*/ 	.short	(.L_64 - .L_63)
	.align		4
.L_63:
        /*007c*/ 	.word	index@(_ZN3cub18CUB_300001_SM_10006detail6reduce28DeviceReduceSingleTileKernelINS2_10policy_hubIfyN4cuda3std3__44plusIfEEE10Policy1000EN6thrust24THRUST_300001_SM_1000_NS12zip_iteratorINS7_5tupleIJNSD_6detail15normal_iteratorINSD_10device_ptrIfEEEESK_EEEEEPfyS9_ff4funcEEvT0_T1_T2_T3_T4_T6_)
        /*0080*/ 	.word	0x00000030


	//----- nvinfo : EIATTR_FRAME_SIZE
	.align		4
.L_64:
        /*0084*/ 	.byte	0x04, 0x11
        /*0086*/ 	.short	(.L_66 - .L_65)
	.align		4
.L_65:
        /*0088*/ 	.word	index@(_ZN3cub18CUB_300001_SM_10006detail6reduce28DeviceReduceSingleTileKernelINS2_10policy_hubIfyN4cuda3std3__44plusIfEEE10Policy1000EN6thrust24THRUST_300001_SM_1000_NS12zip_iteratorINS7_5tupleIJNSD_6detail15normal_iteratorINSD_10device_ptrIfEEEESK_EEEEEPfyS9_ff4funcEEvT0_T1_T2_T3_T4_T6_)
        /*008c*/ 	.word	0x00000000


	//----- nvinfo : EIATTR_REGCOUNT
	.align		4
.L_66:
        /*0090*/ 	.byte	0x04, 0x2f
        /*0092*/ 	.short	(.L_68 - .L_67)
	.align		4
.L_67:
        /*0094*/ 	.word	index@(_ZN3cub18CUB_300001_SM_10006detail6reduce18DeviceReduceKernelINS2_10policy_hubIfyN4cuda3std3__44plusIfEEE10Policy1000EN6thrust24THRUST_300001_SM_1000_NS12zip_iteratorINS7_5tupleIJNSD_6detail15normal_iteratorINSD_10device_ptrIfEEEESK_EEEEEyS9_f4funcEEvT0_PT3_T1_NS0_13GridEvenShareISR_EET2_T4_)
        /*0098*/ 	.word	0x00000020


	//----- nvinfo : EIATTR_FRAME_SIZE
	.align		4
.L_68:
        /*009c*/ 	.byte	0x04, 0x11
        /*009e*/ 	.short	(.L_70 - .L_69)
	.align		4
.L_69:
        /*00a0*/ 	.word	index@(_ZN3cub18CUB_300001_SM_10006detail6reduce18DeviceReduceKernelINS2_10policy_hubIfyN4cuda3std3__44plusIfEEE10Policy1000EN6thrust24THRUST_300001_SM_1000_NS12zip_iteratorINS7_5tupleIJNSD_6detail15normal_iteratorINSD_10device_ptrIfEEEESK_EEEEEyS9_f4funcEEvT0_PT3_T1_NS0_13GridEvenShareISR_EET2_T4_)
        /*00a4*/ 	.word	0x00000000


	//----- nvinfo : EIATTR_REGCOUNT
	.align		4
.L_70:
        /*00a8*/ 	.byte	0x04, 0x2f
        /*00aa*/ 	.short	(.L_72 - .L_71)
	.align		4
.L_71:
        /*00ac*/ 	.word	index@(_ZN3cub18CUB_300001_SM_10006detail6reduce28DeviceReduceSingleTileKernelINS2_10policy_hubIfyN4cuda3std3__44plusIfEEE10Policy1000EPfSC_iS9_ffNS7_10__identityEEEvT0_T1_T2_T3_T4_T6_)
        /*00b0*/ 	.word	0x0000001e


	//----- nvinfo : EIATTR_FRAME_SIZE
	.align		4
.L_72:
        /*00b4*/ 	.byte	0x04, 0x11
        /*00b6*/ 	.short	(.L_74 - .L_73)
	.align		4
.L_73:
        /*00b8*/ 	.word	index@(_ZN3cub18CUB_300001_SM_10006detail6reduce28DeviceReduceSingleTileKernelINS2_10policy_hubIfyN4cuda3std3__44plusIfEEE10Policy1000EPfSC_iS9_ffNS7_10__identityEEEvT0_T1_T2_T3_T4_T6_)
        /*00bc*/ 	.word	0x00000000


	//----- nvinfo : EIATTR_MIN_STACK_SIZE
	.align		4
.L_74:
        /*00c0*/ 	.byte	0x04, 0x12
        /*00c2*/ 	.short	(.L_76 - .L_75)
	.align		4
.L_75:
        /*00c4*/ 	.word	index@(_ZN3cub18CUB_300001_SM_10006detail6reduce28DeviceReduceSingleTileKernelINS2_10policy_hubIfyN4cuda3std3__44plusIfEEE10Policy1000EPfSC_iS9_ffNS7_10__identityEEEvT0_T1_T2_T3_T4_T6_)
        /*00c8*/ 	.word	0x00000000


	//----- nvinfo : EIATTR_MIN_STACK_SIZE
	.align		4
.L_76:
        /*00cc*/ 	.byte	0x04, 0x12
        /*00ce*/ 	.short	(.L_78 - .L_77)
	.align		4
.L_77:
        /*00d0*/ 	.word	index@(_ZN3cub18CUB_300001_SM_10006detail6reduce18DeviceReduceKernelINS2_10policy_hubIfyN4cuda3std3__44plusIfEEE10Policy1000EN6thrust24THRUST_300001_SM_1000_NS12zip_iteratorINS7_5tupleIJNSD_6detail15normal_iteratorINSD_10device_ptrIfEEEESK_EEEEEyS9_f4funcEEvT0_PT3_T1_NS0_13GridEvenShareISR_EET2_T4_)
        /*00d4*/ 	.word	0x00000000


	//----- nvinfo : EIATTR_MIN_STACK_SIZE
	.align		4
.L_78:
        /*00d8*/ 	.byte	0x04, 0x12
        /*00da*/ 	.short	(.L_80 - .L_79)
	.align		4
.L_79:
        /*00dc*/ 	.word	index@(_ZN3cub18CUB_300001_SM_10006detail6reduce28DeviceReduceSingleTileKernelINS2_10policy_hubIfyN4cuda3std3__44plusIfEEE10Policy1000EN6thrust24THRUST_300001_SM_1000_NS12zip_iteratorINS7_5tupleIJNSD_6detail15normal_iteratorINSD_10device_ptrIfEEEESK_EEEEEPfyS9_ff4funcEEvT0_T1_T2_T3_T4_T6_)
        /*00e0*/ 	.word	0x00000000


	//----- nvinfo : EIATTR_MIN_STACK_SIZE
	.align		4
.L_80:
        /*00e4*/ 	.byte	0x04, 0x12
        /*00e6*/ 	.short	(.L_82 - .L_81)
	.align		4
.L_81:
        /*00e8*/ 	.word	index@(_ZN3cub18CUB_300001_SM_10006detail6reduce28DeviceReduceSingleTileKernelINS2_10policy_hubIfjN4cuda3std3__44plusIfEEE10Policy1000EPfSC_iS9_ffNS7_10__identityEEEvT0_T1_T2_T3_T4_T6_)
        /*00ec*/ 	.word	0x00000000


	//----- nvinfo : EIATTR_MIN_STACK_SIZE
	.align		4
.L_82:
        /*00f0*/ 	.byte	0x04, 0x12
        /*00f2*/ 	.short	(.L_84 - .L_83)
	.align		4
.L_83:
        /*00f4*/ 	.word	index@(_ZN3cub18CUB_300001_SM_10006detail6reduce18DeviceReduceKernelINS2_10policy_hubIfjN4cuda3std3__44plusIfEEE10Policy1000EN6thrust24THRUST_300001_SM_1000_NS12zip_iteratorINS7_5tupleIJNSD_6detail15normal_iteratorINSD_10device_ptrIfEEEESK_EEEEEjS9_f4funcEEvT0_PT3_T1_NS0_13GridEvenShareISR_EET2_T4_)
        /*00f8*/ 	.word	0x00000000


	//----- nvinfo : EIATTR_MIN_STACK_SIZE
	.align		4
.L_84:
        /*00fc*/ 	.byte	0x04, 0x12
        /*00fe*/ 	.short	(.L_86 - .L_85)
	.align		4
.L_85:
        /*0100*/ 	.word	index@(_ZN3cub18CUB_300001_SM_10006detail6reduce28DeviceReduceSingleTileKernelINS2_10policy_hubIfjN4cuda3std3__44plusIfEEE10Policy1000EN6thrust24THRUST_300001_SM_1000_NS12zip_iteratorINS7_5tupleIJNSD_6detail15normal_iteratorINSD_10device_ptrIfEEEESK_EEEEEPfjS9_ff4funcEEvT0_T1_T2_T3_T4_T6_)
        /*0104*/ 	.word	0x00000000


	//----- nvinfo : EIATTR_MIN_STACK_SIZE
	.align		4
.L_86:
        /*0108*/ 	.byte	0x04, 0x12
        /*010a*/ 	.short	(.L_88 - .L_87)
	.align		4
.L_87:
        /*010c*/ 	.word	index@(_ZN3cub18CUB_300001_SM_10006detail8for_each13static_kernelINS2_12policy_hub_t12policy_500_tEmN6thrust24THRUST_300001_SM_1000_NS8cuda_cub20__uninitialized_fill7functorINS7_10device_ptrIfEEfEEEEvT0_T1_)
        /*0110*/ 	.word	0x00000000


	//----- nvinfo : EIATTR_MIN_STACK_SIZE
	.align		4
.L_88:
        /*0114*/ 	.byte	0x04, 0x12
        /*0116*/ 	.short	(.L_90 - .L_89)
	.align		4
.L_89:
        /*0118*/ 	.word	index@(_ZN3cub18CUB_300001_SM_10006detail11EmptyKernelIvEEvv)
        /*011c*/ 	.word	0x00000000
.L_90:


//--------------------- .nv.compat                --------------------------
	.section	.nv.compat,"",@"SHT_CUDA_COMPAT_INFO"
	.align	4
        /*0000*/ 	.byte	0x02, 0x09, 0x00, 0x00, 0x02, 0x02, 0x01, 0x00, 0x02, 0x05, 0x05, 0x00, 0x03, 0x07, 0x01, 0x01
        /*0010*/ 	.byte	0x02, 0x03, 0x00, 0x00, 0x02, 0x06, 0x01, 0x00, 0x04, 0x0b, 0x08, 0x00, 0x09, 0x00, 0x00, 0x00
        /*0020*/ 	.byte	0x00, 0x00, 0x00, 0x00


//--------------------- .nv.info._ZN3cub18CUB_300001_SM_10006detail6reduce28DeviceReduceSingleTileKernelINS2_10policy_hubIfyN4cuda3std3__44plusIfEEE10Policy1000EPfSC_iS9_ffNS7_10__identityEEEvT0_T1_T2_T3_T4_T6_ --------------------------
	.section	.nv.info._ZN3cub18CUB_300001_SM_10006detail6reduce28DeviceReduceSingleTileKernelINS2_10policy_hubIfyN4cuda3std3__44plusIfEEE10Policy1000EPfSC_iS9_ffNS7_10__identityEEEvT0_T1_T2_T3_T4_T6_,"",@"SHT_CUDA_INFO"
	.sectionflags	@""
	.align	4


	//----- nvinfo : EIATTR_CUDA_API_VERSION
	.align		4
        /*0000*/ 	.byte	0x04, 0x37
        /*0002*/ 	.short	(.L_92 - .L_91)
.L_91:
        /*0004*/ 	.word	0x00000082


	//----- nvinfo : EIATTR_KPARAM_INFO
	.align		4
.L_92:
        /*0008*/ 	.byte	0x04, 0x17
        /*000a*/ 	.short	(.L_94 - .L_93)
.L_93:
        /*000c*/ 	.word	0x00000000
        /*0010*/ 	.short	0x0005
        /*0012*/ 	.short	0x001c
        /*0014*/ 	.byte	0x00, 0xf0, 0x05, 0x00


	//----- nvinfo : EIATTR_KPARAM_INFO
	.align		4
.L_94:
        /*0018*/ 	.byte	0x04, 0x17
        /*001a*/ 	.short	(.L_96 - .L_95)
.L_95:
        /*001c*/ 	.word	0x00000000
        /*0020*/ 	.short	0x0004
        /*0022*/ 	.short	0x0018
        /*0024*/ 	.byte	0x00, 0xf0, 0x11, 0x00


	//----- nvinfo : EIATTR_KPARAM_INFO
	.align		4
.L_96:
        /*0028*/ 	.byte	0x04, 0x17
        /*002a*/ 	.short	(.L_98 - .L_97)
.L_97:
        /*002c*/ 	.word	0x00000000
        /*0030*/ 	.short	0x0003
        /*0032*/ 	.short	0x0014
        /*0034*/ 	.byte	0x00, 0xf0, 0x05, 0x00


	//----- nvinfo : EIATTR_KPARAM_INFO
	.align		4
.L_98:
        /*0038*/ 	.byte	0x04, 0x17
        /*003a*/ 	.short	(.L_100 - .L_99)
.L_99:
        /*003c*/ 	.word	0x00000000
        /*0040*/ 	.short	0x0002
        /*0042*/ 	.short	0x0010
        /*0044*/ 	.byte	0x00, 0xf0, 0x11, 0x00


	//----- nvinfo : EIATTR_KPARAM_INFO
	.align		4
.L_100:
        /*0048*/ 	.byte	0x04, 0x17
        /*004a*/ 	.short	(.L_102 - .L_101)
.L_101:
        /*004c*/ 	.word	0x00000000
        /*0050*/ 	.short	0x0001
        /*0052*/ 	.short	0x0008
        /*0054*/ 	.byte	0x00, 0xf5, 0x21, 0x00


	//----- nvinfo : EIATTR_KPARAM_INFO
	.align		4
.L_102:
        /*0058*/ 	.byte	0x04, 0x17
        /*005a*/ 	.short	(.L_104 - .L_103)
.L_103:
        /*005c*/ 	.word	0x00000000
        /*0060*/ 	.short	0x0000
        /*0062*/ 	.short	0x0000
        /*0064*/ 	.byte	0x00, 0xf5, 0x21, 0x00


	//----- nvinfo : EIATTR_SPARSE_MMA_MASK
	.align		4
.L_104:
        /*0068*/ 	.byte	0x03, 0x50
        /*006a*/ 	.short	0x0000


	//----- nvinfo : EIATTR_MAXREG_COUNT
	.align		4
        /*006c*/ 	.byte	0x03, 0x1b
        /*006e*/ 	.short	0x00ff


	//----- nvinfo : EIATTR_NUM_BARRIERS
	.align		4
        /*0070*/ 	.byte	0x02, 0x4c
        /*0072*/ 	.byte	0x01
	.zero		1


	//----- nvinfo : EIATTR_MERCURY_ISA_VERSION
	.align		4
        /*0074*/ 	.byte	0x03, 0x5f
        /*0076*/ 	.short	0x0101


	//----- nvinfo : EIATTR_COOP_GROUP_MASK_REGIDS
	.align		4
        /*0078*/ 	.byte	0x04, 0x29
        /*007a*/ 	.short	(.L_106 - .L_105)


	//   ....[0]....
.L_105:
        /*007c*/ 	.word	0xffffffff


	//   ....[1]....
        /*0080*/ 	.word	0xffffffff


	//   ....[2]....
        /*0084*/ 	.word	0xffffffff


	//   ....[3]....
        /*0088*/ 	.word	0xffffffff


	//   ....[4]....
        /*008c*/ 	.word	0xffffffff


	//   ....[5]....
        /*0090*/ 	.word	0xffffffff


	//   ....[6]....
        /*0094*/ 	.word	0xffffffff


	//   ....[7]....
        /*0098*/ 	.word	0xffffffff


	//   ....[8]....
        /*009c*/ 	.word	0xffffffff


	//   ....[9]....
        /*00a0*/ 	.word	0xffffffff


	//   ....[10]....
        /*00a4*/ 	.word	0xffffffff


	//   ....[11]....
        /*00a8*/ 	.word	0xffffffff


	//   ....[12]....
        /*00ac*/ 	.word	0xffffffff


	//   ....[13]....
        /*00b0*/ 	.word	0xffffffff


	//   ....[14]....
        /*00b4*/ 	.word	0xffffffff


	//   ....[15]....
        /*00b8*/ 	.word	0xffffffff


	//   ....[16]....
        /*00bc*/ 	.word	0xffffffff


	//   ....[17]....
        /*00c0*/ 	.word	0xffffffff


	//   ....[18]....
        /*00c4*/ 	.word	0xffffffff


	//   ....[19]....
        /*00c8*/ 	.word	0xffffffff


	//   ....[20]....
        /*00cc*/ 	.word	0xffffffff


	//   ....[21]....
        /*00d0*/ 	.word	0xffffffff


	//   ....[22]....
        /*00d4*/ 	.word	0xffffffff


	//   ....[23]....
        /*00d8*/ 	.word	0xffffffff


	//   ....[24]....
        /*00dc*/ 	.word	0xffffffff


	//   ....[25]....
        /*00e0*/ 	.word	0xffffffff


	//   ....[26]....
        /*00e4*/ 	.word	0xffffffff


	//   ....[27]....
        /*00e8*/ 	.word	0xffffffff


	//   ....[28]....
        /*00ec*/ 	.word	0xffffffff


	//   ....[29]....
        /*00f0*/ 	.word	0xffffffff


	//----- nvinfo : EIATTR_COOP_GROUP_INSTR_OFFSETS
	.align		4
.L_106:
        /*00f4*/ 	.byte	0x04, 0x28
        /*00f6*/ 	.short	(.L_108 - .L_107)


	//   ....[0]....
.L_107:
        /*00f8*/ 	.word	0x00000980


	//   ....[1]....
        /*00fc*/ 	.word	0x000009e0


	//   ....[2]....
        /*0100*/ 	.word	0x00000a50


	//   ....[3]....
        /*0104*/ 	.word	0x00000aa0


	//   ....[4]....
        /*0108*/ 	.word	0x00000ad0


	//   ....[5]....
        /*010c*/ 	.word	0x00000c90


	//   ....[6]....
        /*0110*/ 	.word	0x00000d20


	//   ....[7]....
        /*0114*/ 	.word	0x00000d60


	//   ....[8]....
        /*0118*/ 	.word	0x00000db0


	//   ....[9]....
        /*011c*/ 	.word	0x00000df0


	//   ....[10]....
        /*0120*/ 	.word	0x00001c00


	//   ....[11]....
        /*0124*/ 	.word	0x00001c80


	//   ....[12]....
        /*0128*/ 	.word	0x00001cd0


	//   ....[13]....
        /*012c*/ 	.word	0x00001d10


	//   ....[14]....
        /*0130*/ 	.word	0x00001d40


	//   ....[15]....
        /*0134*/ 	.word	0x00002700


	//   ....[16]....
        /*0138*/ 	.word	0x00002760


	//   ....[17]....
        /*013c*/ 	.word	0x000027d0


	//   ....[18]....
        /*0140*/ 	.word	0x00002820


	//   ....[19]....
        /*0144*/ 	.word	0x00002850


	//   ....[20]....
        /*0148*/ 	.word	0x00002a10


	//   ....[21]....
        /*014c*/ 	.word	0x00002a90


	//   ....[22]....
        /*0150*/ 	.word	0x00002ad0


	//   ....[23]....
        /*0154*/ 	.word	0x00002b10


	//   ....[24]....
        /*0158*/ 	.word	0x00002b70


	//   ....[25]....
        /*015c*/ 	.word	0x00003b00


	//   ....[26]....
        /*0160*/ 	.word	0x00003b80


	//   ....[27]....
        /*0164*/ 	.word	0x00003bd0


	//   ....[28]....
        /*0168*/ 	.word	0x00003c10


	//   ....[29]....
        /*016c*/ 	.word	0x00003c40


	//----- nvinfo : EIATTR_VRC_CTA_INIT_COUNT
	.align		4
.L_108:
        /*0170*/ 	.byte	0x02, 0x4a
	.zero		1
	.zero		1


	//----- nvinfo : EIATTR_EXIT_INSTR_OFFSETS
	.align		4
        /*0174*/ 	.byte	0x04, 0x1c
        /*0176*/ 	.short	(.L_110 - .L_109)


	//   ....[0]....
.L_109:
        /*0178*/ 	.word	0x00000080


	//   ....[1]....
        /*017c*/ 	.word	0x000000c0


	//   ....[2]....
        /*0180*/ 	.word	0x00003d90


	//   ....[3]....
        /*0184*/ 	.word	0x00003de0


	//----- nvinfo : EIATTR_MAX_THREADS
	.align		4
.L_110:
        /*0188*/ 	.byte	0x04, 0x05
        /*018a*/ 	.short	(.L_112 - .L_111)
.L_111:
        /*018c*/ 	.word	0x00000100
        /*0190*/ 	.word	0x00000001
        /*0194*/ 	.word	0x00000001


	//----- nvinfo : EIATTR_CRS_STACK_SIZE
	.align		4
.L_112:
        /*0198*/ 	.byte	0x04, 0x1e
        /*019a*/ 	.short	(.L_114 - .L_113)
.L_113:
        /*019c*/ 	.word	0x00000000


	//----- nvinfo : EIATTR_CBANK_PARAM_SIZE
	.align		4
.L_114:
        /*01a0*/ 	.byte	0x03, 0x19
        /*01a2*/ 	.short	0x001d


	//----- nvinfo : EIATTR_PARAM_CBANK
	.align		4
        /*01a4*/ 	.byte	0x04, 0x0a
        /*01a6*/ 	.short	(.L_116 - .L_115)
	.align		4
.L_115:
        /*01a8*/ 	.word	index@(.nv.constant0._ZN3cub18CUB_300001_SM_10006detail6reduce28DeviceReduceSingleTileKernelINS2_10policy_hubIfyN4cuda3std3__44plusIfEEE10Policy1000EPfSC_iS9_ffNS7_10__identityEEEvT0_T1_T2_T3_T4_T6_)
        /*01ac*/ 	.short	0x0380
        /*01ae*/ 	.short	0x001d


	//----- nvinfo : EIATTR_SW_WAR
	.align		4
.L_116:
        /*01b0*/ 	.byte	0x04, 0x36
        /*01b2*/ 	.short	(.L_118 - .L_117)
.L_117:
        /*01b4*/ 	.word	0x00000008
.L_118:


//--------------------- .nv.info._ZN3cub18CUB_300001_SM_10006detail6reduce18DeviceReduceKernelINS2_10policy_hubIfyN4cuda3std3__44plusIfEEE10Policy1000EN6thrust24THRUST_300001_SM_1000_NS12zip_iteratorINS7_5tupleIJNSD_6detail15normal_iteratorINSD_10device_ptrIfEEEESK_EEEEEyS9_f4funcEEvT0_PT3_T1_NS0_13GridEvenShareISR_EET2_T4_ --------------------------
	.section	.nv.info._ZN3cub18CUB_300001_SM_10006detail6reduce18DeviceReduceKernelINS2_10policy_hubIfyN4cuda3std3__44plusIfEEE10Policy1000EN6thrust24THRUST_300001_SM_1000_NS12zip_iteratorINS7_5tupleIJNSD_6detail15normal_iteratorINSD_10device_ptrIfEEEESK_EEEEEyS9_f4funcEEvT0_PT3_T1_NS0_13GridEvenShareISR_EET2_T4_,"",@"SHT_CUDA_INFO"
	.sectionflags	@""
	.align	4


	//----- nvinfo : EIATTR_CUDA_API_VERSION
	.align		4
        /*0000*/ 	.byte	0x04, 0x37
        /*0002*/ 	.short	(.L_120 - .L_119)
.L_119:
        /*0004*/ 	.word	0x00000082


	//----- nvinfo : EIATTR_KPARAM_INFO
	.align		4
.L_120:
        /*0008*/ 	.byte	0x04, 0x17
        /*000a*/ 	.short	(.L_122 - .L_121)
.L_121:
        /*000c*/ 	.word	0x00000000
        /*0010*/ 	.short	0x0005
        /*0012*/ 	.short	0x0069
        /*0014*/ 	.byte	0x00, 0xf0, 0x05, 0x00


	//----- nvinfo : EIATTR_KPARAM_INFO
	.align		4
.L_122:
        /*0018*/ 	.byte	0x04, 0x17
        /*001a*/ 	.short	(.L_124 - .L_123)
.L_123:
        /*001c*/ 	.word	0x00000000
        /*0020*/ 	.short	0x0004
        /*0022*/ 	.short	0x0068
        /*0024*/ 	.byte	0x00, 0xf0, 0x05, 0x00


	//----- nvinfo : EIATTR_KPARAM_INFO
	.align		4
.L_124:
        /*0028*/ 	.byte	0x04, 0x17
        /*002a*/ 	.short	(.L_126 - .L_125)
.L_125:
        /*002c*/ 	.word	0x00000000
        /*0030*/ 	.short	0x0003
        /*0032*/ 	.short	0x0020
        /*0034*/ 	.byte	0x00, 0xf0, 0x21, 0x01


	//----- nvinfo : EIATTR_KPARAM_INFO
	.align		4
.L_126:
        /*0038*/ 	.byte	0x04, 0x17
        /*003a*/ 	.short	(.L_128 - .L_127)
.L_127:
        /*003c*/ 	.word	0x00000000
        /*0040*/ 	.short	0x0002
        /*0042*/ 	.short	0x0018
        /*0044*/ 	.byte	0x00, 0xf0, 0x21, 0x00


	//----- nvinfo : EIATTR_KPARAM_INFO
	.align		4
.L_128:
        /*0048*/ 	.byte	0x04, 0x17
        /*004a*/ 	.short	(.L_130 - .L_129)
.L_129:
        /*004c*/ 	.word	0x00000000
        /*0050*/ 	.short	0x0001
        /*0052*/ 	.short	0x0010
        /*0054*/ 	.byte	0x00, 0xf5, 0x21, 0x00


	//----- nvinfo : EIATTR_KPARAM_INFO
	.align		4
.L_130:
        /*0058*/ 	.byte	0x04, 0x17
        /*005a*/ 	.short	(.L_132 - .L_131)
.L_131:
        /*005c*/ 	.word	0x00000000
        /*0060*/ 	.short	0x0000
        /*0062*/ 	.short	0x0000
        /*0064*/ 	.byte	0x00, 0xf0, 0x41, 0x00


	//----- nvinfo : EIATTR_SPARSE_MMA_MASK
	.align		4
.L_132:
        /*0068*/ 	.byte	0x03, 0x50
        /*006a*/ 	.short	0x0000


	//----- nvinfo : EIATTR_MAXREG_COUNT
	.align		4
        /*006c*/ 	.byte	0x03, 0x1b
        /*006e*/ 	.short	0x00ff


	//----- nvinfo : EIATTR_NUM_BARRIERS
	.align		4
        /*0070*/ 	.byte	0x02, 0x4c
        /*0072*/ 	.byte	0x01
	.zero		1


	//----- nvinfo : EIATTR_MERCURY_ISA_VERSION
	.align		4
        /*0074*/ 	.byte	0x03, 0x5f
        /*0076*/ 	.short	0x0101


	//----- nvinfo : EIATTR_COOP_GROUP_MASK_REGIDS
	.align		4
        /*0078*/ 	.byte	0x04, 0x29
        /*007a*/ 	.short	(.L_134 - .L_133)


	//   ....[0]....
.L_133:
        /*007c*/ 	.word	0xffffffff


	//   ....[1]....
        /*0080*/ 	.word	0xffffffff


	//   ....[2]....
        /*0084*/ 	.word	0xffffffff


	//   ....[3]....
        /*0088*/ 	.word	0xffffffff


	//   ....[4]....
        /*008c*/ 	.word	0xffffffff


	//   ....[5]....
        /*0090*/ 	.word	0xffffffff


	//   ....[6]....
        /*0094*/ 	.word	0xffffffff


	//   ....[7]....
        /*0098*/ 	.word	0xffffffff


	//   ....[8]....
        /*009c*/ 	.word	0xffffffff


	//   ....[9]....
        /*00a0*/ 	.word	0xffffffff


	//   ....[10]....
        /*00a4*/ 	.word	0xffffffff


	//   ....[11]....
        /*00a8*/ 	.word	0xffffffff


	//   ....[12]....
        /*00ac*/ 	.word	0xffffffff


	//   ....[13]....
        /*00b0*/ 	.word	0xffffffff


	//   ....[14]....
        /*00b4*/ 	.word	0xffffffff


	//----- nvinfo : EIATTR_COOP_GROUP_INSTR_OFFSETS
	.align		4
.L_134:
        /*00b8*/ 	.byte	0x04, 0x28
        /*00ba*/ 	.short	(.L_136 - .L_135)


	//   ....[0]....
.L_135:
        /*00bc*/ 	.word	0x00000ea0


	//   ....[1]....
        /*00c0*/ 	.word	0x00000f00


	//   ....[2]....
        /*00c4*/ 	.word	0x00000f70


	//   ....[3]....
        /*00c8*/ 	.word	0x00000fc0


	//   ....[4]....
        /*00cc*/ 	.word	0x00000ff0


	//   ....[5]....
        /*00d0*/ 	.word	0x000011b0


	//   ....[6]....
        /*00d4*/ 	.word	0x00001240


	//   ....[7]....
        /*00d8*/ 	.word	0x00001290


	//   ....[8]....
        /*00dc*/ 	.word	0x000012d0


	//   ....[9]....
        /*00e0*/ 	.word	0x00001310


	//   ....[10]....
        /*00e4*/ 	.word	0x00003000


	//   ....[11]....
        /*00e8*/ 	.word	0x00003080


	//   ....[12]....
        /*00ec*/ 	.word	0x000030d0


	//   ....[13]....
        /*00f0*/ 	.word	0x00003110


	//   ....[14]....
        /*00f4*/ 	.word	0x00003140


	//----- nvinfo : EIATTR_VRC_CTA_INIT_COUNT
	.align		4
.L_136:
        /*00f8*/ 	.byte	0x02, 0x4a
	.zero		1
	.zero		1


	//----- nvinfo : EIATTR_EXIT_INSTR_OFFSETS
	.align		4
        /*00fc*/ 	.byte	0x04, 0x1c
        /*00fe*/ 	.short	(.L_138 - .L_137)


	//   ....[0]....
.L_137:
        /*0100*/ 	.word	0x00003290


	//   ....[1]....
        /*0104*/ 	.word	0x000032f0


	//----- nvinfo : EIATTR_MAX_THREADS
	.align		4
.L_138:
        /*0108*/ 	.byte	0x04, 0x05
        /*010a*/ 	.short	(.L_140 - .L_139)
.L_139:
        /*010c*/ 	.word	0x00000100
        /*0110*/ 	.word	0x00000001
        /*0114*/ 	.word	0x00000001


	//----- nvinfo : EIATTR_CRS_STACK_SIZE
	.align		4
.L_140:
        /*0118*/ 	.byte	0x04, 0x1e
        /*011a*/ 	.short	(.L_142 - .L_141)
.L_141:
        /*011c*/ 	.word	0x00000000


	//----- nvinfo : EIATTR_CBANK_PARAM_SIZE
	.align		4
.L_142:
        /*0120*/ 	.byte	0x03, 0x19
        /*0122*/ 	.short	0x006a


	//----- nvinfo : EIATTR_PARAM_CBANK
	.align		4
        /*0124*/ 	.byte	0x04, 0x0a
        /*0126*/ 	.short	(.L_144 - .L_143)
	.align		4
.L_143:
        /*0128*/ 	.word	index@(.nv.constant0._ZN3cub18CUB_300001_SM_10006detail6reduce18DeviceReduceKernelINS2_10policy_hubIfyN4cuda3std3__44plusIfEEE10Policy1000EN6thrust24THRUST_300001_SM_1000_NS12zip_iteratorINS7_5tupleIJNSD_6detail15normal_iteratorINSD_10device_ptrIfEEEESK_EEEEEyS9_f4funcEEvT0_PT3_T1_NS0_13GridEvenShareISR_EET2_T4_)
        /*012c*/ 	.short	0x0380
        /*012e*/ 	.short	0x006a


	//----- nvinfo : EIATTR_SW_WAR
	.align		4
.L_144:
        /*0130*/ 	.byte	0x04, 0x36
        /*0132*/ 	.short	(.L_146 - .L_145)
.L_145:
        /*0134*/ 	.word	0x00000008
.L_146:


//--------------------- .nv.info._ZN3cub18CUB_300001_SM_10006detail6reduce28DeviceReduceSingleTileKernelINS2_10policy_hubIfyN4cuda3std3__44plusIfEEE10Policy1000EN6thrust24THRUST_300001_SM_1000_NS12zip_iteratorINS7_5tupleIJNSD_6detail15normal_iteratorINSD_10device_ptrIfEEEESK_EEEEEPfyS9_ff4funcEEvT0_T1_T2_T3_T4_T6_ --------------------------
	.section	.nv.info._ZN3cub18CUB_300001_SM_10006detail6reduce28DeviceReduceSingleTileKernelINS2_10policy_hubIfyN4cuda3std3__44plusIfEEE10Policy1000EN6thrust24THRUST_300001_SM_1000_NS12zip_iteratorINS7_5tupleIJNSD_6detail15normal_iteratorINSD_10device_ptrIfEEEESK_EEEEEPfyS9_ff4funcEEvT0_T1_T2_T3_T4_T6_,"",@"SHT_CUDA_INFO"
	.sectionflags	@""
	.align	4


	//----- nvinfo : EIATTR_CUDA_API_VERSION
	.align		4
        /*0000*/ 	.byte	0x04, 0x37
        /*0002*/ 	.short	(.L_148 - .L_147)
.L_147:
        /*0004*/ 	.word	0x00000082


	//----- nvinfo : EIATTR_KPARAM_INFO
	.align		4
.L_148:
        /*0008*/ 	.byte	0x04, 0x17
        /*000a*/ 	.short	(.L_150 - .L_149)
.L_149:
        /*000c*/ 	.word	0x00000000
        /*0010*/ 	.short	0x0005
        /*0012*/ 	.short	0x0028
        /*0014*/ 	.byte	0x00, 0xf0, 0x05, 0x00


	//----- nvinfo : EIATTR_KPARAM_INFO
	.align		4
.L_150:
        /*0018*/ 	.byte	0x04, 0x17
        /*001a*/ 	.short	(.L_152 - .L_151)
.L_151:
        /*001c*/ 	.word	0x00000000
        /*0020*/ 	.short	0x0004
        /*0022*/ 	.short	0x0024
        /*0024*/ 	.byte	0x00, 0xf0, 0x11, 0x00


	//----- nvinfo : EIATTR_KPARAM_INFO
	.align		4
.L_152:
        /*0028*/ 	.byte	0x04, 0x17
        /*002a*/ 	.short	(.L_154 - .L_153)
.L_153:
        /*002c*/ 	.word	0x00000000
        /*0030*/ 	.short	0x0003
        /*0032*/ 	.short	0x0020
        /*0034*/ 	.byte	0x00, 0xf0, 0x05, 0x00


	//----- nvinfo : EIATTR_KPARAM_INFO
	.align		4
.L_154:
        /*0038*/ 	.byte	0x04, 0x17
        /*003a*/ 	.short	(.L_156 - .L_155)
.L_155:
        /*003c*/ 	.word	0x00000000
        /*0040*/ 	.short	0x0002
        /*0042*/ 	.short	0x0018
        /*0044*/ 	.byte	0x00, 0xf0, 0x21, 0x00


	//----- nvinfo : EIATTR_KPARAM_INFO
	.align		4
.L_156:
        /*0048*/ 	.byte	0x04, 0x17
        /*004a*/ 	.short	(.L_158 - .L_157)
.L_157:
        /*004c*/ 	.word	0x00000000
        /*0050*/ 	.short	0x0001
        /*0052*/ 	.short	0x0010
        /*0054*/ 	.byte	0x00, 0xf5, 0x21, 0x00


	//----- nvinfo : EIATTR_KPARAM_INFO
	.align		4
.L_158:
        /*0058*/ 	.byte	0x04, 0x17
        /*005a*/ 	.short	(.L_160 - .L_159)
.L_159:
        /*005c*/ 	.word	0x00000000
        /*0060*/ 	.short	0x0000
        /*0062*/ 	.short	0x0000
        /*0064*/ 	.byte	0x00, 0xf0, 0x41, 0x00


	//----- nvinfo : EIATTR_SPARSE_MMA_MASK
	.align		4
.L_160:
        /*0068*/ 	.byte	0x03, 0x50
        /*006a*/ 	.short	0x0000


	//----- nvinfo : EIATTR_MAXREG_COUNT
	.align		4
        /*006c*/ 	.byte	0x03, 0x1b
        /*006e*/ 	.short	0x00ff


	//----- nvinfo : EIATTR_NUM_BARRIERS
	.align		4
        /*0070*/ 	.byte	0x02, 0x4c
        /*0072*/ 	.byte	0x01
	.zero		1


	//----- nvinfo : EIATTR_MERCURY_ISA_VERSION
	.align		4
        /*0074*/ 	.byte	0x03, 0x5f
        /*0076*/ 	.short	0x0101


	//----- nvinfo : EIATTR_COOP_GROUP_MASK_REGIDS
	.align		4
        /*0078*/ 	.byte	0x04, 0x29
        /*007a*/ 	.short	(.L_162 - .L_161)


	//   ....[0]....
.L_161:
        /*007c*/ 	.word	0xffffffff


	//   ....[1]....
        /*0080*/ 	.word	0xffffffff


	//   ....[2]....
        /*0084*/ 	.word	0xffffffff


	//   ....[3]....
        /*0088*/ 	.word	0xffffffff


	//   ....[4]....
        /*008c*/ 	.word	0xffffffff


	//   ....[5]....
        /*0090*/ 	.word	0xffffffff


	//   ....[6]....
        /*0094*/ 	.word	0xffffffff


	//   ....[7]....
        /*0098*/ 	.word	0xffffffff


	//   ....[8]....
        /*009c*/ 	.word	0xffffffff


	//   ....[9]....
        /*00a0*/ 	.word	0xffffffff


	//   ....[10]....
        /*00a4*/ 	.word	0xffffffff


	//   ....[11]....
        /*00a8*/ 	.word	0xffffffff


	//   ....[12]....
        /*00ac*/ 	.word	0xffffffff


	//   ....[13]....
        /*00b0*/ 	.word	0xffffffff


	//   ....[14]....
        /*00b4*/ 	.word	0xffffffff


	//----- nvinfo : EIATTR_COOP_GROUP_INSTR_OFFSETS
	.align		4
.L_162:
        /*00b8*/ 	.byte	0x04, 0x28
        /*00ba*/ 	.short	(.L_164 - .L_163)


	//   ....[0]....
.L_163:
        /*00bc*/ 	.word	0x00000de0


	//   ....[1]....
        /*00c0*/ 	.word	0x00000e40


	//   ....[2]....
        /*00c4*/ 	.word	0x00000eb0


	//   ....[3]....
        /*00c8*/ 	.word	0x00000f00


	//   ....[4]....
        /*00cc*/ 	.word	0x00000f30


	//   ....[5]....
        /*00d0*/ 	.word	0x000010f0


	//   ....[6]....
        /*00d4*/ 	.word	0x00001180


	//   ....[7]....
        /*00d8*/ 	.word	0x000011c0


	//   ....[8]....
        /*00dc*/ 	.word	0x00001210


	//   ....[9]....
        /*00e0*/ 	.word	0x00001250


	//   ....[10]....
        /*00e4*/ 	.word	0x00002ca0


	//   ....[11]....
        /*00e8*/ 	.word	0x00002d20


	//   ....[12]....
        /*00ec*/ 	.word	0x00002d70


	//   ....[13]....
        /*00f0*/ 	.word	0x00002db0


	//   ....[14]....
        /*00f4*/ 	.word	0x00002de0


	//----- nvinfo : EIATTR_VRC_CTA_INIT_COUNT
	.align		4
.L_164:
        /*00f8*/ 	.byte	0x02, 0x4a
	.zero		1
	.zero		1


	//----- nvinfo : EIATTR_EXIT_INSTR_OFFSETS
	.align		4
        /*00fc*/ 	.byte	0x04, 0x1c
        /*00fe*/ 	.short	(.L_166 - .L_165)


	//   ....[0]....
.L_165:
        /*0100*/ 	.word	0x000000a0


	//   ....[1]....
        /*0104*/ 	.word	0x000000e0


	//   ....[2]....
        /*0108*/ 	.word	0x00002f20


	//   ....[3]....
        /*010c*/ 	.word	0x00002f70


	//----- nvinfo : EIATTR_MAX_THREADS
	.align		4
.L_166:
        /*0110*/ 	.byte	0x04, 0x05
        /*0112*/ 	.short	(.L_168 - .L_167)
.L_167:
        /*0114*/ 	.word	0x00000100
        /*0118*/ 	.word	0x00000001
        /*011c*/ 	.word	0x00000001


	//----- nvinfo : EIATTR_CRS_STACK_SIZE
	.align		4
.L_168:
        /*0120*/ 	.byte	0x04, 0x1e
        /*0122*/ 	.short	(.L_170 - .L_169)
.L_169:
        /*0124*/ 	.word	0x00000000


	//----- nvinfo : EIATTR_CBANK_PARAM_SIZE
	.align		4
.L_170:
        /*0128*/ 	.byte	0x03, 0x19
        /*012a*/ 	.short	0x0029


	//----- nvinfo : EIATTR_PARAM_CBANK
	.align		4
        /*012c*/ 	.byte	0x04, 0x0a
        /*012e*/ 	.short	(.L_172 - .L_171)
	.align		4
.L_171:
        /*0130*/ 	.word	index@(.nv.constant0._ZN3cub18CUB_300001_SM_10006detail6reduce28DeviceReduceSingleTileKernelINS2_10policy_hubIfyN4cuda3std3__44plusIfEEE10Policy1000EN6thrust24THRUST_300001_SM_1000_NS12zip_iteratorINS7_5tupleIJNSD_6detail15normal_iteratorINSD_10device_ptrIfEEEESK_EEEEEPfyS9_ff4funcEEvT0_T1_T2_T3_T4_T6_)
        /*0134*/ 	.short	0x0380
        /*0136*/ 	.short	0x0029


	//----- nvinfo : EIATTR_SW_WAR
	.align		4
.L_172:
        /*0138*/ 	.byte	0x04, 0x36
        /*013a*/ 	.short	(.L_174 - .L_173)
.L_173:
        /*013c*/ 	.word	0x00000008
.L_174:


//--------------------- .nv.info._ZN3cub18CUB_300001_SM_10006detail6reduce28DeviceReduceSingleTileKernelINS2_10policy_hubIfjN4cuda3std3__44plusIfEEE10Policy1000EPfSC_iS9_ffNS7_10__identityEEEvT0_T1_T2_T3_T4_T6_ --------------------------
	.section	.nv.info._ZN3cub18CUB_300001_SM_10006detail6reduce28DeviceReduceSingleTileKernelINS2_10policy_hubIfjN4cuda3std3__44plusIfEEE10Policy1000EPfSC_iS9_ffNS7_10__identityEEEvT0_T1_T2_T3_T4_T6_,"",@"SHT_CUDA_INFO"
	.sectionflags	@""
	.align	4


	//----- nvinfo : EIATTR_CUDA_API_VERSION
	.align		4
        /*0000*/ 	.byte	0x04, 0x37
        /*0002*/ 	.short	(.L_176 - .L_175)
.L_175:
        /*0004*/ 	.word	0x00000082


	//----- nvinfo : EIATTR_KPARAM_INFO
	.align		4
.L_176:
        /*0008*/ 	.byte	0x04, 0x17
        /*000a*/ 	.short	(.L_178 - .L_177)
.L_177:
        /*000c*/ 	.word	0x00000000
        /*0010*/ 	.short	0x0005
        /*0012*/ 	.short	0x001c
        /*0014*/ 	.byte	0x00, 0xf0, 0x05, 0x00


	//----- nvinfo : EIATTR_KPARAM_INFO
	.align		4
.L_178:
        /*0018*/ 	.byte	0x04, 0x17
        /*001a*/ 	.short	(.L_180 - .L_179)
.L_179:
        /*001c*/ 	.word	0x00000000
        /*0020*/ 	.short	0x0004
        /*0022*/ 	.short	0x0018
        /*0024*/ 	.byte	0x00, 0xf0, 0x11, 0x00


	//----- nvinfo : EIATTR_KPARAM_INFO
	.align		4
.L_180:
        /*0028*/ 	.byte	0x04, 0x17
        /*002a*/ 	.short	(.L_182 - .L_181)
.L_181:
        /*002c*/ 	.word	0x00000000
        /*0030*/ 	.short	0x0003
        /*0032*/ 	.short	0x0014
        /*0034*/ 	.byte	0x00, 0xf0, 0x05, 0x00


	//----- nvinfo : EIATTR_KPARAM_INFO
	.align		4
.L_182:
        /*0038*/ 	.byte	0x04, 0x17
        /*003a*/ 	.short	(.L_184 - .L_183)
.L_183:
        /*003c*/ 	.word	0x00000000
        /*0040*/ 	.short	0x0002
        /*0042*/ 	.short	0x0010
        /*0044*/ 	.byte	0x00, 0xf0, 0x11, 0x00


	//----- nvinfo : EIATTR_KPARAM_INFO
	.align		4
.L_184:
        /*0048*/ 	.byte	0x04, 0x17
        /*004a*/ 	.short	(.L_186 - .L_185)
.L_185:
        /*004c*/ 	.word	0x00000000
        /*0050*/ 	.short	0x0001
        /*0052*/ 	.short	0x0008
        /*0054*/ 	.byte	0x00, 0xf5, 0x21, 0x00


	//----- nvinfo : EIATTR_KPARAM_INFO
	.align		4
.L_186:
        /*0058*/ 	.byte	0x04, 0x17
        /*005a*/ 	.short	(.L_188 - .L_187)
.L_187:
        /*005c*/ 	.word	0x00000000
        /*0060*/ 	.short	0x0000
        /*0062*/ 	.short	0x0000
        /*0064*/ 	.byte	0x00, 0xf5, 0x21, 0x00


	//----- nvinfo : EIATTR_SPARSE_MMA_MASK
	.align		4
.L_188:
        /*0068*/ 	.byte	0x03, 0x50
        /*006a*/ 	.short	0x0000


	//----- nvinfo : EIATTR_MAXREG_COUNT
	.align		4
        /*006c*/ 	.byte	0x03, 0x1b
        /*006e*/ 	.short	0x0080


	//----- nvinfo : EIATTR_NUM_BARRIERS
	.align		4
        /*0070*/ 	.byte	0x02, 0x4c
        /*0072*/ 	.byte	0x01
	.zero		1


	//----- nvinfo : EIATTR_MERCURY_ISA_VERSION
	.align		4
        /*0074*/ 	.byte	0x03, 0x5f
        /*0076*/ 	.short	0x0101


	//----- nvinfo : EIATTR_UNUSED_LOAD_BYTE_OFFSET
	.align		4
        /*0078*/ 	.byte	0x04, 0x44
        /*007a*/ 	.short	(.L_190 - .L_189)


	//   ....[0]....
.L_189:
        /*007c*/ 	.word	0x00000b70
        /*0080*/ 	.word	0x0000fff0


	//   ....[1]....
        /*0084*/ 	.word	0x00000f80
        /*0088*/ 	.word	0x0000fff0


	//   ....[2]....
        /*008c*/ 	.word	0x00002010
        /*0090*/ 	.word	0x0000fff0


	//   ....[3]....
        /*0094*/ 	.word	0x00002bb0
        /*0098*/ 	.word	0x0000fff0


	//   ....[4]....
        /*009c*/ 	.word	0x00002fc0
        /*00a0*/ 	.word	0x0000fff0


	//   ....[5]....
        /*00a4*/ 	.word	0x00004140
        /*00a8*/ 	.word	0x0000fff0


	//----- nvinfo : EIATTR_COOP_GROUP_MASK_REGIDS
	.align		4
.L_190:
        /*00ac*/ 	.byte	0x04, 0x29
        /*00ae*/ 	.short	(.L_192 - .L_191)


	//   ....[0]....
.L_191:
        /*00b0*/ 	.word	0xffffffff


	//   ....[1]....
        /*00b4*/ 	.word	0xffffffff


	//   ....[2]....
        /*00b8*/ 	.word	0xffffffff


	//   ....[3]....
        /*00bc*/ 	.word	0xffffffff


	//   ....[4]....
        /*00c0*/ 	.word	0xffffffff


	//   ....[5]....
        /*00c4*/ 	.word	0xffffffff


	//   ....[6]....
        /*00c8*/ 	.word	0xffffffff


	//   ....[7]....
        /*00cc*/ 	.word	0xffffffff


	//   ....[8]....
        /*00d0*/ 	.word	0xffffffff


	//   ....[9]....
        /*00d4*/ 	.word	0xffffffff


	//   ....[10]....
        /*00d8*/ 	.word	0xffffffff


	//   ....[11]....
        /*00dc*/ 	.word	0xffffffff


	//   ....[12]....
        /*00e0*/ 	.word	0xffffffff


	//   ....[13]....
        /*00e4*/ 	.word	0xffffffff


	//   ....[14]....
        /*00e8*/ 	.word	0xffffffff


	//   ....[15]....
        /*00ec*/ 	.word	0xffffffff


	//   ....[16]....
        /*00f0*/ 	.word	0xffffffff


	//   ....[17]....
        /*00f4*/ 	.word	0xffffffff


	//   ....[18]....
        /*00f8*/ 	.word	0xffffffff


	//   ....[19]....
        /*00fc*/ 	.word	0xffffffff


	//   ....[20]....
        /*0100*/ 	.word	0xffffffff


	//   ....[21]....
        /*0104*/ 	.word	0xffffffff


	//   ....[22]....
        /*0108*/ 	.word	0xffffffff


	//   ....[23]....
        /*010c*/ 	.word	0xffffffff


	//   ....[24]....
        /*0110*/ 	.word	0xffffffff


	//   ....[25]....
        /*0114*/ 	.word	0xffffffff


	//   ....[26]....
        /*0118*/ 	.word	0xffffffff


	//   ....[27]....
        /*011c*/ 	.word	0xffffffff


	//   ....[28]....
        /*0120*/ 	.word	0xffffffff


	//   ....[29]....
        /*0124*/ 	.word	0xffffffff


	//----- nvinfo : EIATTR_COOP_GROUP_INSTR_OFFSETS
	.align		4
.L_192:
        /*0128*/ 	.byte	0x04, 0x28
        /*012a*/ 	.short	(.L_194 - .L_193)


	//   ....[0]....
.L_193:
        /*012c*/ 	.word	0x00000980


	//   ....[1]....
        /*0130*/ 	.word	0x000009e0


	//   ....[2]....
        /*0134*/ 	.word	0x00000a50


	//   ....[3]....
        /*0138*/ 	.word	0x00000aa0


	//   ....[4]....
        /*013c*/ 	.word	0x00000ad0


	//   ....[5]....
        /*0140*/ 	.word	0x00000d20


	//   ....[6]....
        /*0144*/ 	.word	0x00000db0


	//   ....[7]....
        /*0148*/ 	.word	0x00000df0


	//   ....[8]....
        /*014c*/ 	.word	0x00000e40


	//   ....[9]....
        /*0150*/ 	.word	0x00000e80


	//   ....[10]....
        /*0154*/ 	.word	0x00001e30


	//   ....[11]....
        /*0158*/ 	.word	0x00001eb0


	//   ....[12]....
        /*015c*/ 	.word	0x00001f00


	//   ....[13]....
        /*0160*/ 	.word	0x00001f40


	//   ....[14]....
        /*0164*/ 	.word	0x00001f70


	//   ....[15]....
        /*0168*/ 	.word	0x000029c0


	//   ....[16]....
        /*016c*/ 	.word	0x00002a20


	//   ....[17]....
        /*0170*/ 	.word	0x00002a90


	//   ....[18]....
        /*0174*/ 	.word	0x00002ae0


	//   ....[19]....
        /*0178*/ 	.word	0x00002b10


	//   ....[20]....
        /*017c*/ 	.word	0x00002d60


	//   ....[21]....
        /*0180*/ 	.word	0x00002de0


	//   ....[22]....
        /*0184*/ 	.word	0x00002e20


	//   ....[23]....
        /*0188*/ 	.word	0x00002e60


	//   ....[24]....
        /*018c*/ 	.word	0x00002ec0


	//   ....[25]....
        /*0190*/ 	.word	0x00003f60


	//   ....[26]....
        /*0194*/ 	.word	0x00003fe0


	//   ....[27]....
        /*0198*/ 	.word	0x00004030


	//   ....[28]....
        /*019c*/ 	.word	0x00004070


	//   ....[29]....
        /*01a0*/ 	.word	0x000040a0


	//----- nvinfo : EIATTR_VRC_CTA_INIT_COUNT
	.align		4
.L_194:
        /*01a4*/ 	.byte	0x02, 0x4a
	.zero		1
	.zero		1


	//----- nvinfo : EIATTR_EXIT_INSTR_OFFSETS
	.align		4
        /*01a8*/ 	.byte	0x04, 0x1c
        /*01aa*/ 	.short	(.L_196 - .L_195)


	//   ....[0]....
.L_195:
        /*01ac*/ 	.word	0x00000080


	//   ....[1]....
        /*01b0*/ 	.word	0x000000c0


	//   ....[2]....
        /*01b4*/ 	.word	0x00004280


	//   ....[3]....
        /*01b8*/ 	.word	0x000042d0


	//----- nvinfo : EIATTR_MAX_THREADS
	.align		4
.L_196:
        /*01bc*/ 	.byte	0x04, 0x05
        /*01be*/ 	.short	(.L_198 - .L_197)
.L_197:
        /*01c0*/ 	.word	0x00000200
        /*01c4*/ 	.word	0x00000001
        /*01c8*/ 	.word	0x00000001


	//----- nvinfo : EIATTR_CRS_STACK_SIZE
	.align		4
.L_198:
        /*01cc*/ 	.byte	0x04, 0x1e
        /*01ce*/ 	.short	(.L_200 - .L_199)
.L_199:
        /*01d0*/ 	.word	0x00000000


	//----- nvinfo : EIATTR_CBANK_PARAM_SIZE
	.align		4
.L_200:
        /*01d4*/ 	.byte	0x03, 0x19
        /*01d6*/ 	.short	0x001d


	//----- nvinfo : EIATTR_PARAM_CBANK
	.align		4
        /*01d8*/ 	.byte	0x04, 0x0a
        /*01da*/ 	.short	(.L_202 - .L_201)
	.align		4
.L_201:
        /*01dc*/ 	.word	index@(.nv.constant0._ZN3cub18CUB_300001_SM_10006detail6reduce28DeviceReduceSingleTileKernelINS2_10policy_hubIfjN4cuda3std3__44plusIfEEE10Policy1000EPfSC_iS9_ffNS7_10__identityEEEvT0_T1_T2_T3_T4_T6_)
        /*01e0*/ 	.short	0x0380
        /*01e2*/ 	.short	0x001d


	//----- nvinfo : EIATTR_SW_WAR
	.align		4
.L_202:
        /*01e4*/ 	.byte	0x04, 0x36
        /*01e6*/ 	.short	(.L_204 - .L_203)
.L_203:
        /*01e8*/ 	.word	0x00000008
.L_204:


//--------------------- .nv.info._ZN3cub18CUB_300001_SM_10006detail6reduce18DeviceReduceKernelINS2_10policy_hubIfjN4cuda3std3__44plusIfEEE10Policy1000EN6thrust24THRUST_300001_SM_1000_NS12zip_iteratorINS7_5tupleIJNSD_6detail15normal_iteratorINSD_10device_ptrIfEEEESK_EEEEEjS9_f4funcEEvT0_PT3_T1_NS0_13GridEvenShareISR_EET2_T4_ --------------------------
	.section	.nv.info._ZN3cub18CUB_300001_SM_10006detail6reduce18DeviceReduceKernelINS2_10policy_hubIfjN4cuda3std3__44plusIfEEE10Policy1000EN6thrust24THRUST_300001_SM_1000_NS12zip_iteratorINS7_5tupleIJNSD_6detail15normal_iteratorINSD_10device_ptrIfEEEESK_EEEEEjS9_f4funcEEvT0_PT3_T1_NS0_13GridEvenShareISR_EET2_T4_,"",@"SHT_CUDA_INFO"
	.sectionflags	@""
	.align	4


	//----- nvinfo : EIATTR_CUDA_API_VERSION
	.align		4
        /*0000*/ 	.byte	0x04, 0x37
        /*0002*/ 	.short	(.L_206 - .L_205)
.L_205:
        /*0004*/ 	.word	0x00000082


	//----- nvinfo : EIATTR_KPARAM_INFO
	.align		4
.L_206:
        /*0008*/ 	.byte	0x04, 0x17
        /*000a*/ 	.short	(.L_208 - .L_207)
.L_207:
        /*000c*/ 	.word	0x00000000
        /*0010*/ 	.short	0x0005
        /*0012*/ 	.short	0x0045
        /*0014*/ 	.byte	0x00, 0xf0, 0x05, 0x00


	//----- nvinfo : EIATTR_KPARAM_INFO
	.align		4
.L_208:
        /*0018*/ 	.byte	0x04, 0x17
        /*001a*/ 	.short	(.L_210 - .L_209)
.L_209:
        /*001c*/ 	.word	0x00000000
        /*0020*/ 	.short	0x0004
        /*0022*/ 	.short	0x0044
        /*0024*/ 	.byte	0x00, 0xf0, 0x05, 0x00


	//----- nvinfo : EIATTR_KPARAM_INFO
	.align		4
.L_210:
        /*0028*/ 	.byte	0x04, 0x17
        /*002a*/ 	.short	(.L_212 - .L_211)
.L_211:
        /*002c*/ 	.word	0x00000000
        /*0030*/ 	.short	0x0003
        /*0032*/ 	.short	0x001c
        /*0034*/ 	.byte	0x00, 0xf0, 0xa1, 0x00


	//----- nvinfo : EIATTR_KPARAM_INFO
	.align		4
.L_212:
        /*0038*/ 	.byte	0x04, 0x17
        /*003a*/ 	.short	(.L_214 - .L_213)
.L_213:
        /*003c*/ 	.word	0x00000000
        /*0040*/ 	.short	0x0002
        /*0042*/ 	.short	0x0018
        /*0044*/ 	.byte	0x00, 0xf0, 0x11, 0x00


	//----- nvinfo : EIATTR_KPARAM_INFO
	.align		4
.L_214:
        /*0048*/ 	.byte	0x04, 0x17
        /*004a*/ 	.short	(.L_216 - .L_215)
.L_215:
        /*004c*/ 	.word	0x00000000
        /*0050*/ 	.short	0x0001
        /*0052*/ 	.short	0x0010
        /*0054*/ 	.byte	0x00, 0xf5, 0x21, 0x00


	//----- nvinfo : EIATTR_KPARAM_INFO
	.align		4
.L_216:
        /*0058*/ 	.byte	0x04, 0x17
        /*005a*/ 	.short	(.L_218 - .L_217)
.L_217:
        /*005c*/ 	.word	0x00000000
        /*0060*/ 	.short	0x0000
        /*0062*/ 	.short	0x0000
        /*0064*/ 	.byte	0x00, 0xf0, 0x41, 0x00


	//----- nvinfo : EIATTR_SPARSE_MMA_MASK
	.align		4
.L_218:
        /*0068*/ 	.byte	0x03, 0x50
        /*006a*/ 	.short	0x0000


	//----- nvinfo : EIATTR_MAXREG_COUNT
	.align		4
        /*006c*/ 	.byte	0x03, 0x1b
        /*006e*/ 	.short	0x0080


	//----- nvinfo : EIATTR_NUM_BARRIERS
	.align		4
        /*0070*/ 	.byte	0x02, 0x4c
        /*0072*/ 	.byte	0x01
	.zero		1


	//----- nvinfo : EIATTR_MERCURY_ISA_VERSION
	.align		4
        /*0074*/ 	.byte	0x03, 0x5f
        /*0076*/ 	.short	0x0101


	//----- nvinfo : EIATTR_UNUSED_LOAD_BYTE_OFFSET
	.align		4
        /*0078*/ 	.byte	0x04, 0x44
        /*007a*/ 	.short	(.L_220 - .L_219)


	//   ....[0]....
.L_219:
        /*007c*/ 	.word	0x00001440
        /*0080*/ 	.word	0x0000fff0


	//   ....[1]....
        /*0084*/ 	.word	0x00001890
        /*0088*/ 	.word	0x0000fff0


	//   ....[2]....
        /*008c*/ 	.word	0x000038d0
        /*0090*/ 	.word	0x0000fff0


	//----- nvinfo : EIATTR_COOP_GROUP_MASK_REGIDS
	.align		4
.L_220:
        /*0094*/ 	.byte	0x04, 0x29
        /*0096*/ 	.short	(.L_222 - .L_221)


	//   ....[0]....
.L_221:
        /*0098*/ 	.word	0xffffffff


	//   ....[1]....
        /*009c*/ 	.word	0xffffffff


	//   ....[2]....
        /*00a0*/ 	.word	0xffffffff


	//   ....[3]....
        /*00a4*/ 	.word	0xffffffff


	//   ....[4]....
        /*00a8*/ 	.word	0xffffffff


	//   ....[5]....
        /*00ac*/ 	.word	0xffffffff


	//   ....[6]....
        /*00b0*/ 	.word	0xffffffff


	//   ....[7]....
        /*00b4*/ 	.word	0xffffffff


	//   ....[8]....
        /*00b8*/ 	.word	0xffffffff


	//   ....[9]....
        /*00bc*/ 	.word	0xffffffff


	//   ....[10]....
        /*00c0*/ 	.word	0xffffffff


	//   ....[11]....
        /*00c4*/ 	.word	0xffffffff


	//   ....[12]....
        /*00c8*/ 	.word	0xffffffff


	//   ....[13]....
        /*00cc*/ 	.word	0xffffffff


	//   ....[14]....
        /*00d0*/ 	.word	0xffffffff


	//----- nvinfo : EIATTR_COOP_GROUP_INSTR_OFFSETS
	.align		4
.L_222:
        /*00d4*/ 	.byte	0x04, 0x28
        /*00d6*/ 	.short	(.L_224 - .L_223)


	//   ....[0]....
.L_223:
        /*00d8*/ 	.word	0x00001250


	//   ....[1]....
        /*00dc*/ 	.word	0x000012b0


	//   ....[2]....
        /*00e0*/ 	.word	0x00001320


	//   ....[3]....
        /*00e4*/ 	.word	0x00001370


	//   ....[4]....
        /*00e8*/ 	.word	0x000013a0


	//   ....[5]....
        /*00ec*/ 	.word	0x000015f0


	//   ....[6]....
        /*00f0*/ 	.word	0x00001680


	//   ....[7]....
        /*00f4*/ 	.word	0x000016c0


	//   ....[8]....
        /*00f8*/ 	.word	0x00001710


	//   ....[9]....
        /*00fc*/ 	.word	0x00001750


	//   ....[10]....
        /*0100*/ 	.word	0x000036f0


	//   ....[11]....
        /*0104*/ 	.word	0x00003770


	//   ....[12]....
        /*0108*/ 	.word	0x000037c0


	//   ....[13]....
        /*010c*/ 	.word	0x00003800


	//   ....[14]....
        /*0110*/ 	.word	0x00003830


	//----- nvinfo : EIATTR_VRC_CTA_INIT_COUNT
	.align		4
.L_224:
        /*0114*/ 	.byte	0x02, 0x4a
	.zero		1
	.zero		1


	//----- nvinfo : EIATTR_EXIT_INSTR_OFFSETS
	.align		4
        /*0118*/ 	.byte	0x04, 0x1c
        /*011a*/ 	.short	(.L_226 - .L_225)


	//   ....[0]....
.L_225:
        /*011c*/ 	.word	0x00003a10


	//   ....[1]....
        /*0120*/ 	.word	0x00003a70


	//----- nvinfo : EIATTR_MAX_THREADS
	.align		4
.L_226:
        /*0124*/ 	.byte	0x04, 0x05
        /*0126*/ 	.short	(.L_228 - .L_227)
.L_227:
        /*0128*/ 	.word	0x00000200
        /*012c*/ 	.word	0x00000001
        /*0130*/ 	.word	0x00000001


	//----- nvinfo : EIATTR_CRS_STACK_SIZE
	.align		4
.L_228:
        /*0134*/ 	.byte	0x04, 0x1e
        /*0136*/ 	.short	(.L_230 - .L_229)
.L_229:
        /*0138*/ 	.word	0x00000000


	//----- nvinfo : EIATTR_CBANK_PARAM_SIZE
	.align		4
.L_230:
        /*013c*/ 	.byte	0x03, 0x19
        /*013e*/ 	.short	0x0046


	//----- nvinfo : EIATTR_PARAM_CBANK
	.align		4
        /*0140*/ 	.byte	0x04, 0x0a
        /*0142*/ 	.short	(.L_232 - .L_231)
	.align		4
.L_231:
        /*0144*/ 	.word	index@(.nv.constant0._ZN3cub18CUB_300001_SM_10006detail6reduce18DeviceReduceKernelINS2_10policy_hubIfjN4cuda3std3__44plusIfEEE10Policy1000EN6thrust24THRUST_300001_SM_1000_NS12zip_iteratorINS7_5tupleIJNSD_6detail15normal_iteratorINSD_10device_ptrIfEEEESK_EEEEEjS9_f4funcEEvT0_PT3_T1_NS0_13GridEvenShareISR_EET2_T4_)
        /*0148*/ 	.short	0x0380
        /*014a*/ 	.short	0x0046


	//----- nvinfo : EIATTR_SW_WAR
	.align		4
.L_232:
        /*014c*/ 	.byte	0x04, 0x36
        /*014e*/ 	.short	(.L_234 - .L_233)
.L_233:
        /*0150*/ 	.word	0x00000008
.L_234:


//--------------------- .nv.info._ZN3cub18CUB_300001_SM_10006detail6reduce28DeviceReduceSingleTileKernelINS2_10policy_hubIfjN4cuda3std3__44plusIfEEE10Policy1000EN6thrust24THRUST_300001_SM_1000_NS12zip_iteratorINS7_5tupleIJNSD_6detail15normal_iteratorINSD_10device_ptrIfEEEESK_EEEEEPfjS9_ff4funcEEvT0_T1_T2_T3_T4_T6_ --------------------------
	.section	.nv.info._ZN3cub18CUB_300001_SM_10006detail6reduce28DeviceReduceSingleTileKernelINS2_10policy_hubIfjN4cuda3std3__44plusIfEEE10Policy1000EN6thrust24THRUST_300001_SM_1000_NS12zip_iteratorINS7_5tupleIJNSD_6detail15normal_iteratorINSD_10device_ptrIfEEEESK_EEEEEPfjS9_ff4funcEEvT0_T1_T2_T3_T4_T6_,"",@"SHT_CUDA_INFO"
	.sectionflags	@""
	.align	4


	//----- nvinfo : EIATTR_CUDA_API_VERSION
	.align		4
        /*0000*/ 	.byte	0x04, 0x37
        /*0002*/ 	.short	(.L_236 - .L_235)
.L_235:
        /*0004*/ 	.word	0x00000082


	//----- nvinfo : EIATTR_KPARAM_INFO
	.align		4
.L_236:
        /*0008*/ 	.byte	0x04, 0x17
        /*000a*/ 	.short	(.L_238 - .L_237)
.L_237:
        /*000c*/ 	.word	0x00000000
        /*0010*/ 	.short	0x0005
        /*0012*/ 	.short	0x0024
        /*0014*/ 	.byte	0x00, 0xf0, 0x05, 0x00


	//----- nvinfo : EIATTR_KPARAM_INFO
	.align		4
.L_238:
        /*0018*/ 	.byte	0x04, 0x17
        /*001a*/ 	.short	(.L_240 - .L_239)
.L_239:
        /*001c*/ 	.word	0x00000000
        /*0020*/ 	.short	0x0004
        /*0022*/ 	.short	0x0020
        /*0024*/ 	.byte	0x00, 0xf0, 0x11, 0x00


	//----- nvinfo : EIATTR_KPARAM_INFO
	.align		4
.L_240:
        /*0028*/ 	.byte	0x04, 0x17
        /*002a*/ 	.short	(.L_242 - .L_241)
.L_241:
        /*002c*/ 	.word	0x00000000
        /*0030*/ 	.short	0x0003
        /*0032*/ 	.short	0x001c
        /*0034*/ 	.byte	0x00, 0xf0, 0x05, 0x00


	//----- nvinfo : EIATTR_KPARAM_INFO
	.align		4
.L_242:
        /*0038*/ 	.byte	0x04, 0x17
        /*003a*/ 	.short	(.L_244 - .L_243)
.L_243:
        /*003c*/ 	.word	0x00000000
        /*0040*/ 	.short	0x0002
        /*0042*/ 	.short	0x0018
        /*0044*/ 	.byte	0x00, 0xf0, 0x11, 0x00


	//----- nvinfo : EIATTR_KPARAM_INFO
	.align		4
.L_244:
        /*0048*/ 	.byte	0x04, 0x17
        /*004a*/ 	.short	(.L_246 - .L_245)
.L_245:
        /*004c*/ 	.word	0x00000000
        /*0050*/ 	.short	0x0001
        /*0052*/ 	.short	0x0010
        /*0054*/ 	.byte	0x00, 0xf5, 0x21, 0x00


	//----- nvinfo : EIATTR_KPARAM_INFO
	.align		4
.L_246:
        /*0058*/ 	.byte	0x04, 0x17
        /*005a*/ 	.short	(.L_248 - .L_247)
.L_247:
        /*005c*/ 	.word	0x00000000
        /*0060*/ 	.short	0x0000
        /*0062*/ 	.short	0x0000
        /*0064*/ 	.byte	0x00, 0xf0, 0x41, 0x00


	//----- nvinfo : EIATTR_SPARSE_MMA_MASK
	.align		4
.L_248:
        /*0068*/ 	.byte	0x03, 0x50
        /*006a*/ 	.short	0x0000


	//----- nvinfo : EIATTR_MAXREG_COUNT
	.align		4
        /*006c*/ 	.byte	0x03, 0x1b
        /*006e*/ 	.short	0x0080


	//----- nvinfo : EIATTR_NUM_BARRIERS
	.align		4
        /*0070*/ 	.byte	0x02, 0x4c
        /*0072*/ 	.byte	0x01
	.zero		1


	//----- nvinfo : EIATTR_MERCURY_ISA_VERSION
	.align		4
        /*0074*/ 	.byte	0x03, 0x5f
        /*0076*/ 	.short	0x0101


	//----- nvinfo : EIATTR_UNUSED_LOAD_BYTE_OFFSET
	.align		4
        /*0078*/ 	.byte	0x04, 0x44
        /*007a*/ 	.short	(.L_250 - .L_249)


	//   ....[0]....
.L_249:
        /*007c*/ 	.word	0x00001030
        /*0080*/ 	.word	0x0000fff0


	//   ....[1]....
        /*0084*/ 	.word	0x00001440
        /*0088*/ 	.word	0x0000fff0


	//   ....[2]....
        /*008c*/ 	.word	0x00003280
        /*0090*/ 	.word	0x0000fff0


	//----- nvinfo : EIATTR_COOP_GROUP_MASK_REGIDS
	.align		4
.L_250:
        /*0094*/ 	.byte	0x04, 0x29
        /*0096*/ 	.short	(.L_252 - .L_251)


	//   ....[0]....
.L_251:
        /*0098*/ 	.word	0xffffffff


	//   ....[1]....
        /*009c*/ 	.word	0xffffffff


	//   ....[2]....
        /*00a0*/ 	.word	0xffffffff


	//   ....[3]....
        /*00a4*/ 	.word	0xffffffff


	//   ....[4]....
        /*00a8*/ 	.word	0xffffffff


	//   ....[5]....
        /*00ac*/ 	.word	0xffffffff


	//   ....[6]....
        /*00b0*/ 	.word	0xffffffff


	//   ....[7]....
        /*00b4*/ 	.word	0xffffffff


	//   ....[8]....
        /*00b8*/ 	.word	0xffffffff


	//   ....[9]....
        /*00bc*/ 	.word	0xffffffff


	//   ....[10]....
        /*00c0*/ 	.word	0xffffffff


	//   ....[11]....
        /*00c4*/ 	.word	0xffffffff


	//   ....[12]....
        /*00c8*/ 	.word	0xffffffff


	//   ....[13]....
        /*00cc*/ 	.word	0xffffffff


	//   ....[14]....
        /*00d0*/ 	.word	0xffffffff


	//----- nvinfo : EIATTR_COOP_GROUP_INSTR_OFFSETS
	.align		4
.L_252:
        /*00d4*/ 	.byte	0x04, 0x28
        /*00d6*/ 	.short	(.L_254 - .L_253)


	//   ....[0]....
.L_253:
        /*00d8*/ 	.word	0x00000e40


	//   ....[1]....
        /*00dc*/ 	.word	0x00000ea0


	//   ....[2]....
        /*00e0*/ 	.word	0x00000f10


	//   ....[3]....
        /*00e4*/ 	.word	0x00000f60


	//   ....[4]....
        /*00e8*/ 	.word	0x00000f90


	//   ....[5]....
        /*00ec*/ 	.word	0x000011e0


	//   ....[6]....
        /*00f0*/ 	.word	0x00001270


	//   ....[7]....
        /*00f4*/ 	.word	0x000012b0


	//   ....[8]....
        /*00f8*/ 	.word	0x00001300


	//   ....[9]....
        /*00fc*/ 	.word	0x00001340


	//   ....[10]....
        /*0100*/ 	.word	0x000030a0


	//   ....[11]....
        /*0104*/ 	.word	0x00003120


	//   ....[12]....
        /*0108*/ 	.word	0x00003170


	//   ....[13]....
        /*010c*/ 	.word	0x000031b0


	//   ....[14]....
        /*0110*/ 	.word	0x000031e0


	//----- nvinfo : EIATTR_VRC_CTA_INIT_COUNT
	.align		4
.L_254:
        /*0114*/ 	.byte	0x02, 0x4a
	.zero		1
	.zero		1


	//----- nvinfo : EIATTR_EXIT_INSTR_OFFSETS
	.align		4
        /*0118*/ 	.byte	0x04, 0x1c
        /*011a*/ 	.short	(.L_256 - .L_255)


	//   ....[0]....
.L_255:
        /*011c*/ 	.word	0x00000080


	//   ....[1]....
        /*0120*/ 	.word	0x000000c0


	//   ....[2]....
        /*0124*/ 	.word	0x000033c0


	//   ....[3]....
        /*0128*/ 	.word	0x00003410


	//----- nvinfo : EIATTR_MAX_THREADS
	.align		4
.L_256:
        /*012c*/ 	.byte	0x04, 0x05
        /*012e*/ 	.short	(.L_258 - .L_257)
.L_257:
        /*0130*/ 	.word	0x00000200
        /*0134*/ 	.word	0x00000001
        /*0138*/ 	.word	0x00000001


	//----- nvinfo : EIATTR_CRS_STACK_SIZE
	.align		4
.L_258:
        /*013c*/ 	.byte	0x04, 0x1e
        /*013e*/ 	.short	(.L_260 - .L_259)
.L_259:
        /*0140*/ 	.word	0x00000000


	//----- nvinfo : EIATTR_CBANK_PARAM_SIZE
	.align		4
.L_260:
        /*0144*/ 	.byte	0x03, 0x19
        /*0146*/ 	.short	0x0025


	//----- nvinfo : EIATTR_PARAM_CBANK
	.align		4
        /*0148*/ 	.byte	0x04, 0x0a
        /*014a*/ 	.short	(.L_262 - .L_261)
	.align		4
.L_261:
        /*014c*/ 	.word	index@(.nv.constant0._ZN3cub18CUB_300001_SM_10006detail6reduce28DeviceReduceSingleTileKernelINS2_10policy_hubIfjN4cuda3std3__44plusIfEEE10Policy1000EN6thrust24THRUST_300001_SM_1000_NS12zip_iteratorINS7_5tupleIJNSD_6detail15normal_iteratorINSD_10device_ptrIfEEEESK_EEEEEPfjS9_ff4funcEEvT0_T1_T2_T3_T4_T6_)
        /*0150*/ 	.short	0x0380
        /*0152*/ 	.short	0x0025


	//----- nvinfo : EIATTR_SW_WAR
	.align		4
.L_262:
        /*0154*/ 	.byte	0x04, 0x36
        /*0156*/ 	.short	(.L_264 - .L_263)
.L_263:
        /*0158*/ 	.word	0x00000008
.L_264:


//--------------------- .nv.info._ZN3cub18CUB_300001_SM_10006detail8for_each13static_kernelINS2_12policy_hub_t12policy_500_tEmN6thrust24THRUST_300001_SM_1000_NS8cuda_cub20__uninitialized_fill7functorINS7_10device_ptrIfEEfEEEEvT0_T1_ --------------------------
	.section	.nv.info._ZN3cub18CUB_300001_SM_10006detail8for_each13static_kernelINS2_12policy_hub_t12policy_500_tEmN6thrust24THRUST_300001_SM_1000_NS8cuda_cub20__uninitialized_fill7functorINS7_10device_ptrIfEEfEEEEvT0_T1_,"",@"SHT_CUDA_INFO"
	.sectionflags	@""
	.align	4


	//----- nvinfo : EIATTR_CUDA_API_VERSION
	.align		4
        /*0000*/ 	.byte	0x04, 0x37
        /*0002*/ 	.short	(.L_266 - .L_265)
.L_265:
        /*0004*/ 	.word	0x00000082


	//----- nvinfo : EIATTR_KPARAM_INFO
	.align		4
.L_266:
        /*0008*/ 	.byte	0x04, 0x17
        /*000a*/ 	.short	(.L_268 - .L_267)
.L_267:
        /*000c*/ 	.word	0x00000000
        /*0010*/ 	.short	0x0001
        /*0012*/ 	.short	0x0008
        /*0014*/ 	.byte	0x00, 0xf0, 0x41, 0x00


	//----- nvinfo : EIATTR_KPARAM_INFO
	.align		4
.L_268:
        /*0018*/ 	.byte	0x04, 0x17
        /*001a*/ 	.short	(.L_270 - .L_269)
.L_269:
        /*001c*/ 	.word	0x00000000
        /*0020*/ 	.short	0x0000
        /*0022*/ 	.short	0x0000
        /*0024*/ 	.byte	0x00, 0xf0, 0x21, 0x00


	//----- nvinfo : EIATTR_SPARSE_MMA_MASK
	.align		4
.L_270:
        /*0028*/ 	.byte	0x03, 0x50
        /*002a*/ 	.short	0x0000


	//----- nvinfo : EIATTR_MAXREG_COUNT
	.align		4
        /*002c*/ 	.byte	0x03, 0x1b
        /*002e*/ 	.short	0x00ff


	//----- nvinfo : EIATTR_MERCURY_ISA_VERSION
	.align		4
        /*0030*/ 	.byte	0x03, 0x5f
        /*0032*/ 	.short	0x0101


	//----- nvinfo : EIATTR_VRC_CTA_INIT_COUNT
	.align		4
        /*0034*/ 	.byte	0x02, 0x4a
	.zero		1
	.zero		1


	//----- nvinfo : EIATTR_EXIT_INSTR_OFFSETS
	.align		4
        /*0038*/ 	.byte	0x04, 0x1c
        /*003a*/ 	.short	(.L_272 - .L_271)


	//   ....[0]....
.L_271:
        /*003c*/ 	.word	0x00000130


	//   ....[1]....
        /*0040*/ 	.word	0x00000230


	//   ....[2]....
        /*0044*/ 	.word	0x00000260


	//----- nvinfo : EIATTR_MAX_THREADS
	.align		4
.L_272:
        /*0048*/ 	.byte	0x04, 0x05
        /*004a*/ 	.short	(.L_274 - .L_273)
.L_273:
        /*004c*/ 	.word	0x00000100
        /*0050*/ 	.word	0x00000001
        /*0054*/ 	.word	0x00000001


	//----- nvinfo : EIATTR_CBANK_PARAM_SIZE
	.align		4
.L_274:
        /*0058*/ 	.byte	0x03, 0x19
        /*005a*/ 	.short	0x0018


	//----- nvinfo : EIATTR_PARAM_CBANK
	.align		4
        /*005c*/ 	.byte	0x04, 0x0a
        /*005e*/ 	.short	(.L_276 - .L_275)
	.align		4
.L_275:
        /*0060*/ 	.word	index@(.nv.constant0._ZN3cub18CUB_300001_SM_10006detail8for_each13static_kernelINS2_12policy_hub_t12policy_500_tEmN6thrust24THRUST_300001_SM_1000_NS8cuda_cub20__uninitialized_fill7functorINS7_10device_ptrIfEEfEEEEvT0_T1_)
        /*0064*/ 	.short	0x0380
        /*0066*/ 	.short	0x0018


	//----- nvinfo : EIATTR_SW_WAR
	.align		4
.L_276:
        /*0068*/ 	.byte	0x04, 0x36
        /*006a*/ 	.short	(.L_278 - .L_277)
.L_277:
        /*006c*/ 	.word	0x00000008
.L_278:


//--------------------- .nv.info._ZN3cub18CUB_300001_SM_10006detail11EmptyKernelIvEEvv --------------------------
	.section	.nv.info._ZN3cub18CUB_300001_SM_10006detail11EmptyKernelIvEEvv,"",@"SHT_CUDA_INFO"
	.sectionflags	@""
	.align	4


	//----- nvinfo : EIATTR_CUDA_API_VERSION
	.align		4
        /*0000*/ 	.byte	0x04, 0x37
        /*0002*/ 	.short	(.L_280 - .L_279)
.L_279:
        /*0004*/ 	.word	0x00000082


	//----- nvinfo : EIATTR_SPARSE_MMA_MASK
	.align		4
.L_280:
        /*0008*/ 	.byte	0x03, 0x50
        /*000a*/ 	.short	0x0000


	//----- nvinfo : EIATTR_MAXREG_COUNT
	.align		4
        /*000c*/ 	.byte	0x03, 0x1b
        /*000e*/ 	.short	0x00ff


	//----- nvinfo : EIATTR_MERCURY_ISA_VERSION
	.align		4
        /*0010*/ 	.byte	0x03, 0x5f
        /*0012*/ 	.short	0x0101


	//----- nvinfo : EIATTR_VRC_CTA_INIT_COUNT
	.align		4
        /*0014*/ 	.byte	0x02, 0x4a
	.zero		1
	.zero		1


	//----- nvinfo : EIATTR_EXIT_INSTR_OFFSETS
	.align		4
        /*0018*/ 	.byte	0x04, 0x1c
        /*001a*/ 	.short	(.L_282 - .L_281)


	//   ....[0]....
.L_281:
        /*001c*/ 	.word	0x00000010


	//----- nvinfo : EIATTR_SW_WAR
	.align		4
.L_282:
        /*0020*/ 	.byte	0x04, 0x36
        /*0022*/ 	.short	(.L_284 - .L_283)
.L_283:
        /*0024*/ 	.word	0x00000008
.L_284:


//--------------------- .nv.callgraph             --------------------------
	.section	.nv.callgraph,"",@"SHT_CUDA_CALLGRAPH"
	.align	4
	.sectionentsize	8
	.align		4
        /*0000*/ 	.word	0x00000000
	.align		4
        /*0004*/ 	.word	0xffffffff
	.align		4
        /*0008*/ 	.word	0x00000000
	.align		4
        /*000c*/ 	.word	0xfffffffe
	.align		4
        /*0010*/ 	.word	0x00000000
	.align		4
        /*0014*/ 	.word	0xfffffffd
	.align		4
        /*0018*/ 	.word	0x00000000
	.align		4
        /*001c*/ 	.word	0xfffffffc


//--------------------- .nv.constant4             --------------------------
	.section	.nv.constant4,"a",@progbits
	.align	8
	.align		8
.nv.constant4:
        /*0000*/ 	.dword	_ZN30_INTERNAL_52cd4252_4_k_cu_main4cuda3std3__45__cpo5beginE
	.align		8
        /*0008*/ 	.dword	_ZN30_INTERNAL_52cd4252_4_k_cu_main4cuda3std3__45__cpo3endE
	.align		8
        /*0010*/ 	.dword	_ZN30_INTERNAL_52cd4252_4_k_cu_main4cuda3std3__45__cpo6cbeginE
	.align		8
        /*0018*/ 	.dword	_ZN30_INTERNAL_52cd4252_4_k_cu_main4cuda3std3__45__cpo4cendE
	.align		8
        /*0020*/ 	.dword	_ZN30_INTERNAL_52cd4252_4_k_cu_main4cuda3std3__45__cpo6rbeginE
	.align		8
        /*0028*/ 	.dword	_ZN30_INTERNAL_52cd4252_4_k_cu_main4cuda3std3__45__cpo4rendE
	.align		8
        /*0030*/ 	.dword	_ZN30_INTERNAL_52cd4252_4_k_cu_main4cuda3std3__45__cpo7crbeginE
	.align		8
        /*0038*/ 	.dword	_ZN30_INTERNAL_52cd4252_4_k_cu_main4cuda3std3__45__cpo5crendE
	.align		8
        /*0040*/ 	.dword	_ZN30_INTERNAL_52cd4252_4_k_cu_main4cuda3std3__432_GLOBAL__N__52cd4252_4_k_cu_main6ignoreE
	.align		8
        /*0048*/ 	.dword	_ZN30_INTERNAL_52cd4252_4_k_cu_main4cuda3std3__419piecewise_constructE
	.align		8
        /*0050*/ 	.dword	_ZN30_INTERNAL_52cd4252_4_k_cu_main4cuda3std3__48in_placeE
	.align		8
        /*0058*/ 	.dword	_ZN30_INTERNAL_52cd4252_4_k_cu_main4cuda3std3__420unreachable_sentinelE
	.align		8
        /*0060*/ 	.dword	_ZN30_INTERNAL_52cd4252_4_k_cu_main4cuda3std3__47nulloptE
	.align		8
        /*0068*/ 	.dword	_ZN30_INTERNAL_52cd4252_4_k_cu_main4cuda3std3__48unexpectE
	.align		8
        /*0070*/ 	.dword	_ZN30_INTERNAL_52cd4252_4_k_cu_main4cuda3std6ranges3__45__cpo4swapE
	.align		8
        /*0078*/ 	.dword	_ZN30_INTERNAL_52cd4252_4_k_cu_main4cuda3std6ranges3__45__cpo9iter_moveE
	.align		8
        /*0080*/ 	.dword	_ZN30_INTERNAL_52cd4252_4_k_cu_main4cuda3std6ranges3__45__cpo5beginE
	.align		8
        /*0088*/ 	.dword	_ZN30_INTERNAL_52cd4252_4_k_cu_main4cuda3std6ranges3__45__cpo3endE
	.align		8
        /*0090*/ 	.dword	_ZN30_INTERNAL_52cd4252_4_k_cu_main4cuda3std6ranges3__45__cpo6cbeginE
	.align		8
        /*0098*/ 	.dword	_ZN30_INTERNAL_52cd4252_4_k_cu_main4cuda3std6ranges3__45__cpo4cendE
	.align		8
        /*00a0*/ 	.dword	_ZN30_INTERNAL_52cd4252_4_k_cu_main4cuda3std6ranges3__45__cpo7advanceE
	.align		8
        /*00a8*/ 	.dword	_ZN30_INTERNAL_52cd4252_4_k_cu_main4cuda3std6ranges3__45__cpo9iter_swapE
	.align		8
        /*00b0*/ 	.dword	_ZN30_INTERNAL_52cd4252_4_k_cu_main4cuda3std6ranges3__45__cpo4nextE
	.align		8
        /*00b8*/ 	.dword	_ZN30_INTERNAL_52cd4252_4_k_cu_main4cuda3std6ranges3__45__cpo4prevE
	.align		8
        /*00c0*/ 	.dword	_ZN30_INTERNAL_52cd4252_4_k_cu_main4cuda3std6ranges3__45__cpo4dataE
	.align		8
        /*00c8*/ 	.dword	_ZN30_INTERNAL_52cd4252_4_k_cu_main4cuda3std6ranges3__45__cpo5cdataE
	.align		8
        /*00d0*/ 	.dword	_ZN30_INTERNAL_52cd4252_4_k_cu_main4cuda3std6ranges3__45__cpo4sizeE
	.align		8
        /*00d8*/ 	.dword	_ZN30_INTERNAL_52cd4252_4_k_cu_main4cuda3std6ranges3__45__cpo5ssizeE
	.align		8
        /*00e0*/ 	.dword	_ZN30_INTERNAL_52cd4252_4_k_cu_main4cuda3std6ranges3__45__cpo8distanceE
	.align		8
        /*00e8*/ 	.dword	_ZN30_INTERNAL_52cd4252_4_k_cu_main6thrust24THRUST_300001_SM_1000_NS8cuda_cub3parE
	.align		8
        /*00f0*/ 	.dword	_ZN30_INTERNAL_52cd4252_4_k_cu_main6thrust24THRUST_300001_SM_1000_NS8cuda_cub10par_nosyncE
	.align		8
        /*00f8*/ 	.dword	_ZN30_INTERNAL_52cd4252_4_k_cu_main6thrust24THRUST_300001_SM_1000_NS6system6detail10sequential3seqE
	.align		8
        /*0100*/ 	.dword	_ZN30_INTERNAL_52cd4252_4_k_cu_main6thrust24THRUST_300001_SM_1000_NS12placeholders2_1E
	.align		8
        /*0108*/ 	.dword	_ZN30_INTERNAL_52cd4252_4_k_cu_main6thrust24THRUST_300001_SM_1000_NS12placeholders2_2E
	.align		8
        /*0110*/ 	.dword	_ZN30_INTERNAL_52cd4252_4_k_cu_main6thrust24THRUST_300001_SM_1000_NS12placeholders2_3E
	.align		8
        /*0118*/ 	.dword	_ZN30_INTERNAL_52cd4252_4_k_cu_main6thrust24THRUST_300001_SM_1000_NS12placeholders2_4E
	.align		8
        /*0120*/ 	.dword	_ZN30_INTERNAL_52cd4252_4_k_cu_main6thrust24THRUST_300001_SM_1000_NS12placeholders2_5E
	.align		8
        /*0128*/ 	.dword	_ZN30_INTERNAL_52cd4252_4_k_cu_main6thrust24THRUST_300001_SM_1000_NS12placeholders2_6E
	.align		8
        /*0130*/ 	.dword	_ZN30_INTERNAL_52cd4252_4_k_cu_main6thrust24THRUST_300001_SM_1000_NS12placeholders2_7E
	.align		8
        /*0138*/ 	.dword	_ZN30_INTERNAL_52cd4252_4_k_cu_main6thrust24THRUST_300001_SM_1000_NS12placeholders2_8E
	.align		8
        /*0140*/ 	.dword	_ZN30_INTERNAL_52cd4252_4_k_cu_main6thrust24THRUST_300001_SM_1000_NS12placeholders2_9E
	.align		8
        /*0148*/ 	.dword	_ZN30_INTERNAL_52cd4252_4_k_cu_main6thrust24THRUST_300001_SM_1000_NS12placeholders3_10E
	.align		8
        /*0150*/ 	.dword	_ZN30_INTERNAL_52cd4252_4_k_cu_main6thrust24THRUST_300001_SM_1000_NS3seqE


//--------------------- .text._ZN3cub18CUB_300001_SM_10006detail6reduce28DeviceReduceSingleTileKernelINS2_10policy_hubIfyN4cuda3std3__44plusIfEEE10Policy1000EPfSC_iS9_ffNS7_10__identityEEEvT0_T1_T2_T3_T4_T6_ --------------------------
	.section	.text._ZN3cub18CUB_300001_SM_10006detail6reduce28DeviceReduceSingleTileKernelINS2_10policy_hubIfyN4cuda3std3__44plusIfEEE10Policy1000EPfSC_iS9_ffNS7_10__identityEEEvT0_T1_T2_T3_T4_T6_,"ax",@progbits
	.align	128
        .global         _ZN3cub18CUB_300001_SM_10006detail6reduce28DeviceReduceSingleTileKernelINS2_10policy_hubIfyN4cuda3std3__44plusIfEEE10Policy1000EPfSC_iS9_ffNS7_10__identityEEEvT0_T1_T2_T3_T4_T6_
        .type           _ZN3cub18CUB_300001_SM_10006detail6reduce28DeviceReduceSingleTileKernelINS2_10policy_hubIfyN4cuda3std3__44plusIfEEE10Policy1000EPfSC_iS9_ffNS7_10__identityEEEvT0_T1_T2_T3_T4_T6_,@function
        .size           _ZN3cub18CUB_300001_SM_10006detail6reduce28DeviceReduceSingleTileKernelINS2_10policy_hubIfyN4cuda3std3__44plusIfEEE10Policy1000EPfSC_iS9_ffNS7_10__identityEEEvT0_T1_T2_T3_T4_T6_,(.L_x_238 - _ZN3cub18CUB_300001_SM_10006detail6reduce28DeviceReduceSingleTileKernelINS2_10policy_hubIfyN4cuda3std3__44plusIfEEE10Policy1000EPfSC_iS9_ffNS7_10__identityEEEvT0_T1_T2_T3_T4_T6_)
        .other          _ZN3cub18CUB_300001_SM_10006detail6reduce28DeviceReduceSingleTileKernelINS2_10policy_hubIfyN4cuda3std3__44plusIfEEE10Policy1000EPfSC_iS9_ffNS7_10__identityEEEvT0_T1_T2_T3_T4_T6_,@"STO_CUDA_ENTRY STV_DEFAULT"
_ZN3cub18CUB_300001_SM_10006detail6reduce28DeviceReduceSingleTileKernelINS2_10policy_hubIfyN4cuda3std3__44plusIfEEE10Policy1000EPfSC_iS9_ffNS7_10__identityEEEvT0_T1_T2_T3_T4_T6_:
.text._ZN3cub18CUB_300001_SM_10006detail6reduce28DeviceReduceSingleTileKernelINS2_10policy_hubIfyN4cuda3std3__44plusIfEEE10Policy1000EPfSC_iS9_ffNS7_10__identityEEEvT0_T1_T2_T3_T4_T6_:
[----:B------:R-:W-:Y:S01]  /*0000*/  LDC R1, c[0x0][0x37c] ;  /* 0x0000df00ff017b82 */ /* 0x000fe20000000800 */
[----:B------:R-:W0:Y:S01]  /*0010*/  LDCU UR4, c[0x0][0x390] ;  /* 0x00007200ff0477ac */ /* 0x000e220008000800 */
[----:B------:R-:W1:Y:S01]  /*0020*/  LDCU.64 UR6, c[0x0][0x358] ;  /* 0x00006b00ff0677ac */ /* 0x000e620008000a00 */
[----:B0-----:R-:W-:-:S04]  /*0030*/  MOV R20, UR4 ;  /* 0x0000000400147c02 */ /* 0x001fc80008000f00 */
[----:B------:R-:W-:-:S13]  /*0040*/  ISETP.NE.AND P0, PT, R20, RZ, PT ;  /* 0x000000ff1400720c */ /* 0x000fda0003f05270 */
[----:B-1----:R-:W-:Y:S05]  /*0050*/  @P0 BRA `(.L_x_0) ;  /* 0x00000000001c0947 */ /* 0x002fea0003800000 */
[----:B------:R-:W0:Y:S02]  /*0060*/  S2R R0, SR_TID.X ;  /* 0x0000000000007919 */ /* 0x000e240000002100 */
[----:B0-----:R-:W-:-:S13]  /*0070*/  ISETP.NE.AND P0, PT, R0, RZ, PT ;  /* 0x000000ff0000720c */ /* 0x001fda0003f05270 */
[----:B------:R-:W-:Y:S05]  /*0080*/  @P0 EXIT ;  /* 0x000000000000094d */ /* 0x000fea0003800000 */
[----:B------:R-:W0:Y:S08]  /*0090*/  LDC R5, c[0x0][0x398] ;  /* 0x0000e600ff057b82 */ /* 0x000e300000000800 */
[----:B------:R-:W0:Y:S02]  /*00a0*/  LDC.64 R2, c[0x0][0x388] ;  /* 0x0000e200ff027b82 */ /* 0x000e240000000a00 */
[----:B0-----:R-:W-:Y:S01]  /*00b0*/  STG.E desc[UR6][R2.64], R5 ;  /* 0x0000000502007986 */ /* 0x001fe2000c101906 */
[----:B------:R-:W-:Y:S05]  /*00c0*/  EXIT ;  /* 0x000000000000794d */ /* 0x000fea0003800000 */
.L_x_0:
[----:B------:R-:W0:Y:S01]  /*00d0*/  LDCU UR4, c[0x0][0x380] ;  /* 0x00007000ff0477ac */ /* 0x000e220008000800 */
[----:B------:R-:W-:Y:S01]  /*00e0*/  BSSY.RECONVERGENT B0, `(.L_x_1) ;  /* 0x00003ca000007945 */ /* 0x000fe20003800200 */
[----:B0-----:R-:W-:-:S09]  /*00f0*/  ULOP3.LUT UP0, URZ, UR4, 0xf, URZ, 0xc0, !UPT ;  /* 0x0000000f04ff7892 */ /* 0x001fd2000f80c0ff */
[----:B------:R-:W-:Y:S05]  /*0100*/  BRA.U UP0, `(.L_x_2) ;  /* 0x0000001d00607547 */ /* 0x000fea000b800000 */
[----:B------:R-:W-:-:S13]  /*0110*/  ISETP.GT.AND P0, PT, R20, 0xfff, PT ;  /* 0x00000fff1400780c */ /* 0x000fda0003f04270 */
[----:B------:R-:W-:Y:S05]  /*0120*/  @P0 BRA `(.L_x_3) ;  /* 0x0000000c00a80947 */ /* 0x000fea0003800000 */
[----:B------:R-:W0:Y:S01]  /*0130*/  S2R R9, SR_TID.X ;  /* 0x0000000000097919 */ /* 0x000e220000002100 */
[----:B------:R-:W-:Y:S01]  /*0140*/  BSSY.RECONVERGENT B1, `(.L_x_4) ;  /* 0x0000009000017945 */ /* 0x000fe20003800200 */
[----:B------:R-:W-:Y:S01]  /*0150*/  HFMA2 R0, -RZ, RZ, 0, 0 ;  /* 0x00000000ff007431 */ /* 0x000fe200000001ff */
[----:B0-----:R-:W-:Y:S02]  /*0160*/  ISETP.GE.AND P0, PT, R9, R20, PT ;  /* 0x000000140900720c */ /* 0x001fe40003f06270 */
[----:B------:R-:W-:-:S11]  /*0170*/  MOV R11, R9 ;  /* 0x00000009000b7202 */ /* 0x000fd60000000f00 */
[----:B------:R-:W-:Y:S05]  /*0180*/  @P0 BRA `(.L_x_5) ;  /* 0x0000000000100947 */ /* 0x000fea0003800000 */
[----:B------:R-:W0:Y:S02]  /*0190*/  LDC.64 R2, c[0x0][0x380] ;  /* 0x0000e000ff027b82 */ /* 0x000e240000000a00 */
[----:B0-----:R-:W-:-:S05]  /*01a0*/  IMAD.WIDE.U32 R2, R9, 0x4, R2 ;  /* 0x0000000409027825 */ /* 0x001fca00078e0002 */
[----:B------:R0:W5:Y:S01]  /*01b0*/  LDG.E.CONSTANT R0, desc[UR6][R2.64] ;  /* 0x0000000602007981 */ /* 0x000162000c1e9900 */
[----:B------:R-:W-:-:S07]  /*01c0*/  IADD3 R11, PT, PT, R9, 0x100, RZ ;  /* 0x00000100090b7810 */ /* 0x000fce0007ffe0ff */
.L_x_5:
[----:B------:R-:W-:Y:S05]  /*01d0*/  BSYNC.RECONVERGENT B1 ;  /* 0x0000000000017941 */ /* 0x000fea0003800200 */
.L_x_4:
[----:B------:R-:W-:Y:S01]  /*01e0*/  ISETP.GE.AND P0, PT, R11, R20, PT ;  /* 0x000000140b00720c */ /* 0x000fe20003f06270 */
[----:B------:R-:W-:-:S12]  /*01f0*/  BSSY.RECONVERGENT B1, `(.L_x_6) ;  /* 0x0000074000017945 */ /* 0x000fd80003800200 */
[----:B------:R-:W-:Y:S05]  /*0200*/  @P0 BRA `(.L_x_7) ;  /* 0x0000000400c80947 */ /* 0x000fea0003800000 */
[----:B0-----:R-:W-:Y:S01]  /*0210*/  LOP3.LUT R3, RZ, R11, RZ, 0x33, !PT ;  /* 0x0000000bff037212 */ /* 0x001fe200078e33ff */
[----:B------:R-:W-:Y:S03]  /*0220*/  BSSY.RECONVERGENT B2, `(.L_x_8) ;  /* 0x0000015000027945 */ /* 0x000fe60003800200 */
[----:B------:R-:W-:-:S04]  /*0230*/  IADD3 R4, PT, PT, R3, R20, RZ ;  /* 0x0000001403047210 */ /* 0x000fc80007ffe0ff */
[C---:B------:R-:W-:Y:S02]  /*0240*/  LOP3.LUT R2, R4.reuse, 0x300, RZ, 0xc0, !PT ;  /* 0x0000030004027812 */ /* 0x040fe400078ec0ff */
[----:B------:R-:W-:Y:S02]  /*0250*/  ISETP.GE.U32.AND P1, PT, R4, 0x300, PT ;  /* 0x000003000400780c */ /* 0x000fe40003f26070 */
[----:B------:R-:W-:-:S13]  /*0260*/  ISETP.NE.AND P0, PT, R2, 0x300, PT ;  /* 0x000003000200780c */ /* 0x000fda0003f05270 */
[----:B------:R-:W-:Y:S05]  /*0270*/  @!P0 BRA `(.L_x_9) ;  /* 0x00000000003c8947 */ /* 0x000fea0003800000 */
[----:B------:R-:W0:Y:S01]  /*0280*/  LDC.64 R2, c[0x0][0x380] ;  /* 0x0000e000ff027b82 */ /* 0x000e220000000a00 */
[----:B------:R-:W-:-:S04]  /*0290*/  LEA.HI R4, R4, 0x1, RZ, 0x18 ;  /* 0x0000000104047811 */ /* 0x000fc800078fc0ff */
[----:B------:R-:W-:-:S04]  /*02a0*/  LOP3.LUT R4, R4, 0x3, RZ, 0xc0, !PT ;  /* 0x0000000304047812 */ /* 0x000fc800078ec0ff */
[----:B------:R-:W-:Y:S01]  /*02b0*/  IADD3 R4, PT, PT, -R4, RZ, RZ ;  /* 0x000000ff04047210 */ /* 0x000fe20007ffe1ff */
[----:B0-----:R-:W-:-:S05]  /*02c0*/  IMAD.WIDE.U32 R2, R11, 0x4, R2 ;  /* 0x000000040b027825 */ /* 0x001fca00078e0002 */
[----:B------:R-:W-:-:S07]  /*02d0*/  MOV R5, R3 ;  /* 0x0000000300057202 */ /* 0x000fce0000000f00 */
.L_x_10:
[----:B------:R-:W-:-:S06]  /*02e0*/  MOV R3, R5 ;  /* 0x0000000500037202 */ /* 0x000fcc0000000f00 */
[----:B------:R0:W2:Y:S01]  /*02f0*/  LDG.E.CONSTANT R3, desc[UR6][R2.64] ;  /* 0x0000000602037981 */ /* 0x0000a2000c1e9900 */
[----:B------:R-:W-:Y:S01]  /*0300*/  IADD3 R4, PT, PT, R4, 0x1, RZ ;  /* 0x0000000104047810 */ /* 0x000fe20007ffe0ff */
[----:B------:R-:W-:-:S03]  /*0310*/  VIADD R11, R11, 0x100 ;  /* 0x000001000b0b7836 */ /* 0x000fc60000000000 */
[----:B------:R-:W-:Y:S02]  /*0320*/  ISETP.NE.AND P0, PT, R4, RZ, PT ;  /* 0x000000ff0400720c */ /* 0x000fe40003f05270 */
[----:B0-----:R-:W-:-:S04]  /*0330*/  IADD3 R2, P2, PT, R2, 0x400, RZ ;  /* 0x0000040002027810 */ /* 0x001fc80007f5e0ff */
[----:B------:R-:W-:Y:S01]  /*0340*/  IADD3.X R5, PT, PT, RZ, R5, RZ, P2, !PT ;  /* 0x00000005ff057210 */ /* 0x000fe200017fe4ff */
[----:B--2--5:R-:W-:-:S06]  /*0350*/  FADD R0, R3, R0 ;  /* 0x0000000003007221 */ /* 0x024fcc0000000000 */
[----:B------:R-:W-:Y:S05]  /*0360*/  @P0 BRA `(.L_x_10) ;  /* 0xfffffffc00dc0947 */ /* 0x000fea000383ffff */
.L_x_9:
[----:B------:R-:W-:Y:S05]  /*0370*/  BSYNC.RECONVERGENT B2 ;  /* 0x0000000000027941 */ /* 0x000fea0003800200 */
.L_x_8:
[----:B------:R-:W-:Y:S05]  /*0380*/  @!P1 BRA `(.L_x_7) ;  /* 0x0000000400689947 */ /* 0x000fea0003800000 */
[----:B------:R-:W-:Y:S01]  /*0390*/  IADD3 R2, PT, PT, -R11, R20, RZ ;  /* 0x000000140b027210 */ /* 0x000fe20007ffe1ff */
[----:B------:R-:W-:Y:S01]  /*03a0*/  BSSY.RECONVERGENT B2, `(.L_x_11) ;  /* 0x0000031000027945 */ /* 0x000fe20003800200 */
[----:B------:R-:W-:Y:S02]  /*03b0*/  PLOP3.LUT P0, PT, PT, PT, PT, 0x80, 0x8 ;  /* 0x000000000008781c */ /* 0x000fe40003f0f070 */
[----:B------:R-:W-:-:S13]  /*03c0*/  ISETP.GT.AND P1, PT, R2, 0xc00, PT ;  /* 0x00000c000200780c */ /* 0x000fda0003f24270 */
[----:B------:R-:W-:Y:S05]  /*03d0*/  @!P1 BRA `(.L_x_12) ;  /* 0x0000000000b49947 */ /* 0x000fea0003800000 */
[----:B------:R-:W-:Y:S02]  /*03e0*/  PLOP3.LUT P0, PT, PT, PT, PT, 0x8, 0x80 ;  /* 0x000000000080781c */ /* 0x000fe40003f0e170 */
[----:B------:R-:W-:-:S11]  /*03f0*/  IADD3 R8, PT, PT, R20, -0xc00, RZ ;  /* 0xfffff40014087810 */ /* 0x000fd60007ffe0ff */
.L_x_13:
[----:B------:R-:W0:Y:S01]  /*0400*/  LDC.64 R6, c[0x0][0x380] ;  /* 0x0000e000ff067b82 */ /* 0x000e220000000a00 */
[C---:B------:R-:W-:Y:S01]  /*0410*/  IADD3 R5, PT, PT, R11.reuse, 0x400, RZ ;  /* 0x000004000b057810 */ /* 0x040fe20007ffe0ff */
[----:B0-----:R-:W-:-:S05]  /*0420*/  IMAD.WIDE R24, R11, 0x4, R6 ;  /* 0x000000040b187825 */ /* 0x001fca00078e0206 */
[----:B------:R-:W2:Y:S04]  /*0430*/  LDG.E.CONSTANT R13, desc[UR6][R24.64] ;  /* 0x00000006180d7981 */ /* 0x000ea8000c1e9900 */
[----:B------:R-:W3:Y:S01]  /*0440*/  LDG.E.CONSTANT R10, desc[UR6][R24.64+0x400] ;  /* 0x00040006180a7981 */ /* 0x000ee2000c1e9900 */
[----:B------:R-:W-:-:S03]  /*0450*/  IMAD.WIDE R4, R5, 0x4, R6 ;  /* 0x0000000405047825 */ /* 0x000fc600078e0206 */
[----:B------:R-:W4:Y:S04]  /*0460*/  LDG.E.CONSTANT R12, desc[UR6][R24.64+0x800] ;  /* 0x00080006180c7981 */ /* 0x000f28000c1e9900 */
[----:B------:R-:W4:Y:S04]  /*0470*/  LDG.E.CONSTANT R17, desc[UR6][R24.64+0xc00] ;  /* 0x000c000618117981 */ /* 0x000f28000c1e9900 */
[----:B------:R-:W4:Y:S01]  /*0480*/  LDG.E.CONSTANT R16, desc[UR6][R4.64] ;  /* 0x0000000604107981 */ /* 0x000f22000c1e9900 */
[----:B------:R-:W-:-:S03]  /*0490*/  IADD3 R3, PT, PT, R11, 0x800, RZ ;  /* 0x000008000b037810 */ /* 0x000fc60007ffe0ff */
[----:B------:R-:W4:Y:S04]  /*04a0*/  LDG.E.CONSTANT R15, desc[UR6][R4.64+0x400] ;  /* 0x00040006040f7981 */ /* 0x000f28000c1e9900 */
[----:B------:R-:W4:Y:S01]  /*04b0*/  LDG.E.CONSTANT R14, desc[UR6][R4.64+0x800] ;  /* 0x00080006040e7981 */ /* 0x000f22000c1e9900 */
[----:B------:R-:W-:-:S03]  /*04c0*/  IMAD.WIDE R2, R3, 0x4, R6 ;  /* 0x0000000403027825 */ /* 0x000fc600078e0206 */
[----:B------:R-:W4:Y:S04]  /*04d0*/  LDG.E.CONSTANT R22, desc[UR6][R4.64+0xc00] ;  /* 0x000c000604167981 */ /* 0x000f28000c1e9900 */
[----:B------:R-:W4:Y:S01]  /*04e0*/  LDG.E.CONSTANT R21, desc[UR6][R2.64] ;  /* 0x0000000602157981 */ /* 0x000f22000c1e9900 */
[----:B------:R-:W-:-:S03]  /*04f0*/  IADD3 R23, PT, PT, R11, 0xc00, RZ ;  /* 0x00000c000b177810 */ /* 0x000fc60007ffe0ff */
[----:B------:R-:W4:Y:S04]  /*0500*/  LDG.E.CONSTANT R19, desc[UR6][R2.64+0x400] ;  /* 0x0004000602137981 */ /* 0x000f28000c1e9900 */
[----:B------:R-:W4:Y:S01]  /*0510*/  LDG.E.CONSTANT R18, desc[UR6][R2.64+0x800] ;  /* 0x0008000602127981 */ /* 0x000f22000c1e9900 */
[----:B------:R-:W-:-:S03]  /*0520*/  IMAD.WIDE R6, R23, 0x4, R6 ;  /* 0x0000000417067825 */ /* 0x000fc600078e0206 */
[----:B------:R-:W4:Y:S04]  /*0530*/  LDG.E.CONSTANT R26, desc[UR6][R2.64+0xc00] ;  /* 0x000c0006021a7981 */ /* 0x000f28000c1e9900 */
[----:B------:R-:W4:Y:S04]  /*0540*/  LDG.E.CONSTANT R25, desc[UR6][R6.64] ;  /* 0x0000000606197981 */ /* 0x000f28000c1e9900 */
[----:B------:R-:W4:Y:S04]  /*0550*/  LDG.E.CONSTANT R23, desc[UR6][R6.64+0x400] ;  /* 0x0004000606177981 */ /* 0x000f28000c1e9900 */
[----:B------:R-:W4:Y:S04]  /*0560*/  LDG.E.CONSTANT R24, desc[UR6][R6.64+0x800] ;  /* 0x0008000606187981 */ /* 0x000f28000c1e9900 */
[----:B------:R-:W4:Y:S01]  /*0570*/  LDG.E.CONSTANT R27, desc[UR6][R6.64+0xc00] ;  /* 0x000c0006061b7981 */ /* 0x000f22000c1e9900 */
[----:B------:R-:W-:-:S04]  /*0580*/  IADD3 R11, PT, PT, R11, 0x1000, RZ ;  /* 0x000010000b0b7810 */ /* 0x000fc80007ffe0ff */
[----:B------:R-:W-:Y:S01]  /*0590*/  ISETP.GE.AND P1, PT, R11, R8, PT ;  /* 0x000000080b00720c */ /* 0x000fe20003f26270 */
[----:B--2--5:R-:W-:-:S04]  /*05a0*/  FADD R13, R13, R0 ;  /* 0x000000000d0d7221 */ /* 0x024fc80000000000 */
[----:B---3--:R-:W-:-:S04]  /*05b0*/  FADD R13, R13, R10 ;  /* 0x0000000a0d0d7221 */ /* 0x008fc80000000000 */
[----:B----4-:R-:W-:-:S04]  /*05c0*/  FADD R12, R13, R12 ;  /* 0x0000000c0d0c7221 */ /* 0x010fc80000000000 */
[----:B------:R-:W-:-:S04]  /*05d0*/  FADD R17, R12, R17 ;  /* 0x000000110c117221 */ /* 0x000fc80000000000 */
        /* <DEDUP_REMOVED lines=11> */
[----:B------:R-:W-:Y:S01]  /*0690*/  FADD R0, R24, R27 ;  /* 0x0000001b18007221 */ /* 0x000fe20000000000 */
[----:B------:R-:W-:Y:S06]  /*06a0*/  @!P1 BRA `(.L_x_13) ;  /* 0xfffffffc00549947 */ /* 0x000fec000383ffff */
.L_x_12:
[----:B------:R-:W-:Y:S05]  /*06b0*/  BSYNC.RECONVERGENT B2 ;  /* 0x0000000000027941 */ /* 0x000fea0003800200 */
.L_x_11:
[----:B------:R-:W-:Y:S01]  /*06c0*/  IADD3 R2, PT, PT, -R11, R20, RZ ;  /* 0x000000140b027210 */ /* 0x000fe20007ffe1ff */
[----:B------:R-:W-:Y:S03]  /*06d0*/  BSSY.RECONVERGENT B2, `(.L_x_14) ;  /* 0x0000019000027945 */ /* 0x000fe60003800200 */
[----:B------:R-:W-:-:S13]  /*06e0*/  ISETP.GT.AND P1, PT, R2, 0x400, PT ;  /* 0x000004000200780c */ /* 0x000fda0003f24270 */
[----:B------:R-:W-:Y:S05]  /*06f0*/  @!P1 BRA `(.L_x_15) ;  /* 0x0000000000589947 */ /* 0x000fea0003800000 */
[----:B------:R-:W0:Y:S01]  /*0700*/  LDC.64 R4, c[0x0][0x380] ;  /* 0x0000e000ff047b82 */ /* 0x000e220000000a00 */
[C---:B------:R-:W-:Y:S02]  /*0710*/  VIADD R15, R11.reuse, 0x400 ;  /* 0x000004000b0f7836 */ /* 0x040fe40000000000 */
[----:B0-----:R-:W-:-:S05]  /*0720*/  IMAD.WIDE R2, R11, 0x4, R4 ;  /* 0x000000040b027825 */ /* 0x001fca00078e0204 */
[----:B------:R-:W2:Y:S04]  /*0730*/  LDG.E.CONSTANT R7, desc[UR6][R2.64] ;  /* 0x0000000602077981 */ /* 0x000ea8000c1e9900 */
[----:B------:R-:W3:Y:S01]  /*0740*/  LDG.E.CONSTANT R6, desc[UR6][R2.64+0x400] ;  /* 0x0004000602067981 */ /* 0x000ee2000c1e9900 */
[----:B------:R-:W-:-:S03]  /*0750*/  IMAD.WIDE R4, R15, 0x4, R4 ;  /* 0x000000040f047825 */ /* 0x000fc600078e0204 */
[----:B------:R-:W4:Y:S04]  /*0760*/  LDG.E.CONSTANT R13, desc[UR6][R2.64+0x800] ;  /* 0x00080006020d7981 */ /* 0x000f28000c1e9900 */
[----:B------:R-:W4:Y:S04]  /*0770*/  LDG.E.CONSTANT R15, desc[UR6][R2.64+0xc00] ;  /* 0x000c0006020f7981 */ /* 0x000f28000c1e9900 */
[----:B------:R-:W4:Y:S04]  /*0780*/  LDG.E.CONSTANT R17, desc[UR6][R4.64] ;  /* 0x0000000604117981 */ /* 0x000f28000c1e9900 */
[----:B------:R-:W4:Y:S04]  /*0790*/  LDG.E.CONSTANT R19, desc[UR6][R4.64+0x400] ;  /* 0x0004000604137981 */ /* 0x000f28000c1e9900 */
[----:B------:R-:W4:Y:S04]  /*07a0*/  LDG.E.CONSTANT R21, desc[UR6][R4.64+0x800] ;  /* 0x0008000604157981 */ /* 0x000f28000c1e9900 */
[----:B------:R-:W4:Y:S01]  /*07b0*/  LDG.E.CONSTANT R23, desc[UR6][R4.64+0xc00] ;  /* 0x000c000604177981 */ /* 0x000f22000c1e9900 */
[----:B------:R-:W-:-:S02]  /*07c0*/  PLOP3.LUT P0, PT, PT, PT, PT, 0x8, 0x80 ;  /* 0x000000000080781c */ /* 0x000fc40003f0e170 */
[----:B------:R-:W-:Y:S01]  /*07d0*/  IADD3 R11, PT, PT, R11, 0x800, RZ ;  /* 0x000008000b0b7810 */ /* 0x000fe20007ffe0ff */
[----:B--2--5:R-:W-:-:S04]  /*07e0*/  FADD R7, R0, R7 ;  /* 0x0000000700077221 */ /* 0x024fc80000000000 */
[----:B---3--:R-:W-:-:S04]  /*07f0*/  FADD R6, R7, R6 ;  /* 0x0000000607067221 */ /* 0x008fc80000000000 */
[----:B----4-:R-:W-:-:S04]  /*0800*/  FADD R6, R6, R13 ;  /* 0x0000000d06067221 */ /* 0x010fc80000000000 */
[----:B------:R-:W-:-:S04]  /*0810*/  FADD R6, R6, R15 ;  /* 0x0000000f06067221 */ /* 0x000fc80000000000 */
[----:B------:R-:W-:-:S04]  /*0820*/  FADD R6, R6, R17 ;  /* 0x0000001106067221 */ /* 0x000fc80000000000 */
[----:B------:R-:W-:-:S04]  /*0830*/  FADD R6, R6, R19 ;  /* 0x0000001306067221 */ /* 0x000fc80000000000 */
[----:B------:R-:W-:-:S04]  /*0840*/  FADD R6, R6, R21 ;  /* 0x0000001506067221 */ /* 0x000fc80000000000 */
[----:B------:R-:W-:-:S07]  /*0850*/  FADD R0, R6, R23 ;  /* 0x0000001706007221 */ /* 0x000fce0000000000 */
.L_x_15:
[----:B------:R-:W-:Y:S05]  /*0860*/  BSYNC.RECONVERGENT B2 ;  /* 0x0000000000027941 */ /* 0x000fea0003800200 */
.L_x_14:
[----:B------:R-:W-:-:S13]  /*0870*/  ISETP.LT.OR P0, PT, R11, R20, P0 ;  /* 0x000000140b00720c */ /* 0x000fda0000701670 */
[----:B------:R-:W-:Y:S05]  /*0880*/  @!P0 BRA `(.L_x_7) ;  /* 0x0000000000288947 */ /* 0x000fea0003800000 */
[----:B------:R-:W0:Y:S02]  /*0890*/  LDC.64 R2, c[0x0][0x380] ;  /* 0x0000e000ff027b82 */ /* 0x000e240000000a00 */
[----:B0-----:R-:W-:-:S05]  /*08a0*/  IMAD.WIDE R2, R11, 0x4, R2 ;  /* 0x000000040b027825 */ /* 0x001fca00078e0202 */
[----:B------:R-:W2:Y:S04]  /*08b0*/  LDG.E.CONSTANT R5, desc[UR6][R2.64] ;  /* 0x0000000602057981 */ /* 0x000ea8000c1e9900 */
[----:B------:R-:W3:Y:S04]  /*08c0*/  LDG.E.CONSTANT R4, desc[UR6][R2.64+0x400] ;  /* 0x0004000602047981 */ /* 0x000ee8000c1e9900 */
[----:B------:R-:W4:Y:S04]  /*08d0*/  LDG.E.CONSTANT R7, desc[UR6][R2.64+0x800] ;  /* 0x0008000602077981 */ /* 0x000f28000c1e9900 */
[----:B------:R-:W4:Y:S01]  /*08e0*/  LDG.E.CONSTANT R11, desc[UR6][R2.64+0xc00] ;  /* 0x000c0006020b7981 */ /* 0x000f22000c1e9900 */
[----:B--2--5:R-:W-:-:S04]  /*08f0*/  FADD R5, R0, R5 ;  /* 0x0000000500057221 */ /* 0x024fc80000000000 */
[----:B---3--:R-:W-:-:S04]  /*0900*/  FADD R4, R5, R4 ;  /* 0x0000000405047221 */ /* 0x008fc80000000000 */
[----:B----4-:R-:W-:-:S04]  /*0910*/  FADD R4, R4, R7 ;  /* 0x0000000704047221 */ /* 0x010fc80000000000 */
[----:B------:R-:W-:-:S07]  /*0920*/  FADD R0, R4, R11 ;  /* 0x0000000b04007221 */ /* 0x000fce0000000000 */
.L_x_7:
[----:B------:R-:W-:Y:S05]  /*0930*/  BSYNC.RECONVERGENT B1 ;  /* 0x0000000000017941 */ /* 0x000fea0003800200 */
.L_x_6:
[----:B------:R-:W-:Y:S02]  /*0940*/  ISETP.GE.AND P0, PT, R20, 0x100, PT ;  /* 0x000001001400780c */ /* 0x000fe40003f06270 */
[----:B-----5:R-:W-:-:S11]  /*0950*/  MOV R7, R0 ;  /* 0x0000000000077202 */ /* 0x020fd60000000f00 */
[----:B------:R-:W-:Y:S05]  /*0960*/  @!P0 BRA `(.L_x_16) ;  /* 0x0000000000ac8947 */ /* 0x000fea0003800000 */
[----:B------:R-:W1:Y:S01]  /*0970*/  S2R R6, SR_LANEID ;  /* 0x0000000000067919 */ /* 0x000e620000000000 */
[----:B------:R-:W2:Y:S02]  /*0980*/  SHFL.DOWN PT, R0, R7, 0x1, 0x1f ;  /* 0x08201f0007007f89 */ /* 0x000ea400000e0000 */
[----:B--2---:R-:W-:Y:S01]  /*0990*/  FADD R0, R0, R7 ;  /* 0x0000000700007221 */ /* 0x004fe20000000000 */
[C---:B-1----:R-:W-:Y:S02]  /*09a0*/  ISETP.GT.AND P0, PT, R6.reuse, 0x1e, PT ;  /* 0x0000001e0600780c */ /* 0x042fe40003f04270 */
[C---:B------:R-:W-:Y:S02]  /*09b0*/  ISETP.NE.AND P1, PT, R6.reuse, RZ, PT ;  /* 0x000000ff0600720c */ /* 0x040fe40003f25270 */
[----:B------:R-:W-:Y:S02]  /*09c0*/  FSEL R0, R7, R0, P0 ;  /* 0x0000000007007208 */ /* 0x000fe40000000000 */
[----:B------:R-:W-:-:S03]  /*09d0*/  ISETP.GT.AND P0, PT, R6, 0x1d, PT ;  /* 0x0000001d0600780c */ /* 0x000fc60003f04270 */
[----:B0-----:R-:W0:Y:S06]  /*09e0*/  SHFL.DOWN PT, R3, R0, 0x2, 0x1f ;  /* 0x08401f0000037f89 */ /* 0x001e2c00000e0000 */
[----:B------:R-:W1:Y:S01]  /*09f0*/  @!P1 S2R R5, SR_CgaCtaId ;  /* 0x0000000000059919 */ /* 0x000e620000008800 */
[----:B------:R-:W-:Y:S02]  /*0a00*/  @!P1 MOV R4, 0x400 ;  /* 0x0000040000049802 */ /* 0x000fe40000000f00 */
[----:B------:R-:W-:-:S04]  /*0a10*/  @!P1 SHF.R.U32.HI R2, RZ, 0x3, R9 ;  /* 0x00000003ff029819 */ /* 0x000fc80000011609 */
[----:B------:R-:W-:Y:S01]  /*0a20*/  @!P1 LOP3.LUT R2, R2, 0x7c, RZ, 0xc0, !PT ;  /* 0x0000007c02029812 */ /* 0x000fe200078ec0ff */
[----:B0-----:R-:W-:Y:S01]  /*0a30*/  @!P0 FADD R0, R0, R3 ;  /* 0x0000000300008221 */ /* 0x001fe20000000000 */
[----:B------:R-:W-:-:S04]  /*0a40*/  ISETP.GT.AND P0, PT, R6, 0x1b, PT ;  /* 0x0000001b0600780c */ /* 0x000fc80003f04270 */
[----:B------:R-:W0:Y:S01]  /*0a50*/  SHFL.DOWN PT, R3, R0, 0x4, 0x1f ;  /* 0x08801f0000037f89 */ /* 0x000e2200000e0000 */
[----:B-1----:R-:W-:-:S04]  /*0a60*/  @!P1 LEA R5, R5, R4, 0x18 ;  /* 0x0000000405059211 */ /* 0x002fc800078ec0ff */
[----:B------:R-:W-:-:S04]  /*0a70*/  @!P1 IADD3 R2, PT, PT, R2, R5, RZ ;  /* 0x0000000502029210 */ /* 0x000fc80007ffe0ff */
[----:B0-----:R-:W-:Y:S01]  /*0a80*/  @!P0 FADD R0, R0, R3 ;  /* 0x0000000300008221 */ /* 0x001fe20000000000 */
[----:B------:R-:W-:-:S04]  /*0a90*/  ISETP.GT.AND P0, PT, R6, 0x17, PT ;  /* 0x000000170600780c */ /* 0x000fc80003f04270 */
[----:B------:R-:W0:Y:S09]  /*0aa0*/  SHFL.DOWN PT, R3, R0, 0x8, 0x1f ;  /* 0x09001f0000037f89 */ /* 0x000e3200000e0000 */
[----:B0-----:R-:W-:Y:S01]  /*0ab0*/  @!P0 FADD R0, R0, R3 ;  /* 0x0000000300008221 */ /* 0x001fe20000000000 */
[----:B------:R-:W-:-:S04]  /*0ac0*/  ISETP.NE.AND P0, PT, R9, RZ, PT ;  /* 0x000000ff0900720c */ /* 0x000fc80003f05270 */
[----:B------:R-:W0:Y:S02]  /*0ad0*/  SHFL.DOWN PT, R3, R0, 0x10, 0x1f ;  /* 0x0a001f0000037f89 */ /* 0x000e2400000e0000 */
[----:B0-----:R-:W-:-:S05]  /*0ae0*/  FADD R3, R0, R3 ;  /* 0x0000000300037221 */ /* 0x001fca0000000000 */
[----:B------:R0:W-:Y:S01]  /*0af0*/  @!P1 STS [R2+0x8], R3 ;  /* 0x0000080302009388 */ /* 0x0001e20000000800 */
[----:B------:R-:W-:Y:S01]  /*0b00*/  BAR.SYNC.DEFER_BLOCKING 0x0 ;  /* 0x0000000000007b1d */ /* 0x000fe20000010000 */
[----:B------:R-:W-:-:S04]  /*0b10*/  ISETP.GT.AND P1, PT, R6, 0xf, PT ;  /* 0x0000000f0600780c */ /* 0x000fc80003f24270 */
[----:B------:R-:W-:Y:S01]  /*0b20*/  FSEL R0, R0, R3, P1 ;  /* 0x0000000300007208 */ /* 0x000fe20000800000 */
[----:B------:R-:W-:Y:S08]  /*0b30*/  @P0 BRA `(.L_x_17) ;  /* 0x0000003000900947 */ /* 0x000ff00003800000 */
[----:B------:R-:W1:Y:S01]  /*0b40*/  S2UR UR5, SR_CgaCtaId ;  /* 0x00000000000579c3 */ /* 0x000e620000008800 */
[----:B------:R-:W-:Y:S02]  /*0b50*/  UMOV UR4, 0x400 ;  /* 0x0000040000047882 */ /* 0x000fe40000000000 */
[----:B-1----:R-:W-:-:S09]  /*0b60*/  ULEA UR4, UR5, UR4, 0x18 ;  /* 0x0000000405047291 */ /* 0x002fd2000f8ec0ff */
[----:B0-----:R-:W0:Y:S04]  /*0b70*/  LDS R3, [UR4+0xc] ;  /* 0x00000c04ff037984 */ /* 0x001e280008000800 */
[----:B------:R-:W1:Y:S04]  /*0b80*/  LDS.128 R4, [UR4+0x10] ;  /* 0x00001004ff047984 */ /* 0x000e680008000c00 */
[----:B------:R-:W2:Y:S01]  /*0b90*/  LDS.64 R8, [UR4+0x20] ;  /* 0x00002004ff087984 */ /* 0x000ea20008000a00 */
[----:B0-----:R-:W-:-:S04]  /*0ba0*/  FADD R3, R0, R3 ;  /* 0x0000000300037221 */ /* 0x001fc80000000000 */
[----:B-1----:R-:W-:-:S04]  /*0bb0*/  FADD R4, R3, R4 ;  /* 0x0000000403047221 */ /* 0x002fc80000000000 */
[----:B------:R-:W-:-:S04]  /*0bc0*/  FADD R5, R4, R5 ;  /* 0x0000000504057221 */ /* 0x000fc80000000000 */
[----:B------:R-:W-:-:S04]  /*0bd0*/  FADD R6, R5, R6 ;  /* 0x0000000605067221 */ /* 0x000fc80000000000 */
[----:B------:R-:W-:-:S04]  /*0be0*/  FADD R7, R6, R7 ;  /* 0x0000000706077221 */ /* 0x000fc80000000000 */
[----:B--2---:R-:W-:-:S04]  /*0bf0*/  FADD R8, R7, R8 ;  /* 0x0000000807087221 */ /* 0x004fc80000000000 */
[----:B------:R-:W-:Y:S01]  /*0c00*/  FADD R0, R8, R9 ;  /* 0x0000000908007221 */ /* 0x000fe20000000000 */
[----:B------:R-:W-:Y:S06]  /*0c10*/  BRA `(.L_x_17) ;  /* 0x0000003000587947 */ /* 0x000fec0003800000 */
.L_x_16:
[----:B------:R-:W1:Y:S01]  /*0c20*/  S2R R4, SR_LANEID ;  /* 0x0000000000047919 */ /* 0x000e620000000000 */
[----:B------:R-:W-:-:S04]  /*0c30*/  LOP3.LUT R0, R9, 0x3e0, RZ, 0xc0, !PT ;  /* 0x000003e009007812 */ /* 0x000fc800078ec0ff */
[----:B0-----:R-:W-:Y:S02]  /*0c40*/  IADD3 R3, PT, PT, R0, 0x20, RZ ;  /* 0x0000002000037810 */ /* 0x001fe40007ffe0ff */
[----:B------:R-:W-:Y:S02]  /*0c50*/  LOP3.LUT R5, RZ, R0, RZ, 0x33, !PT ;  /* 0x00000000ff057212 */ /* 0x000fe400078e33ff */
[-C--:B------:R-:W-:Y:S02]  /*0c60*/  ISETP.GT.AND P0, PT, R3, R20.reuse, PT ;  /* 0x000000140300720c */ /* 0x080fe40003f04270 */
[----:B------:R-:W-:-:S04]  /*0c70*/  IADD3 R5, PT, PT, R5, R20, RZ ;  /* 0x0000001405057210 */ /* 0x000fc80007ffe0ff */
[----:B------:R-:W-:-:S05]  /*0c80*/  SEL R5, R5, 0x1f, P0 ;  /* 0x0000001f05057807 */ /* 0x000fca0000000000 */
[----:B------:R-:W0:Y:S01]  /*0c90*/  SHFL.DOWN PT, R0, R7, 0x1, R5 ;  /* 0x0820000007007989 */ /* 0x000e2200000e0005 */
[C---:B-1----:R-:W-:Y:S02]  /*0ca0*/  ISETP.GE.AND P0, PT, R4.reuse, R5, PT ;  /* 0x000000050400720c */ /* 0x042fe40003f06270 */
[C---:B------:R-:W-:Y:S02]  /*0cb0*/  IADD3 R2, PT, PT, R4.reuse, 0x2, RZ ;  /* 0x0000000204027810 */ /* 0x040fe40007ffe0ff */
[----:B------:R-:W-:-:S09]  /*0cc0*/  ISETP.NE.AND P1, PT, R4, RZ, PT ;  /* 0x000000ff0400720c */ /* 0x000fd20003f25270 */
[----:B0-----:R-:W-:Y:S01]  /*0cd0*/  @!P0 FADD R7, R0, R7 ;  /* 0x0000000700078221 */ /* 0x001fe20000000000 */
[-C--:B------:R-:W-:Y:S02]  /*0ce0*/  ISETP.GT.AND P0, PT, R2, R5.reuse, PT ;  /* 0x000000050200720c */ /* 0x080fe40003f04270 */
[----:B------:R-:W-:Y:S01]  /*0cf0*/  IADD3 R2, PT, PT, R4, 0x4, RZ ;  /* 0x0000000404027810 */ /* 0x000fe20007ffe0ff */
[----:B------:R-:W0:Y:S01]  /*0d00*/  @!P1 S2R R6, SR_CgaCtaId ;  /* 0x0000000000069919 */ /* 0x000e220000008800 */
[----:B------:R-:W-:Y:S01]  /*0d10*/  @!P1 MOV R3, 0x400 ;  /* 0x0000040000039802 */ /* 0x000fe20000000f00 */
[----:B------:R-:W1:Y:S08]  /*0d20*/  SHFL.DOWN PT, R0, R7, 0x2, R5 ;  /* 0x0840000007007989 */ /* 0x000e7000000e0005 */
[----:B-1----:R-:W-:Y:S01]  /*0d30*/  @!P0 FADD R7, R7, R0 ;  /* 0x0000000007078221 */ /* 0x002fe20000000000 */
[----:B------:R-:W-:-:S02]  /*0d40*/  ISETP.GT.AND P0, PT, R2, R5, PT ;  /* 0x000000050200720c */ /* 0x000fc40003f04270 */
[----:B------:R-:W-:Y:S02]  /*0d50*/  IADD3 R2, PT, PT, R4, 0x8, RZ ;  /* 0x0000000804027810 */ /* 0x000fe40007ffe0ff */
[----:B------:R-:W1:Y:S01]  /*0d60*/  SHFL.DOWN PT, R0, R7, 0x4, R5 ;  /* 0x0880000007007989 */ /* 0x000e6200000e0005 */
[----:B0-----:R-:W-:-:S08]  /*0d70*/  @!P1 LEA R3, R6, R3, 0x18 ;  /* 0x0000000306039211 */ /* 0x001fd000078ec0ff */
[----:B-1----:R-:W-:Y:S01]  /*0d80*/  @!P0 FADD R7, R7, R0 ;  /* 0x0000000007078221 */ /* 0x002fe20000000000 */
[----:B------:R-:W-:Y:S01]  /*0d90*/  ISETP.GT.AND P0, PT, R2, R5, PT ;  /* 0x000000050200720c */ /* 0x000fe20003f04270 */
[----:B------:R-:W-:-:S03]  /*0da0*/  VIADD R2, R4, 0x10 ;  /* 0x0000001004027836 */ /* 0x000fc60000000000 */
[----:B------:R-:W0:Y:S09]  /*0db0*/  SHFL.DOWN PT, R0, R7, 0x8, R5 ;  /* 0x0900000007007989 */ /* 0x000e3200000e0005 */
[----:B0-----:R-:W-:Y:S01]  /*0dc0*/  @!P0 FADD R7, R7, R0 ;  /* 0x0000000007078221 */ /* 0x001fe20000000000 */
[----:B------:R-:W-:-:S02]  /*0dd0*/  ISETP.GT.AND P0, PT, R2, R5, PT ;  /* 0x000000050200720c */ /* 0x000fc40003f04270 */
[----:B------:R-:W-:Y:S02]  /*0de0*/  @!P1 SHF.R.U32.HI R2, RZ, 0x3, R9 ;  /* 0x00000003ff029819 */ /* 0x000fe40000011609 */
[----:B------:R-:W0:Y:S02]  /*0df0*/  SHFL.DOWN PT, R0, R7, 0x10, R5 ;  /* 0x0a00000007007989 */ /* 0x000e2400000e0005 */
[----:B------:R-:W-:-:S04]  /*0e00*/  @!P1 LOP3.LUT R2, R2, 0x7c, RZ, 0xc0, !PT ;  /* 0x0000007c02029812 */ /* 0x000fc800078ec0ff */
[----:B------:R-:W-:-:S03]  /*0e10*/  @!P1 IADD3 R3, PT, PT, R2, R3, RZ ;  /* 0x0000000302039210 */ /* 0x000fc60007ffe0ff */
[----:B0-----:R-:W-:Y:S01]  /*0e20*/  @!P0 FADD R7, R7, R0 ;  /* 0x0000000007078221 */ /* 0x001fe20000000000 */
[----:B------:R-:W-:-:S04]  /*0e30*/  ISETP.NE.AND P0, PT, R9, RZ, PT ;  /* 0x000000ff0900720c */ /* 0x000fc80003f05270 */
[----:B------:R-:W-:-:S05]  /*0e40*/  MOV R0, R7 ;  /* 0x0000000700007202 */ /* 0x000fca0000000f00 */
[----:B------:R4:W-:Y:S01]  /*0e50*/  @!P1 STS [R3+0x8], R0 ;  /* 0x0000080003009388 */ /* 0x0009e20000000800 */
[----:B------:R-:W-:Y:S06]  /*0e60*/  BAR.SYNC.DEFER_BLOCKING 0x0 ;  /* 0x0000000000007b1d */ /* 0x000fec0000010000 */
[----:B------:R-:W-:Y:S05]  /*0e70*/  @P0 BRA `(.L_x_17) ;  /* 0x0000002c00c00947 */ /* 0x000fea0003800000 */
[----:B------:R-:W0:Y:S01]  /*0e80*/  S2UR UR5, SR_CgaCtaId ;  /* 0x00000000000579c3 */ /* 0x000e220000008800 */
[----:B------:R-:W-:Y:S01]  /*0e90*/  UMOV UR4, 0x400 ;  /* 0x0000040000047882 */ /* 0x000fe20000000000 */
[C---:B------:R-:W-:Y:S02]  /*0ea0*/  ISETP.GT.AND P2, PT, R20.reuse, 0x20, PT ;  /* 0x000000201400780c */ /* 0x040fe40003f44270 */
[C---:B------:R-:W-:Y:S02]  /*0eb0*/  ISETP.GT.AND P4, PT, R20.reuse, 0x40, PT ;  /* 0x000000401400780c */ /* 0x040fe40003f84270 */
[C---:B------:R-:W-:Y:S02]  /*0ec0*/  ISETP.GT.AND P3, PT, R20.reuse, 0x60, PT ;  /* 0x000000601400780c */ /* 0x040fe40003f64270 */
[----:B------:R-:W-:Y:S01]  /*0ed0*/  ISETP.GT.AND P1, PT, R20, 0x80, PT ;  /* 0x000000801400780c */ /* 0x000fe20003f24270 */
[----:B0-----:R-:W-:-:S09]  /*0ee0*/  ULEA UR4, UR5, UR4, 0x18 ;  /* 0x0000000405047291 */ /* 0x001fd2000f8ec0ff */
[----:B----4-:R-:W0:Y:S04]  /*0ef0*/  LDS R3, [UR4+0xc] ;  /* 0x00000c04ff037984 */ /* 0x010e280008000800 */
[----:B------:R-:W1:Y:S04]  /*0f00*/  LDS.128 R4, [UR4+0x10] ;  /* 0x00001004ff047984 */ /* 0x000e680008000c00 */
[----:B------:R-:W2:Y:S01]  /*0f10*/  LDS.64 R8, [UR4+0x20] ;  /* 0x00002004ff087984 */ /* 0x000ea20008000a00 */
[----:B0-----:R-:W-:Y:S01]  /*0f20*/  @P2 FADD R0, R0, R3 ;  /* 0x0000000300002221 */ /* 0x001fe20000000000 */
[----:B------:R-:W-:-:S03]  /*0f30*/  ISETP.GT.AND P2, PT, R20, 0xa0, PT ;  /* 0x000000a01400780c */ /* 0x000fc60003f44270 */
[----:B-1----:R-:W-:Y:S01]  /*0f40*/  @P4 FADD R0, R0, R4 ;  /* 0x0000000400004221 */ /* 0x002fe20000000000 */
[----:B------:R-:W-:-:S03]  /*0f50*/  ISETP.GT.AND P4, PT, R20, 0xc0, PT ;  /* 0x000000c01400780c */ /* 0x000fc60003f84270 */
[----:B------:R-:W-:Y:S01]  /*0f60*/  @P3 FADD R0, R0, R5 ;  /* 0x0000000500003221 */ /* 0x000fe20000000000 */
[----:B------:R-:W-:-:S03]  /*0f70*/  ISETP.GT.AND P3, PT, R20, 0xe0, PT ;  /* 0x000000e01400780c */ /* 0x000fc60003f64270 */
[----:B------:R-:W-:-:S04]  /*0f80*/  @P1 FADD R0, R0, R6 ;  /* 0x0000000600001221 */ /* 0x000fc80000000000 */
[----:B------:R-:W-:-:S04]  /*0f90*/  @P2 FADD R0, R0, R7 ;  /* 0x0000000700002221 */ /* 0x000fc80000000000 */
[----:B--2---:R-:W-:-:S04]  /*0fa0*/  @P4 FADD R0, R0, R8 ;  /* 0x0000000800004221 */ /* 0x004fc80000000000 */
[----:B------:R-:W-:Y:S01]  /*0fb0*/  @P3 FADD R0, R0, R9 ;  /* 0x0000000900003221 */ /* 0x000fe20000000000 */
[----:B------:R-:W-:Y:S06]  /*0fc0*/  BRA `(.L_x_17) ;  /* 0x0000002c006c7947 */ /* 0x000fec0003800000 */
.L_x_3:
[----:B------:R-:W0:Y:S01]  /*0fd0*/  S2R R0, SR_TID.X ;  /* 0x0000000000007919 */ /* 0x000e220000002100 */
[----:B------:R-:W1:Y:S01]  /*0fe0*/  LDC.64 R2, c[0x0][0x380] ;  /* 0x0000e000ff027b82 */ /* 0x000e620000000a00 */
[----:B0-----:R-:W-:-:S05]  /*0ff0*/  SHF.L.U32 R5, R0, 0x2, RZ ;  /* 0x0000000200057819 */ /* 0x001fca00000006ff */
[----:B-1----:R-:W-:-:S05]  /*1000*/  IMAD.WIDE.U32 R2, R5, 0x4, R2 ;  /* 0x0000000405027825 */ /* 0x002fca00078e0002 */
[----:B------:R-:W2:Y:S04]  /*1010*/  LDG.E.128.CONSTANT R4, desc[UR6][R2.64] ;  /* 0x0000000602047981 */ /* 0x000ea8000c1e9d00 */
[----:B------:R-:W3:Y:S04]  /*1020*/  LDG.E.128.CONSTANT R8, desc[UR6][R2.64+0x1000] ;  /* 0x0010000602087981 */ /* 0x000ee8000c1e9d00 */
[----:B------:R-:W4:Y:S04]  /*1030*/  LDG.E.128.CONSTANT R12, desc[UR6][R2.64+0x2000] ;  /* 0x00200006020c7981 */ /* 0x000f28000c1e9d00 */
[----:B------:R-:W5:Y:S01]  /*1040*/  LDG.E.128.CONSTANT R16, desc[UR6][R2.64+0x3000] ;  /* 0x0030000602107981 */ /* 0x000f62000c1e9d00 */
[----:B------:R-:W-:Y:S01]  /*1050*/  ISETP.GE.U32.AND P0, PT, R20, 0x2000, PT ;  /* 0x000020001400780c */ /* 0x000fe20003f06070 */
[----:B------:R-:W-:-:S02]  /*1060*/  HFMA2 R23, -RZ, RZ, 0, 0.00048828125 ;  /* 0x00001000ff177431 */ /* 0x000fc400000001ff */
[----:B--2---:R-:W-:Y:S01]  /*1070*/  FADD R4, R4, R5 ;  /* 0x0000000504047221 */ /* 0x004fe20000000000 */
[----:B------:R-:W-:Y:S01]  /*1080*/  FADD R7, R6, R7 ;  /* 0x0000000706077221 */ /* 0x000fe20000000000 */
[----:B---3--:R-:W-:Y:S01]  /*1090*/  FADD R8, R8, R9 ;  /* 0x0000000908087221 */ /* 0x008fe20000000000 */
[----:B------:R-:W-:Y:S02]  /*10a0*/  FADD R11, R10, R11 ;  /* 0x0000000b0a0b7221 */ /* 0x000fe40000000000 */
[----:B------:R-:W-:Y:S01]  /*10b0*/  FADD R4, R4, R7 ;  /* 0x0000000704047221 */ /* 0x000fe20000000000 */
[----:B----4-:R-:W-:Y:S01]  /*10c0*/  FADD R12, R12, R13 ;  /* 0x0000000d0c0c7221 */ /* 0x010fe20000000000 */
[----:B------:R-:W-:Y:S01]  /*10d0*/  FADD R15, R14, R15 ;  /* 0x0000000f0e0f7221 */ /* 0x000fe20000000000 */
[----:B------:R-:W-:Y:S01]  /*10e0*/  FADD R11, R8, R11 ;  /* 0x0000000b080b7221 */ /* 0x000fe20000000000 */
[----:B-----5:R-:W-:Y:S01]  /*10f0*/  FADD R16, R16, R17 ;  /* 0x0000001110107221 */ /* 0x020fe20000000000 */
[----:B------:R-:W-:Y:S01]  /*1100*/  FADD R19, R18, R19 ;  /* 0x0000001312137221 */ /* 0x000fe20000000000 */
[----:B------:R-:W-:Y:S01]  /*1110*/  FADD R12, R12, R15 ;  /* 0x0000000f0c0c7221 */ /* 0x000fe20000000000 */
[----:B------:R-:W-:-:S02]  /*1120*/  FADD R4, R4, R11 ;  /* 0x0000000b04047221 */ /* 0x000fc40000000000 */
[----:B------:R-:W-:-:S04]  /*1130*/  FADD R19, R16, R19 ;  /* 0x0000001310137221 */ /* 0x000fc80000000000 */
[----:B------:R-:W-:-:S04]  /*1140*/  FADD R19, R12, R19 ;  /* 0x000000130c137221 */ /* 0x000fc80000000000 */
[----:B------:R-:W-:Y:S01]  /*1150*/  FADD R21, R4, R19 ;  /* 0x0000001304157221 */ /* 0x000fe20000000000 */
[----:B------:R-:W-:Y:S06]  /*1160*/  @!P0 BRA `(.L_x_18) ;  /* 0x00000000007c8947 */ /* 0x000fec0003800000 */
[----:B------:R-:W0:Y:S01]  /*1170*/  LDC R24, c[0x0][0x390] ;  /* 0x0000e400ff187b82 */ /* 0x000e220000000800 */
[----:B------:R-:W-:Y:S02]  /*1180*/  IADD3 R22, PT, PT, R20, -0x1000, RZ ;  /* 0xfffff00014167810 */ /* 0x000fe40007ffe0ff */
[----:B------:R-:W-:-:S07]  /*1190*/  MOV R23, 0x1000 ;  /* 0x0000100000177802 */ /* 0x000fce0000000f00 */
.L_x_20:
[----:B------:R-:W-:-:S05]  /*11a0*/  IMAD.WIDE R26, R23, 0x4, R2 ;  /* 0x00000004171a7825 */ /* 0x000fca00078e0202 */
[----:B------:R-:W2:Y:S04]  /*11b0*/  LDG.E.128.CONSTANT R16, desc[UR6][R26.64+0x2000] ;  /* 0x002000061a107981 */ /* 0x000ea8000c1e9d00 */
[----:B------:R-:W3:Y:S04]  /*11c0*/  LDG.E.128.CONSTANT R4, desc[UR6][R26.64+0x3000] ;  /* 0x003000061a047981 */ /* 0x000ee8000c1e9d00 */
[----:B------:R-:W4:Y:S04]  /*11d0*/  LDG.E.128.CONSTANT R8, desc[UR6][R26.64] ;  /* 0x000000061a087981 */ /* 0x000f28000c1e9d00 */
[----:B------:R-:W5:Y:S01]  /*11e0*/  LDG.E.128.CONSTANT R12, desc[UR6][R26.64+0x1000] ;  /* 0x001000061a0c7981 */ /* 0x000f62000c1e9d00 */
[----:B0-----:R-:W-:Y:S01]  /*11f0*/  MOV R20, R24 ;  /* 0x0000001800147202 */ /* 0x001fe20000000f00 */
[----:B--2---:R-:W-:Y:S01]  /*1200*/  FADD R17, R17, R18 ;  /* 0x0000001211117221 */ /* 0x004fe20000000000 */
[----:B---3--:R-:W-:-:S02]  /*1210*/  FADD R18, R19, R4 ;  /* 0x0000000413127221 */ /* 0x008fc40000000000 */
[----:B------:R-:W-:Y:S01]  /*1220*/  IADD3 R4, PT, PT, -R23, R20, RZ ;  /* 0x0000001417047210 */ /* 0x000fe20007ffe1ff */
[----:B------:R-:W-:Y:S01]  /*1230*/  FADD R5, R5, R6 ;  /* 0x0000000605057221 */ /* 0x000fe20000000000 */
[----:B----4-:R-:W-:Y:S01]  /*1240*/  FADD R9, R9, R10 ;  /* 0x0000000a09097221 */ /* 0x010fe20000000000 */
[----:B------:R-:W-:Y:S01]  /*1250*/  FADD R8, R8, R21 ;  /* 0x0000001508087221 */ /* 0x000fe20000000000 */
[----:B------:R-:W-:Y:S01]  /*1260*/  ISETP.GE.AND P0, PT, R4, 0x1000, PT ;  /* 0x000010000400780c */ /* 0x000fe20003f06270 */
[----:B-----5:R-:W-:Y:S01]  /*1270*/  FADD R13, R13, R14 ;  /* 0x0000000e0d0d7221 */ /* 0x020fe20000000000 */
[----:B------:R-:W-:Y:S01]  /*1280*/  FADD R10, R11, R12 ;  /* 0x0000000c0b0a7221 */ /* 0x000fe20000000000 */
[----:B------:R-:W-:Y:S01]  /*1290*/  FADD R14, R15, R16 ;  /* 0x000000100f0e7221 */ /* 0x000fe20000000000 */
[----:B------:R-:W-:Y:S01]  /*12a0*/  FADD R8, R8, R9 ;  /* 0x0000000908087221 */ /* 0x000fe20000000000 */
[----:B------:R-:W-:Y:S01]  /*12b0*/  FADD R5, R18, R5 ;  /* 0x0000000512057221 */ /* 0x000fe20000000000 */
[----:B------:R-:W-:Y:S01]  /*12c0*/  FADD R13, R10, R13 ;  /* 0x0000000d0a0d7221 */ /* 0x000fe20000000000 */
[----:B------:R-:W-:-:S03]  /*12d0*/  FADD R14, R14, R17 ;  /* 0x000000110e0e7221 */ /* 0x000fc60000000000 */
[----:B------:R-:W-:Y:S01]  /*12e0*/  FADD R8, R8, R13 ;  /* 0x0000000d08087221 */ /* 0x000fe20000000000 */
[----:B------:R-:W-:-:S04]  /*12f0*/  FADD R5, R14, R5 ;  /* 0x000000050e057221 */ /* 0x000fc80000000000 */
[----:B------:R-:W-:-:S04]  /*1300*/  FADD R5, R8, R5 ;  /* 0x0000000508057221 */ /* 0x000fc80000000000 */
[----:B------:R-:W-:Y:S01]  /*1310*/  FADD R21, R7, R5 ;  /* 0x0000000507157221 */ /* 0x000fe20000000000 */
[----:B------:R-:W-:Y:S06]  /*1320*/  @!P0 BRA `(.L_x_19) ;  /* 0x0000000800308947 */ /* 0x000fec0003800000 */
[----:B------:R-:W-:-:S04]  /*1330*/  IADD3 R23, PT, PT, R23, 0x1000, RZ ;  /* 0x0000100017177810 */ /* 0x000fc80007ffe0ff */
[----:B------:R-:W-:-:S13]  /*1340*/  ISETP.GT.AND P0, PT, R23, R22, PT ;  /* 0x000000161700720c */ /* 0x000fda0003f04270 */
[----:B------:R-:W-:Y:S05]  /*1350*/  @!P0 BRA `(.L_x_20) ;  /* 0xfffffffc00908947 */ /* 0x000fea000383ffff */
.L_x_18:
[----:B------:R-:W-:-:S13]  /*1360*/  ISETP.GE.AND P0, PT, R23, R20, PT ;  /* 0x000000141700720c */ /* 0x000fda0003f06270 */
[----:B------:R-:W-:Y:S05]  /*1370*/  @P0 BRA `(.L_x_19) ;  /* 0x00000008001c0947 */ /* 0x000fea0003800000 */
[----:B------:R-:W-:Y:S01]  /*1380*/  IMAD.IADD R9, R20, 0x1, -R23 ;  /* 0x0000000114097824 */ /* 0x000fe200078e0a17 */
[----:B------:R-:W-:Y:S04]  /*1390*/  BSSY.RECONVERGENT B1, `(.L_x_19) ;  /* 0x0000085000017945 */ /* 0x000fe80003800200 */
[----:B------:R-:W-:-:S13]  /*13a0*/  ISETP.GE.AND P0, PT, R0, R9, PT ;  /* 0x000000090000720c */ /* 0x000fda0003f06270 */
[----:B------:R-:W-:Y:S05]  /*13b0*/  @P0 BRA `(.L_x_21) ;  /* 0x0000000800080947 */ /* 0x000fea0003800000 */
[-C--:B------:R-:W-:Y:S01]  /*13c0*/  LOP3.LUT R2, RZ, R0.reuse, RZ, 0x33, !PT ;  /* 0x00000000ff027212 */ /* 0x080fe200078e33ff */
[----:B------:R-:W-:Y:S01]  /*13d0*/  BSSY.RECONVERGENT B2, `(.L_x_22) ;  /* 0x0000015000027945 */ /* 0x000fe20003800200 */
[----:B------:R-:W-:Y:S02]  /*13e0*/  MOV R8, R0 ;  /* 0x0000000000087202 */ /* 0x000fe40000000f00 */
[----:B------:R-:W-:-:S04]  /*13f0*/  IADD3 R2, PT, PT, -R23, R20, R2 ;  /* 0x0000001417027210 */ /* 0x000fc80007ffe102 */
[C---:B------:R-:W-:Y:S02]  /*1400*/  LOP3.LUT R3, R2.reuse, 0x300, RZ, 0xc0, !PT ;  /* 0x0000030002037812 */ /* 0x040fe400078ec0ff */
[----:B------:R-:W-:Y:S02]  /*1410*/  ISETP.GE.U32.AND P1, PT, R2, 0x300, PT ;  /* 0x000003000200780c */ /* 0x000fe40003f26070 */
[----:B------:R-:W-:-:S13]  /*1420*/  ISETP.NE.AND P0, PT, R3, 0x300, PT ;  /* 0x000003000300780c */ /* 0x000fda0003f05270 */
[----:B------:R-:W-:Y:S05]  /*1430*/  @!P0 BRA `(.L_x_23) ;  /* 0x0000000000388947 */ /* 0x000fea0003800000 */
[----:B------:R-:W0:Y:S01]  /*1440*/  LDC.64 R4, c[0x0][0x380] ;  /* 0x0000e000ff047b82 */ /* 0x000e220000000a00 */
[----:B------:R-:W-:Y:S02]  /*1450*/  LEA.HI R2, R2, 0x1, RZ, 0x18 ;  /* 0x0000000102027811 */ /* 0x000fe400078fc0ff */
[----:B------:R-:W-:Y:S02]  /*1460*/  IADD3 R7, PT, PT, R0, R23, RZ ;  /* 0x0000001700077210 */ /* 0x000fe40007ffe0ff */
[----:B------:R-:W-:Y:S02]  /*1470*/  LOP3.LUT R2, R2, 0x3, RZ, 0xc0, !PT ;  /* 0x0000000302027812 */ /* 0x000fe400078ec0ff */
[----:B------:R-:W-:Y:S02]  /*1480*/  MOV R8, R0 ;  /* 0x0000000000087202 */ /* 0x000fe40000000f00 */
[----:B------:R-:W-:-:S07]  /*1490*/  IADD3 R6, PT, PT, -R2, RZ, RZ ;  /* 0x000000ff02067210 */ /* 0x000fce0007ffe1ff */
.L_x_24:
[----:B0-----:R-:W-:-:S06]  /*14a0*/  IMAD.WIDE.U32 R2, R7, 0x4, R4 ;  /* 0x0000000407027825 */ /* 0x001fcc00078e0004 */
[----:B------:R-:W2:Y:S01]  /*14b0*/  LDG.E.CONSTANT R2, desc[UR6][R2.64] ;  /* 0x0000000602027981 */ /* 0x000ea2000c1e9900 */
[----:B------:R-:W-:Y:S02]  /*14c0*/  IADD3 R6, PT, PT, R6, 0x1, RZ ;  /* 0x0000000106067810 */ /* 0x000fe40007ffe0ff */
[----:B------:R-:W-:Y:S02]  /*14d0*/  IADD3 R8, PT, PT, R8, 0x100, RZ ;  /* 0x0000010008087810 */ /* 0x000fe40007ffe0ff */
[----:B------:R-:W-:Y:S02]  /*14e0*/  ISETP.NE.AND P0, PT, R6, RZ, PT ;  /* 0x000000ff0600720c */ /* 0x000fe40003f05270 */
[----:B------:R-:W-:Y:S01]  /*14f0*/  IADD3 R7, PT, PT, R7, 0x100, RZ ;  /* 0x0000010007077810 */ /* 0x000fe20007ffe0ff */
[----:B--2---:R-:W-:-:S10]  /*1500*/  FADD R21, R2, R21 ;  /* 0x0000001502157221 */ /* 0x004fd40000000000 */
[----:B------:R-:W-:Y:S05]  /*1510*/  @P0 BRA `(.L_x_24) ;  /* 0xfffffffc00e00947 */ /* 0x000fea000383ffff */
.L_x_23:
[----:B------:R-:W-:Y:S05]  /*1520*/  BSYNC.RECONVERGENT B2 ;  /* 0x0000000000027941 */ /* 0x000fea0003800200 */
.L_x_22:
[----:B------:R-:W-:Y:S05]  /*1530*/  @!P1 BRA `(.L_x_21) ;  /* 0x0000000400a89947 */ /* 0x000fea0003800000 */
[----:B------:R-:W0:Y:S01]  /*1540*/  LDCU.64 UR4, c[0x0][0x380] ;  /* 0x00007000ff0477ac */ /* 0x000e220008000a00 */
[----:B------:R-:W-:Y:S01]  /*1550*/  IADD3 R5, PT, PT, R9, -R8, RZ ;  /* 0x8000000809057210 */ /* 0x000fe20007ffe0ff */
[----:B------:R-:W-:Y:S01]  /*1560*/  BSSY.RECONVERGENT B2, `(.L_x_25) ;  /* 0x000003b000027945 */ /* 0x000fe20003800200 */
[CC--:B------:R-:W-:Y:S02]  /*1570*/  IADD3 R3, P0, PT, R8.reuse, R23.reuse, RZ ;  /* 0x0000001708037210 */ /* 0x0c0fe40007f1e0ff */
[----:B------:R-:W-:Y:S02]  /*1580*/  ISETP.GT.AND P1, PT, R5, 0xc00, PT ;  /* 0x00000c000500780c */ /* 0x000fe40003f24270 */
[----:B------:R-:W-:Y:S02]  /*1590*/  IADD3.X R4, PT, PT, RZ, RZ, RZ, P0, !PT ;  /* 0x000000ffff047210 */ /* 0x000fe400007fe4ff */
[----:B------:R-:W-:Y:S02]  /*15a0*/  IADD3 R11, PT, PT, R8, R23, RZ ;  /* 0x00000017080b7210 */ /* 0x000fe40007ffe0ff */
[----:B0-----:R-:W-:-:S04]  /*15b0*/  LEA R2, P0, R3, UR4, 0x2 ;  /* 0x0000000403027c11 */ /* 0x001fc8000f8010ff */
[----:B------:R-:W-:Y:S02]  /*15c0*/  LEA.HI.X R3, R3, UR5, R4, 0x2, P0 ;  /* 0x0000000503037c11 */ /* 0x000fe400080f1404 */
[----:B------:R-:W-:-:S05]  /*15d0*/  IADD3 R2, P0, PT, R2, 0x800, RZ ;  /* 0x0000080002027810 */ /* 0x000fca0007f1e0ff */
[----:B------:R-:W-:Y:S01]  /*15e0*/  IMAD.X R3, RZ, RZ, R3, P0 ;  /* 0x000000ffff037224 */ /* 0x000fe200000e0603 */
[----:B------:R-:W-:Y:S01]  /*15f0*/  PLOP3.LUT P0, PT, PT, PT, PT, 0x80, 0x8 ;  /* 0x000000000008781c */ /* 0x000fe20003f0f070 */
[----:B------:R-:W-:-:S12]  /*1600*/  @!P1 BRA `(.L_x_26) ;  /* 0x0000000000c09947 */ /* 0x000fd80003800000 */
[----:B------:R-:W-:Y:S02]  /*1610*/  PLOP3.LUT P0, PT, PT, PT, PT, 0x8, 0x80 ;  /* 0x000000000080781c */ /* 0x000fe40003f0e170 */
[----:B------:R-:W-:-:S11]  /*1620*/  IADD3 R13, PT, PT, R9, -0xc00, RZ ;  /* 0xfffff400090d7810 */ /* 0x000fd60007ffe0ff */
.L_x_27:
[----:B------:R-:W0:Y:S01]  /*1630*/  LDC.64 R4, c[0x0][0x380] ;  /* 0x0000e000ff047b82 */ /* 0x000e220000000a00 */
[----:B------:R-:W2:Y:S01]  /*1640*/  LDG.E.CONSTANT R10, desc[UR6][R2.64+-0x400] ;  /* 0xfffc0006020a7981 */ /* 0x000ea2000c1e9900 */
[----:B------:R-:W-:-:S03]  /*1650*/  IADD3 R25, PT, PT, R11, 0x400, RZ ;  /* 0x000004000b197810 */ /* 0x000fc60007ffe0ff */
[----:B------:R-:W3:Y:S04]  /*1660*/  LDG.E.CONSTANT R19, desc[UR6][R2.64] ;  /* 0x0000000602137981 */ /* 0x000ee8000c1e9900 */
[----:B------:R-:W4:Y:S01]  /*1670*/  LDG.E.CONSTANT R18, desc[UR6][R2.64+0x400] ;  /* 0x0004000602127981 */ /* 0x000f22000c1e9900 */
[----:B------:R-:W-:-:S03]  /*1680*/  IADD3 R7, PT, PT, R11, 0x800, RZ ;  /* 0x000008000b077810 */ /* 0x000fc60007ffe0ff */
[----:B------:R-:W5:Y:S04]  /*1690*/  LDG.E.CONSTANT R16, desc[UR6][R2.64+0xc00] ;  /* 0x000c000602107981 */ /* 0x000f68000c1e9900 */
[----:B------:R-:W5:Y:S04]  /*16a0*/  LDG.E.CONSTANT R15, desc[UR6][R2.64+0x1000] ;  /* 0x00100006020f7981 */ /* 0x000f68000c1e9900 */
[----:B------:R-:W5:Y:S01]  /*16b0*/  LDG.E.CONSTANT R14, desc[UR6][R2.64+0x1400] ;  /* 0x00140006020e7981 */ /* 0x000f62000c1e9900 */
[----:B0-----:R-:W-:-:S03]  /*16c0*/  IMAD.WIDE.U32 R22, R11, 0x4, R4 ;  /* 0x000000040b167825 */ /* 0x001fc600078e0004 */
[----:B------:R-:W5:Y:S04]  /*16d0*/  LDG.E.CONSTANT R20, desc[UR6][R2.64+0x2000] ;  /* 0x0020000602147981 */ /* 0x000f68000c1e9900 */
[----:B------:R0:W2:Y:S01]  /*16e0*/  LDG.E.CONSTANT R12, desc[UR6][R22.64] ;  /* 0x00000006160c7981 */ /* 0x0000a2000c1e9900 */
[----:B------:R-:W-:-:S03]  /*16f0*/  IMAD.WIDE.U32 R24, R25, 0x4, R4 ;  /* 0x0000000419187825 */ /* 0x000fc600078e0004 */
[----:B------:R-:W5:Y:S04]  /*1700*/  LDG.E.CONSTANT R26, desc[UR6][R2.64+0x3000] ;  /* 0x00300006021a7981 */ /* 0x000f68000c1e9900 */
[----:B------:R-:W5:Y:S01]  /*1710*/  LDG.E.CONSTANT R17, desc[UR6][R24.64] ;  /* 0x0000000618117981 */ /* 0x000f62000c1e9900 */
[--C-:B------:R-:W-:Y:S01]  /*1720*/  IMAD.WIDE.U32 R6, R7, 0x4, R4.reuse ;  /* 0x0000000407067825 */ /* 0x100fe200078e0004 */
[----:B0-----:R-:W-:Y:S02]  /*1730*/  IADD3 R23, PT, PT, R11, 0xc00, RZ ;  /* 0x00000c000b177810 */ /* 0x001fe40007ffe0ff */
[----:B------:R-:W5:Y:S04]  /*1740*/  LDG.E.CONSTANT R22, desc[UR6][R2.64+0x1c00] ;  /* 0x001c000602167981 */ /* 0x000f68000c1e9900 */
[----:B------:R-:W5:Y:S01]  /*1750*/  LDG.E.CONSTANT R6, desc[UR6][R6.64] ;  /* 0x0000000606067981 */ /* 0x000f62000c1e9900 */
[----:B------:R-:W-:-:S03]  /*1760*/  IMAD.WIDE.U32 R4, R23, 0x4, R4 ;  /* 0x0000000417047825 */ /* 0x000fc600078e0004 */
[----:B------:R-:W5:Y:S04]  /*1770*/  LDG.E.CONSTANT R23, desc[UR6][R2.64+0x2400] ;  /* 0x0024000602177981 */ /* 0x000f68000c1e9900 */
[----:B------:R-:W5:Y:S04]  /*1780*/  LDG.E.CONSTANT R4, desc[UR6][R4.64] ;  /* 0x0000000604047981 */ /* 0x000f68000c1e9900 */
[----:B------:R-:W5:Y:S04]  /*1790*/  LDG.E.CONSTANT R24, desc[UR6][R2.64+0x2c00] ;  /* 0x002c000602187981 */ /* 0x000f68000c1e9900 */
[----:B------:R0:W5:Y:S01]  /*17a0*/  LDG.E.CONSTANT R25, desc[UR6][R2.64+0x3400] ;  /* 0x0034000602197981 */ /* 0x000162000c1e9900 */
[----:B------:R-:W-:-:S04]  /*17b0*/  IADD3 R8, PT, PT, R8, 0x1000, RZ ;  /* 0x0000100008087810 */ /* 0x000fc80007ffe0ff */
[----:B------:R-:W-:Y:S02]  /*17c0*/  ISETP.GE.AND P1, PT, R8, R13, PT ;  /* 0x0000000d0800720c */ /* 0x000fe40003f26270 */
[----:B0-----:R-:W-:Y:S02]  /*17d0*/  IADD3 R2, P2, PT, R2, 0x4000, RZ ;  /* 0x0000400002027810 */ /* 0x001fe40007f5e0ff */
[----:B------:R-:W-:Y:S02]  /*17e0*/  IADD3 R11, PT, PT, R11, 0x1000, RZ ;  /* 0x000010000b0b7810 */ /* 0x000fe40007ffe0ff */
[----:B------:R-:W-:Y:S01]  /*17f0*/  IADD3.X R3, PT, PT, RZ, R3, RZ, P2, !PT ;  /* 0x00000003ff037210 */ /* 0x000fe200017fe4ff */
[----:B--2---:R-:W-:-:S04]  /*1800*/  FADD R21, R12, R21 ;  /* 0x000000150c157221 */ /* 0x004fc80000000000 */
[----:B------:R-:W-:-:S04]  /*1810*/  FADD R10, R21, R10 ;  /* 0x0000000a150a7221 */ /* 0x000fc80000000000 */
[----:B---3--:R-:W-:-:S04]  /*1820*/  FADD R19, R10, R19 ;  /* 0x000000130a137221 */ /* 0x008fc80000000000 */
[----:B----4-:R-:W-:-:S04]  /*1830*/  FADD R18, R19, R18 ;  /* 0x0000001213127221 */ /* 0x010fc80000000000 */
[----:B-----5:R-:W-:-:S04]  /*1840*/  FADD R17, R18, R17 ;  /* 0x0000001112117221 */ /* 0x020fc80000000000 */
        /* <DEDUP_REMOVED lines=12> */
.L_x_26:
[----:B------:R-:W-:Y:S05]  /*1910*/  BSYNC.RECONVERGENT B2 ;  /* 0x0000000000027941 */ /* 0x000fea0003800200 */
.L_x_25:
[----:B------:R-:W-:Y:S01]  /*1920*/  IADD3 R4, PT, PT, R9, -R8, RZ ;  /* 0x8000000809047210 */ /* 0x000fe20007ffe0ff */
[----:B------:R-:W-:Y:S03]  /*1930*/  BSSY.RECONVERGENT B2, `(.L_x_28) ;  /* 0x000001e000027945 */ /* 0x000fe60003800200 */
[----:B------:R-:W-:-:S13]  /*1940*/  ISETP.GT.AND P1, PT, R4, 0x400, PT ;  /* 0x000004000400780c */ /* 0x000fda0003f24270 */
[----:B------:R-:W-:Y:S05]  /*1950*/  @!P1 BRA `(.L_x_29) ;  /* 0x00000000006c9947 */ /* 0x000fea0003800000 */
[----:B------:R-:W0:Y:S01]  /*1960*/  LDC.64 R6, c[0x0][0x380] ;  /* 0x0000e000ff067b82 */ /* 0x000e220000000a00 */
[----:B------:R-:W2:Y:S01]  /*1970*/  LDG.E.CONSTANT R10, desc[UR6][R2.64+-0x400] ;  /* 0xfffc0006020a7981 */ /* 0x000ea2000c1e9900 */
[----:B------:R-:W-:-:S03]  /*1980*/  VIADD R15, R11, 0x400 ;  /* 0x000004000b0f7836 */ /* 0x000fc60000000000 */
[----:B------:R-:W3:Y:S04]  /*1990*/  LDG.E.CONSTANT R13, desc[UR6][R2.64] ;  /* 0x00000006020d7981 */ /* 0x000ee8000c1e9900 */
[----:B------:R-:W4:Y:S04]  /*19a0*/  LDG.E.CONSTANT R17, desc[UR6][R2.64+0xc00] ;  /* 0x000c000602117981 */ /* 0x000f28000c1e9900 */
[----:B------:R-:W5:Y:S04]  /*19b0*/  LDG.E.CONSTANT R19, desc[UR6][R2.64+0x1000] ;  /* 0x0010000602137981 */ /* 0x000f68000c1e9900 */
[----:B------:R1:W5:Y:S01]  /*19c0*/  LDG.E.CONSTANT R23, desc[UR6][R2.64+0x1400] ;  /* 0x0014000602177981 */ /* 0x000362000c1e9900 */
[----:B0-----:R-:W-:-:S06]  /*19d0*/  IMAD.WIDE.U32 R4, R11, 0x4, R6 ;  /* 0x000000040b047825 */ /* 0x001fcc00078e0006 */
[----:B------:R-:W2:Y:S01]  /*19e0*/  LDG.E.CONSTANT R4, desc[UR6][R4.64] ;  /* 0x0000000604047981 */ /* 0x000ea2000c1e9900 */
[----:B------:R-:W-:-:S03]  /*19f0*/  IMAD.WIDE.U32 R6, R15, 0x4, R6 ;  /* 0x000000040f067825 */ /* 0x000fc600078e0006 */
[----:B------:R-:W4:Y:S04]  /*1a00*/  LDG.E.CONSTANT R15, desc[UR6][R2.64+0x400] ;  /* 0x00040006020f7981 */ /* 0x000f28000c1e9900 */
[----:B------:R-:W5:Y:S01]  /*1a10*/  LDG.E.CONSTANT R7, desc[UR6][R6.64] ;  /* 0x0000000606077981 */ /* 0x000f62000c1e9900 */
[----:B------:R-:W-:Y:S02]  /*1a20*/  PLOP3.LUT P0, PT, PT, PT, PT, 0x8, 0x80 ;  /* 0x000000000080781c */ /* 0x000fe40003f0e170 */
[----:B------:R-:W-:Y:S02]  /*1a30*/  IADD3 R8, PT, PT, R8, 0x800, RZ ;  /* 0x0000080008087810 */ /* 0x000fe40007ffe0ff */
[----:B------:R-:W-:Y:S01]  /*1a40*/  IADD3 R11, PT, PT, R11, 0x800, RZ ;  /* 0x000008000b0b7810 */ /* 0x000fe20007ffe0ff */
[----:B--2---:R-:W-:-:S04]  /*1a50*/  FADD R21, R21, R4 ;  /* 0x0000000415157221 */ /* 0x004fc80000000000 */
[----:B------:R-:W-:-:S04]  /*1a60*/  FADD R10, R21, R10 ;  /* 0x0000000a150a7221 */ /* 0x000fc80000000000 */
[----:B---3--:R-:W-:-:S04]  /*1a70*/  FADD R10, R10, R13 ;  /* 0x0000000d0a0a7221 */ /* 0x008fc80000000000 */
[----:B----4-:R-:W-:-:S04]  /*1a80*/  FADD R10, R10, R15 ;  /* 0x0000000f0a0a7221 */ /* 0x010fc80000000000 */
[----:B-----5:R-:W-:Y:S01]  /*1a90*/  FADD R10, R10, R7 ;  /* 0x000000070a0a7221 */ /* 0x020fe20000000000 */
[----:B------:R-:W-:-:S03]  /*1aa0*/  IADD3 R4, P1, PT, R2, 0x2000, RZ ;  /* 0x0000200002047810 */ /* 0x000fc60007f3e0ff */
[----:B------:R-:W-:Y:S01]  /*1ab0*/  FADD R10, R10, R17 ;  /* 0x000000110a0a7221 */ /* 0x000fe20000000000 */
[----:B------:R-:W-:-:S03]  /*1ac0*/  IADD3.X R5, PT, PT, RZ, R3, RZ, P1, !PT ;  /* 0x00000003ff057210 */ /* 0x000fc60000ffe4ff */
[----:B------:R-:W-:Y:S01]  /*1ad0*/  FADD R10, R10, R19 ;  /* 0x000000130a0a7221 */ /* 0x000fe20000000000 */
[----:B-1----:R-:W-:Y:S02]  /*1ae0*/  MOV R2, R4 ;  /* 0x0000000400027202 */ /* 0x002fe40000000f00 */
[----:B------:R-:W-:Y:S01]  /*1af0*/  MOV R3, R5 ;  /* 0x0000000500037202 */ /* 0x000fe20000000f00 */
[----:B------:R-:W-:-:S07]  /*1b00*/  FADD R21, R10, R23 ;  /* 0x000000170a157221 */ /* 0x000fce0000000000 */
.L_x_29:
[----:B------:R-:W-:Y:S05]  /*1b10*/  BSYNC.RECONVERGENT B2 ;  /* 0x0000000000027941 */ /* 0x000fea0003800200 */
.L_x_28:
[----:B------:R-:W-:-:S13]  /*1b20*/  ISETP.LT.OR P0, PT, R8, R9, P0 ;  /* 0x000000090800720c */ /* 0x000fda0000701670 */
[----:B------:R-:W-:Y:S05]  /*1b30*/  @!P0 BRA `(.L_x_21) ;  /* 0x0000000000288947 */ /* 0x000fea0003800000 */
[----:B------:R-:W0:Y:S01]  /*1b40*/  LDC.64 R4, c[0x0][0x380] ;  /* 0x0000e000ff047b82 */ /* 0x000e220000000a00 */
[----:B------:R-:W2:Y:S04]  /*1b50*/  LDG.E.CONSTANT R6, desc[UR6][R2.64+-0x400] ;  /* 0xfffc000602067981 */ /* 0x000ea8000c1e9900 */
[----:B------:R-:W3:Y:S04]  /*1b60*/  LDG.E.CONSTANT R7, desc[UR6][R2.64] ;  /* 0x0000000602077981 */ /* 0x000ee8000c1e9900 */
[----:B------:R-:W4:Y:S01]  /*1b70*/  LDG.E.CONSTANT R9, desc[UR6][R2.64+0x400] ;  /* 0x0004000602097981 */ /* 0x000f22000c1e9900 */
[----:B0-----:R-:W-:-:S06]  /*1b80*/  IMAD.WIDE.U32 R4, R11, 0x4, R4 ;  /* 0x000000040b047825 */ /* 0x001fcc00078e0004 */
[----:B------:R-:W5:Y:S02]  /*1b90*/  LDG.E.CONSTANT R4, desc[UR6][R4.64] ;  /* 0x0000000604047981 */ /* 0x000f64000c1e9900 */
[----:B-----5:R-:W-:-:S04]  /*1ba0*/  FADD R21, R21, R4 ;  /* 0x0000000415157221 */ /* 0x020fc80000000000 */
[----:B--2---:R-:W-:-:S04]  /*1bb0*/  FADD R6, R21, R6 ;  /* 0x0000000615067221 */ /* 0x004fc80000000000 */
[----:B---3--:R-:W-:-:S04]  /*1bc0*/  FADD R6, R6, R7 ;  /* 0x0000000706067221 */ /* 0x008fc80000000000 */
[----:B----4-:R-:W-:-:S07]  /*1bd0*/  FADD R21, R6, R9 ;  /* 0x0000000906157221 */ /* 0x010fce0000000000 */
.L_x_21:
[----:B------:R-:W-:Y:S05]  /*1be0*/  BSYNC.RECONVERGENT B1 ;  /* 0x0000000000017941 */ /* 0x000fea0003800200 */
.L_x_19:
[----:B------:R-:W0:Y:S01]  /*1bf0*/  S2R R6, SR_LANEID ;  /* 0x0000000000067919 */ /* 0x000e220000000000 */
[----:B------:R-:W1:Y:S01]  /*1c00*/  SHFL.DOWN PT, R2, R21, 0x1, 0x1f ;  /* 0x08201f0015027f89 */ /* 0x000e6200000e0000 */
[C---:B0-----:R-:W-:Y:S02]  /*1c10*/  ISETP.GT.AND P0, PT, R6.reuse, 0x1e, PT ;  /* 0x0000001e0600780c */ /* 0x041fe40003f04270 */
[----:B------:R-:W-:-:S11]  /*1c20*/  ISETP.NE.AND P1, PT, R6, RZ, PT ;  /* 0x000000ff0600720c */ /* 0x000fd60003f25270 */
[----:B-1----:R-:W-:Y:S01]  /*1c30*/  @!P0 FADD R21, R2, R21 ;  /* 0x0000001502158221 */ /* 0x002fe20000000000 */
[----:B------:R-:W-:Y:S01]  /*1c40*/  ISETP.GT.AND P0, PT, R6, 0x1d, PT ;  /* 0x0000001d0600780c */ /* 0x000fe20003f04270 */
[----:B------:R-:W0:Y:S01]  /*1c50*/  @!P1 S2R R5, SR_CgaCtaId ;  /* 0x0000000000059919 */ /* 0x000e220000008800 */
[----:B------:R-:W-:Y:S02]  /*1c60*/  @!P1 MOV R4, 0x400 ;  /* 0x0000040000049802 */ /* 0x000fe40000000f00 */
[----:B------:R-:W-:Y:S01]  /*1c70*/  @!P1 SHF.R.U32.HI R3, RZ, 0x3, R0 ;  /* 0x00000003ff039819 */ /* 0x000fe20000011600 */
[----:B------:R-:W1:Y:S03]  /*1c80*/  SHFL.DOWN PT, R2, R21, 0x2, 0x1f ;  /* 0x08401f0015027f89 */ /* 0x000e6600000e0000 */
[----:B------:R-:W-:-:S05]  /*1c90*/  @!P1 LOP3.LUT R3, R3, 0x7c, RZ, 0xc0, !PT ;  /* 0x0000007c03039812 */ /* 0x000fca00078ec0ff */
[----:B-1----:R-:W-:Y:S01]  /*1ca0*/  @!P0 FADD R21, R21, R2 ;  /* 0x0000000215158221 */ /* 0x002fe20000000000 */
[----:B------:R-:W-:Y:S02]  /*1cb0*/  ISETP.GT.AND P0, PT, R6, 0x1b, PT ;  /* 0x0000001b0600780c */ /* 0x000fe40003f04270 */
[----:B0-----:R-:W-:Y:S02]  /*1cc0*/  @!P1 LEA R4, R5, R4, 0x18 ;  /* 0x0000000405049211 */ /* 0x001fe400078ec0ff */
[----:B------:R-:W0:Y:S02]  /*1cd0*/  SHFL.DOWN PT, R2, R21, 0x4, 0x1f ;  /* 0x08801f0015027f89 */ /* 0x000e2400000e0000 */
[----:B------:R-:W-:-:S07]  /*1ce0*/  @!P1 IADD3 R3, PT, PT, R3, R4, RZ ;  /* 0x0000000403039210 */ /* 0x000fce0007ffe0ff */
        /* <DEDUP_REMOVED lines=12> */
[----:B------:R-:W0:Y:S01]  /*1db0*/  S2UR UR5, SR_CgaCtaId ;  /* 0x00000000000579c3 */ /* 0x000e220000008800 */
[----:B------:R-:W-:Y:S02]  /*1dc0*/  UMOV UR4, 0x400 ;  /* 0x0000040000047882 */ /* 0x000fe40000000000 */
[----:B0-----:R-:W-:-:S09]  /*1dd0*/  ULEA UR4, UR5, UR4, 0x18 ;  /* 0x0000000405047291 */ /* 0x001fd2000f8ec0ff */
[----:B---3--:R-:W0:Y:S04]  /*1de0*/  LDS R3, [UR4+0xc] ;  /* 0x00000c04ff037984 */ /* 0x008e280008000800 */
        /* <DEDUP_REMOVED lines=10> */
.L_x_2:
        /* <DEDUP_REMOVED lines=12> */
.L_x_32:
[----:B------:R-:W-:Y:S05]  /*1f50*/  BSYNC.RECONVERGENT B1 ;  /* 0x0000000000017941 */ /* 0x000fea0003800200 */
.L_x_31:
[----:B------:R-:W-:Y:S01]  /*1f60*/  ISETP.GE.AND P0, PT, R11, R20, PT ;  /* 0x000000140b00720c */ /* 0x000fe20003f06270 */
[----:B------:R-:W-:-:S12]  /*1f70*/  BSSY.RECONVERGENT B1, `(.L_x_33) ;  /* 0x0000074000017945 */ /* 0x000fd80003800200 */
[----:B------:R-:W-:Y:S05]  /*1f80*/  @P0 BRA `(.L_x_34) ;  /* 0x0000000400c80947 */ /* 0x000fea0003800000 */
[----:B0-----:R-:W-:Y:S01]  /*1f90*/  LOP3.LUT R3, RZ, R11, RZ, 0x33, !PT ;  /* 0x0000000bff037212 */ /* 0x001fe200078e33ff */
[----:B------:R-:W-:Y:S04]  /*1fa0*/  BSSY.RECONVERGENT B2, `(.L_x_35) ;  /* 0x0000015000027945 */ /* 0x000fe80003800200 */
[----:B------:R-:W-:-:S05]  /*1fb0*/  IMAD.IADD R4, R3, 0x1, R20 ;  /* 0x0000000103047824 */ /* 0x000fca00078e0214 */
        /* <DEDUP_REMOVED lines=10> */
.L_x_37:
[----:B------:R-:W-:-:S06]  /*2060*/  MOV R3, R5 ;  /* 0x0000000500037202 */ /* 0x000fcc0000000f00 */
[----:B------:R0:W2:Y:S01]  /*2070*/  LDG.E.CONSTANT R3, desc[UR6][R2.64] ;  /* 0x0000000602037981 */ /* 0x0000a2000c1e9900 */
[----:B------:R-:W-:Y:S02]  /*2080*/  IADD3 R4, PT, PT, R4, 0x1, RZ ;  /* 0x0000000104047810 */ /* 0x000fe40007ffe0ff */
[----:B------:R-:W-:Y:S02]  /*2090*/  IADD3 R11, PT, PT, R11, 0x100, RZ ;  /* 0x000001000b0b7810 */ /* 0x000fe40007ffe0ff */
[----:B------:R-:W-:Y:S02]  /*20a0*/  ISETP.NE.AND P0, PT, R4, RZ, PT ;  /* 0x000000ff0400720c */ /* 0x000fe40003f05270 */
[----:B0-----:R-:W-:-:S04]  /*20b0*/  IADD3 R2, P2, PT, R2, 0x400, RZ ;  /* 0x0000040002027810 */ /* 0x001fc80007f5e0ff */
[----:B------:R-:W-:Y:S01]  /*20c0*/  IADD3.X R5, PT, PT, RZ, R5, RZ, P2, !PT ;  /* 0x00000005ff057210 */ /* 0x000fe200017fe4ff */
[----:B--2--5:R-:W-:-:S06]  /*20d0*/  FADD R0, R3, R0 ;  /* 0x0000000003007221 */ /* 0x024fcc0000000000 */
[----:B------:R-:W-:Y:S05]  /*20e0*/  @P0 BRA `(.L_x_37) ;  /* 0xfffffffc00dc0947 */ /* 0x000fea000383ffff */
.L_x_36:
[----:B------:R-:W-:Y:S05]  /*20f0*/  BSYNC.RECONVERGENT B2 ;  /* 0x0000000000027941 */ /* 0x000fea0003800200 */
.L_x_35:
        /* <DEDUP_REMOVED lines=8> */
.L_x_40:
        /* <DEDUP_REMOVED lines=9> */
[----:B------:R-:W-:-:S03]  /*2210*/  VIADD R3, R11, 0x800 ;  /* 0x000008000b037836 */ /* 0x000fc60000000000 */
[----:B------:R-:W4:Y:S01]  /*2220*/  LDG.E.CONSTANT R15, desc[UR6][R4.64+0x400] ;  /* 0x00040006040f7981 */ /* 0x000f22000c1e9900 */
        /* <DEDUP_REMOVED lines=32> */
.L_x_39:
[----:B------:R-:W-:Y:S05]  /*2430*/  BSYNC.RECONVERGENT B2 ;  /* 0x0000000000027941 */ /* 0x000fea0003800200 */
.L_x_38:
[----:B------:R-:W-:Y:S01]  /*2440*/  IADD3 R2, PT, PT, -R11, R20, RZ ;  /* 0x000000140b027210 */ /* 0x000fe20007ffe1ff */
[----:B------:R-:W-:Y:S03]  /*2450*/  BSSY.RECONVERGENT B2, `(.L_x_41) ;  /* 0x0000019000027945 */ /* 0x000fe60003800200 */
[----:B------:R-:W-:-:S13]  /*2460*/  ISETP.GT.AND P1, PT, R2, 0x400, PT ;  /* 0x000004000200780c */ /* 0x000fda0003f24270 */
[----:B------:R-:W-:Y:S05]  /*2470*/  @!P1 BRA `(.L_x_42) ;  /* 0x0000000000589947 */ /* 0x000fea0003800000 */
        /* <DEDUP_REMOVED lines=22> */
.L_x_42:
[----:B------:R-:W-:Y:S05]  /*25e0*/  BSYNC.RECONVERGENT B2 ;  /* 0x0000000000027941 */ /* 0x000fea0003800200 */
.L_x_41:
        /* <DEDUP_REMOVED lines=12> */
.L_x_34:
[----:B------:R-:W-:Y:S05]  /*26b0*/  BSYNC.RECONVERGENT B1 ;  /* 0x0000000000017941 */ /* 0x000fea0003800200 */
.L_x_33:
        /* <DEDUP_REMOVED lines=35> */
[----:B--2---:R-:W0:Y:S04]  /*28f0*/  LDS R3, [UR4+0xc] ;  /* 0x00000c04ff037984 */ /* 0x004e280008000800 */
        /* <DEDUP_REMOVED lines=10> */
.L_x_43:
[----:B0-----:R-:W0:Y:S01]  /*29a0*/  S2R R2, SR_LANEID ;  /* 0x0000000000027919 */ /* 0x001e220000000000 */
[----:B------:R-:W-:-:S04]  /*29b0*/  LOP3.LUT R0, R9, 0x3e0, RZ, 0xc0, !PT ;  /* 0x000003e009007812 */ /* 0x000fc800078ec0ff */
[----:B------:R-:W-:Y:S02]  /*29c0*/  IADD3 R3, PT, PT, R0, 0x20, RZ ;  /* 0x0000002000037810 */ /* 0x000fe40007ffe0ff */
[----:B------:R-:W-:Y:S02]  /*29d0*/  LOP3.LUT R7, RZ, R0, RZ, 0x33, !PT ;  /* 0x00000000ff077212 */ /* 0x000fe400078e33ff */
[-C--:B------:R-:W-:Y:S02]  /*29e0*/  ISETP.GT.AND P0, PT, R3, R20.reuse, PT ;  /* 0x000000140300720c */ /* 0x080fe40003f04270 */
[----:B------:R-:W-:-:S04]  /*29f0*/  IADD3 R7, PT, PT, R7, R20, RZ ;  /* 0x0000001407077210 */ /* 0x000fc80007ffe0ff */
[----:B------:R-:W-:-:S05]  /*2a00*/  SEL R4, R7, 0x1f, P0 ;  /* 0x0000001f07047807 */ /* 0x000fca0000000000 */
[----:B------:R-:W1:Y:S01]  /*2a10*/  SHFL.DOWN PT, R0, R5, 0x1, R4 ;  /* 0x0820000005007989 */ /* 0x000e6200000e0004 */
[C---:B0-----:R-:W-:Y:S01]  /*2a20*/  ISETP.GE.AND P0, PT, R2.reuse, R4, PT ;  /* 0x000000040200720c */ /* 0x041fe20003f06270 */
[C---:B------:R-:W-:Y:S01]  /*2a30*/  VIADD R3, R2.reuse, 0x2 ;  /* 0x0000000202037836 */ /* 0x040fe20000000000 */
[----:B------:R-:W-:-:S11]  /*2a40*/  ISETP.NE.AND P1, PT, R2, RZ, PT ;  /* 0x000000ff0200720c */ /* 0x000fd60003f25270 */
[----:B-1----:R-:W-:Y:S01]  /*2a50*/  @!P0 FADD R5, R0, R5 ;  /* 0x0000000500058221 */ /* 0x002fe20000000000 */
[-C--:B------:R-:W-:Y:S01]  /*2a60*/  ISETP.GT.AND P0, PT, R3, R4.reuse, PT ;  /* 0x000000040300720c */ /* 0x080fe20003f04270 */
[----:B------:R-:W0:Y:S01]  /*2a70*/  @!P1 S2R R6, SR_CgaCtaId ;  /* 0x0000000000069919 */ /* 0x000e220000008800 */
[----:B------:R-:W-:Y:S02]  /*2a80*/  IADD3 R3, PT, PT, R2, 0x4, RZ ;  /* 0x0000000402037810 */ /* 0x000fe40007ffe0ff */
[----:B------:R-:W1:Y:S09]  /*2a90*/  SHFL.DOWN PT, R0, R5, 0x2, R4 ;  /* 0x0840000005007989 */ /* 0x000e7200000e0004 */
[----:B-1----:R-:W-:Y:S01]  /*2aa0*/  @!P0 FADD R5, R5, R0 ;  /* 0x0000000005058221 */ /* 0x002fe20000000000 */
[----:B------:R-:W-:-:S02]  /*2ab0*/  ISETP.GT.AND P0, PT, R3, R4, PT ;  /* 0x000000040300720c */ /* 0x000fc40003f04270 */
[----:B------:R-:W-:Y:S02]  /*2ac0*/  IADD3 R3, PT, PT, R2, 0x8, RZ ;  /* 0x0000000802037810 */ /* 0x000fe40007ffe0ff */
[----:B------:R-:W1:Y:S09]  /*2ad0*/  SHFL.DOWN PT, R0, R5, 0x4, R4 ;  /* 0x0880000005007989 */ /* 0x000e7200000e0004 */
[----:B-1----:R-:W-:Y:S01]  /*2ae0*/  @!P0 FADD R5, R5, R0 ;  /* 0x0000000005058221 */ /* 0x002fe20000000000 */
[----:B------:R-:W-:-:S02]  /*2af0*/  ISETP.GT.AND P0, PT, R3, R4, PT ;  /* 0x000000040300720c */ /* 0x000fc40003f04270 */
[----:B------:R-:W-:Y:S02]  /*2b00*/  IADD3 R3, PT, PT, R2, 0x10, RZ ;  /* 0x0000001002037810 */ /* 0x000fe40007ffe0ff */
[----:B------:R-:W1:Y:S01]  /*2b10*/  SHFL.DOWN PT, R0, R5, 0x8, R4 ;  /* 0x0900000005007989 */ /* 0x000e6200000e0004 */
[----:B------:R-:W-:-:S04]  /*2b20*/  @!P1 SHF.R.U32.HI R2, RZ, 0x3, R9 ;  /* 0x00000003ff029819 */ /* 0x000fc80000011609 */
[----:B------:R-:W-:-:S04]  /*2b30*/  @!P1 LOP3.LUT R2, R2, 0x7c, RZ, 0xc0, !PT ;  /* 0x0000007c02029812 */ /* 0x000fc800078ec0ff */
[----:B-1----:R-:W-:Y:S01]  /*2b40*/  @!P0 FADD R5, R5, R0 ;  /* 0x0000000005058221 */ /* 0x002fe20000000000 */
[----:B------:R-:W-:Y:S02]  /*2b50*/  ISETP.GT.AND P0, PT, R3, R4, PT ;  /* 0x000000040300720c */ /* 0x000fe40003f04270 */
[----:B------:R-:W-:Y:S02]  /*2b60*/  @!P1 MOV R3, 0x400 ;  /* 0x0000040000039802 */ /* 0x000fe40000000f00 */
[----:B------:R-:W1:Y:S02]  /*2b70*/  SHFL.DOWN PT, R0, R5, 0x10, R4 ;  /* 0x0a00000005007989 */ /* 0x000e6400000e0004 */
[----:B0-----:R-:W-:-:S04]  /*2b80*/  @!P1 LEA R3, R6, R3, 0x18 ;  /* 0x0000000306039211 */ /* 0x001fc800078ec0ff */
[----:B------:R-:W-:-:S03]  /*2b90*/  @!P1 IADD3 R3, PT, PT, R2, R3, RZ ;  /* 0x0000000302039210 */ /* 0x000fc60007ffe0ff */
[----:B-1----:R-:W-:Y:S01]  /*2ba0*/  @!P0 FADD R5, R5, R0 ;  /* 0x0000000005058221 */ /* 0x002fe20000000000 */
        /* <DEDUP_REMOVED lines=12> */
[----:B-1----:R-:W0:Y:S04]  /*2c70*/  LDS R3, [UR4+0xc] ;  /* 0x00000c04ff037984 */ /* 0x002e280008000800 */
        /* <DEDUP_REMOVED lines=13> */
.L_x_30:
[----:B------:R-:W0:Y:S01]  /*2d50*/  S2R R8, SR_TID.X ;  /* 0x0000000000087919 */ /* 0x000e220000002100 */
[----:B------:R-:W0:Y:S02]  /*2d60*/  LDC.64 R2, c[0x0][0x380] ;  /* 0x0000e000ff027b82 */ /* 0x000e240000000a00 */
[----:B0-----:R-:W-:-:S05]  /*2d70*/  IMAD.WIDE.U32 R2, R8, 0x4, R2 ;  /* 0x0000000408027825 */ /* 0x001fca00078e0002 */
[----:B------:R-:W2:Y:S04]  /*2d80*/  LDG.E.CONSTANT R19, desc[UR6][R2.64] ;  /* 0x0000000602137981 */ /* 0x000ea8000c1e9900 */
[----:B------:R-:W2:Y:S04]  /*2d90*/  LDG.E.CONSTANT R0, desc[UR6][R2.64+0x400] ;  /* 0x0004000602007981 */ /* 0x000ea8000c1e9900 */
[----:B------:R-:W3:Y:S04]  /*2da0*/  LDG.E.CONSTANT R4, desc[UR6][R2.64+0x800] ;  /* 0x0008000602047981 */ /* 0x000ee8000c1e9900 */
[----:B------:R-:W3:Y:S04]  /*2db0*/  LDG.E.CONSTANT R5, desc[UR6][R2.64+0xc00] ;  /* 0x000c000602057981 */ /* 0x000ee8000c1e9900 */
[----:B------:R-:W4:Y:S04]  /*2dc0*/  LDG.E.CONSTANT R6, desc[UR6][R2.64+0x1000] ;  /* 0x0010000602067981 */ /* 0x000f28000c1e9900 */
[----:B------:R-:W4:Y:S04]  /*2dd0*/  LDG.E.CONSTANT R7, desc[UR6][R2.64+0x1400] ;  /* 0x0014000602077981 */ /* 0x000f28000c1e9900 */
[----:B------:R-:W5:Y:S04]  /*2de0*/  LDG.E.CONSTANT R9, desc[UR6][R2.64+0x1800] ;  /* 0x0018000602097981 */ /* 0x000f68000c1e9900 */
        /* <DEDUP_REMOVED lines=8> */
[----:B------:R-:W5:Y:S01]  /*2e70*/  LDG.E.CONSTANT R18, desc[UR6][R2.64+0x3c00] ;  /* 0x003c000602127981 */ /* 0x000f62000c1e9900 */
[----:B------:R-:W-:Y:S01]  /*2e80*/  ISETP.GE.U32.AND P0, PT, R20, 0x2000, PT ;  /* 0x000020001400780c */ /* 0x000fe20003f06070 */
[----:B--2---:R-:W-:Y:S01]  /*2e90*/  FADD R0, R19, R0 ;  /* 0x0000000013007221 */ /* 0x004fe20000000000 */
[----:B---3--:R-:W-:-:S04]  /*2ea0*/  FADD R5, R4, R5 ;  /* 0x0000000504057221 */ /* 0x008fc80000000000 */
[----:B------:R-:W-:Y:S01]  /*2eb0*/  FADD R0, R0, R5 ;  /* 0x0000000500007221 */ /* 0x000fe20000000000 */
[----:B----4-:R-:W-:Y:S01]  /*2ec0*/  FADD R6, R6, R7 ;  /* 0x0000000706067221 */ /* 0x010fe20000000000 */
[----:B-----5:R-:W-:-:S04]  /*2ed0*/  FADD R9, R9, R10 ;  /* 0x0000000a09097221 */ /* 0x020fc80000000000 */
[----:B------:R-:W-:Y:S01]  /*2ee0*/  FADD R9, R6, R9 ;  /* 0x0000000906097221 */ /* 0x000fe20000000000 */
[----:B------:R-:W-:-:S03]  /*2ef0*/  FADD R11, R11, R12 ;  /* 0x0000000c0b0b7221 */ /* 0x000fc60000000000 */
[----:B------:R-:W-:Y:S01]  /*2f00*/  FADD R0, R0, R9 ;  /* 0x0000000900007221 */ /* 0x000fe20000000000 */
[----:B------:R-:W-:-:S04]  /*2f10*/  FADD R14, R13, R14 ;  /* 0x0000000e0d0e7221 */ /* 0x000fc80000000000 */
[----:B------:R-:W-:Y:S01]  /*2f20*/  FADD R11, R11, R14 ;  /* 0x0000000e0b0b7221 */ /* 0x000fe20000000000 */
[----:B------:R-:W-:Y:S01]  /*2f30*/  FADD R15, R15, R16 ;  /* 0x000000100f0f7221 */ /* 0x000fe20000000000 */
[----:B------:R-:W-:-:S04]  /*2f40*/  FADD R18, R17, R18 ;  /* 0x0000001211127221 */ /* 0x000fc80000000000 */
[----:B------:R-:W-:-:S04]  /*2f50*/  FADD R18, R15, R18 ;  /* 0x000000120f127221 */ /* 0x000fc80000000000 */
[----:B------:R-:W-:Y:S01]  /*2f60*/  FADD R5, R11, R18 ;  /* 0x000000120b057221 */ /* 0x000fe20000000000 */
[----:B------:R-:W-:-:S03]  /*2f70*/  HFMA2 R11, -RZ, RZ, 0, 0.00048828125 ;  /* 0x00001000ff0b7431 */ /* 0x000fc600000001ff */
[----:B------:R-:W-:Y:S01]  /*2f80*/  FADD R0, R0, R5 ;  /* 0x0000000500007221 */ /* 0x000fe20000000000 */
[----:B------:R-:W-:Y:S06]  /*2f90*/  @!P0 BRA `(.L_x_44) ;  /* 0x0000000000ac8947 */ /* 0x000fec0003800000 */
[----:B------:R-:W0:Y:S01]  /*2fa0*/  LDC R7, c[0x0][0x390] ;  /* 0x0000e400ff077b82 */ /* 0x000e220000000800 */
[----:B------:R-:W-:Y:S02]  /*2fb0*/  IADD3 R6, PT, PT, R20, -0x1000, RZ ;  /* 0xfffff00014067810 */ /* 0x000fe40007ffe0ff */
[----:B------:R-:W-:-:S07]  /*2fc0*/  MOV R11, 0x1000 ;  /* 0x00001000000b7802 */ /* 0x000fce0000000f00 */
.L_x_46:
[----:B------:R-:W-:-:S05]  /*2fd0*/  IMAD.WIDE R4, R11, 0x4, R2 ;  /* 0x000000040b047825 */ /* 0x000fca00078e0202 */
[----:B------:R-:W2:Y:S04]  /*2fe0*/  LDG.E.CONSTANT R20, desc[UR6][R4.64+0x400] ;  /* 0x0004000604147981 */ /* 0x000ea8000c1e9900 */
[----:B------:R-:W2:Y:S04]  /*2ff0*/  LDG.E.CONSTANT R21, desc[UR6][R4.64+0x800] ;  /* 0x0008000604157981 */ /* 0x000ea8000c1e9900 */
        /* <DEDUP_REMOVED lines=13> */
[----:B------:R1:W5:Y:S01]  /*30d0*/  LDG.E.CONSTANT R18, desc[UR6][R4.64+0x3c00] ;  /* 0x003c000604127981 */ /* 0x000362000c1e9900 */
[----:B--2---:R-:W-:Y:S01]  /*30e0*/  FADD R21, R20, R21 ;  /* 0x0000001514157221 */ /* 0x004fe20000000000 */
[----:B0-----:R-:W-:-:S05]  /*30f0*/  MOV R20, R7 ;  /* 0x0000000700147202 */ /* 0x001fca0000000f00 */
[----:B-1----:R-:W-:Y:S02]  /*3100*/  IMAD.IADD R4, R20, 0x1, -R11 ;  /* 0x0000000114047824 */ /* 0x002fe400078e0a0b */
[----:B---3--:R-:W-:-:S03]  /*3110*/  FADD R0, R19, R0 ;  /* 0x0000000013007221 */ /* 0x008fc60000000000 */
[----:B------:R-:W-:Y:S01]  /*3120*/  ISETP.GE.AND P0, PT, R4, 0x1000, PT ;  /* 0x000010000400780c */ /* 0x000fe20003f06270 */
[----:B----4-:R-:W-:Y:S01]  /*3130*/  FADD R22, R22, R23 ;  /* 0x0000001716167221 */ /* 0x010fe20000000000 */
[----:B------:R-:W-:Y:S01]  /*3140*/  FADD R0, R0, R21 ;  /* 0x0000001500007221 */ /* 0x000fe20000000000 */
[----:B-----5:R-:W-:-:S04]  /*3150*/  FADD R25, R24, R25 ;  /* 0x0000001918197221 */ /* 0x020fc80000000000 */
[----:B------:R-:W-:Y:S01]  /*3160*/  FADD R25, R22, R25 ;  /* 0x0000001916197221 */ /* 0x000fe20000000000 */
[----:B------:R-:W-:Y:S01]  /*3170*/  FADD R16, R16, R17 ;  /* 0x0000001110107221 */ /* 0x000fe20000000000 */
[----:B------:R-:W-:-:S04]  /*3180*/  FADD R15, R15, R10 ;  /* 0x0000000a0f0f7221 */ /* 0x000fc80000000000 */
[----:B------:R-:W-:Y:S01]  /*3190*/  FADD R15, R16, R15 ;  /* 0x0000000f100f7221 */ /* 0x000fe20000000000 */
[----:B------:R-:W-:Y:S01]  /*31a0*/  FADD R9, R14, R9 ;  /* 0x000000090e097221 */ /* 0x000fe20000000000 */
[----:B------:R-:W-:-:S04]  /*31b0*/  FADD R12, R13, R12 ;  /* 0x0000000c0d0c7221 */ /* 0x000fc80000000000 */
[----:B------:R-:W-:Y:S01]  /*31c0*/  FADD R12, R9, R12 ;  /* 0x0000000c090c7221 */ /* 0x000fe20000000000 */
[----:B------:R-:W-:-:S03]  /*31d0*/  FADD R0, R0, R25 ;  /* 0x0000001900007221 */ /* 0x000fc60000000000 */
[----:B------:R-:W-:-:S04]  /*31e0*/  FADD R15, R15, R12 ;  /* 0x0000000c0f0f7221 */ /* 0x000fc80000000000 */
[----:B------:R-:W-:-:S04]  /*31f0*/  FADD R15, R0, R15 ;  /* 0x0000000f000f7221 */ /* 0x000fc80000000000 */
[----:B------:R-:W-:Y:S01]  /*3200*/  FADD R0, R18, R15 ;  /* 0x0000000f12007221 */ /* 0x000fe20000000000 */
[----:B------:R-:W-:Y:S06]  /*3210*/  @!P0 BRA `(.L_x_45) ;  /* 0x0000000800308947 */ /* 0x000fec0003800000 */
[----:B------:R-:W-:-:S04]  /*3220*/  IADD3 R11, PT, PT, R11, 0x1000, RZ ;  /* 0x000010000b0b7810 */ /* 0x000fc80007ffe0ff */
[----:B------:R-:W-:-:S13]  /*3230*/  ISETP.GT.AND P0, PT, R11, R6, PT ;  /* 0x000000060b00720c */ /* 0x000fda0003f04270 */
[----:B------:R-:W-:Y:S05]  /*3240*/  @!P0 BRA `(.L_x_46) ;  /* 0xfffffffc00608947 */ /* 0x000fea000383ffff */
.L_x_44:
[----:B------:R-:W-:-:S13]  /*3250*/  ISETP.GE.AND P0, PT, R11, R20, PT ;  /* 0x000000140b00720c */ /* 0x000fda0003f06270 */
[----:B------:R-:W-:Y:S05]  /*3260*/  @P0 BRA `(.L_x_45) ;  /* 0x00000008001c0947 */ /* 0x000fea0003800000 */
[----:B------:R-:W-:Y:S01]  /*3270*/  IADD3 R9, PT, PT, -R11, R20, RZ ;  /* 0x000000140b097210 */ /* 0x000fe20007ffe1ff */
[----:B------:R-:W-:Y:S03]  /*3280*/  BSSY.RECONVERGENT B1, `(.L_x_45) ;  /* 0x0000085000017945 */ /* 0x000fe60003800200 */
        /* <DEDUP_REMOVED lines=16> */
.L_x_50:
        /* <DEDUP_REMOVED lines=8> */
.L_x_49:
[----:B------:R-:W-:Y:S05]  /*3410*/  BSYNC.RECONVERGENT B2 ;  /* 0x0000000000027941 */ /* 0x000fea0003800200 */
.L_x_48:
[----:B------:R-:W-:Y:S05]  /*3420*/  @!P1 BRA `(.L_x_47) ;  /* 0x0000000400a89947 */ /* 0x000fea0003800000 */
[----:B------:R-:W0:Y:S01]  /*3430*/  LDCU.64 UR4, c[0x0][0x380] ;  /* 0x00007000ff0477ac */ /* 0x000e220008000a00 */
[----:B------:R-:W-:Y:S01]  /*3440*/  IADD3 R5, PT, PT, R9, -R10, RZ ;  /* 0x8000000a09057210 */ /* 0x000fe20007ffe0ff */
[----:B------:R-:W-:Y:S01]  /*3450*/  BSSY.RECONVERGENT B2, `(.L_x_51) ;  /* 0x000003b000027945 */ /* 0x000fe20003800200 */
[CC--:B------:R-:W-:Y:S02]  /*3460*/  IADD3 R3, P0, PT, R10.reuse, R11.reuse, RZ ;  /* 0x0000000b0a037210 */ /* 0x0c0fe40007f1e0ff */
[----:B------:R-:W-:Y:S02]  /*3470*/  ISETP.GT.AND P1, PT, R5, 0xc00, PT ;  /* 0x00000c000500780c */ /* 0x000fe40003f24270 */
[----:B------:R-:W-:Y:S01]  /*3480*/  IADD3 R11, PT, PT, R10, R11, RZ ;  /* 0x0000000b0a0b7210 */ /* 0x000fe20007ffe0ff */
[----:B------:R-:W-:Y:S01]  /*3490*/  IMAD.X R4, RZ, RZ, RZ, P0 ;  /* 0x000000ffff047224 */ /* 0x000fe200000e06ff */
[----:B0-----:R-:W-:-:S04]  /*34a0*/  LEA R2, P0, R3, UR4, 0x2 ;  /* 0x0000000403027c11 */ /* 0x001fc8000f8010ff */
[----:B------:R-:W-:Y:S02]  /*34b0*/  LEA.HI.X R3, R3, UR5, R4, 0x2, P0 ;  /* 0x0000000503037c11 */ /* 0x000fe400080f1404 */
[----:B------:R-:W-:-:S04]  /*34c0*/  IADD3 R2, P0, PT, R2, 0x800, RZ ;  /* 0x0000080002027810 */ /* 0x000fc80007f1e0ff */
[----:B------:R-:W-:Y:S02]  /*34d0*/  IADD3.X R3, PT, PT, RZ, R3, RZ, P0, !PT ;  /* 0x00000003ff037210 */ /* 0x000fe400007fe4ff */
[----:B------:R-:W-:Y:S01]  /*34e0*/  PLOP3.LUT P0, PT, PT, PT, PT, 0x80, 0x8 ;  /* 0x000000000008781c */ /* 0x000fe20003f0f070 */
[----:B------:R-:W-:-:S12]  /*34f0*/  @!P1 BRA `(.L_x_52) ;  /* 0x0000000000c09947 */ /* 0x000fd80003800000 */
[----:B------:R-:W-:Y:S02]  /*3500*/  PLOP3.LUT P0, PT, PT, PT, PT, 0x8, 0x80 ;  /* 0x000000000080781c */ /* 0x000fe40003f0e170 */
[----:B------:R-:W-:-:S11]  /*3510*/  IADD3 R13, PT, PT, R9, -0xc00, RZ ;  /* 0xfffff400090d7810 */ /* 0x000fd60007ffe0ff */
.L_x_53:
[----:B------:R-:W0:Y:S01]  /*3520*/  LDC.64 R4, c[0x0][0x380] ;  /* 0x0000e000ff047b82 */ /* 0x000e220000000a00 */
[----:B------:R-:W2:Y:S01]  /*3530*/  LDG.E.CONSTANT R12, desc[UR6][R2.64+-0x400] ;  /* 0xfffc0006020c7981 */ /* 0x000ea2000c1e9900 */
[----:B------:R-:W-:-:S03]  /*3540*/  IADD3 R25, PT, PT, R11, 0x400, RZ ;  /* 0x000004000b197810 */ /* 0x000fc60007ffe0ff */
[----:B------:R-:W3:Y:S04]  /*3550*/  LDG.E.CONSTANT R20, desc[UR6][R2.64] ;  /* 0x0000000602147981 */ /* 0x000ee8000c1e9900 */
[----:B------:R-:W4:Y:S01]  /*3560*/  LDG.E.CONSTANT R19, desc[UR6][R2.64+0x400] ;  /* 0x0004000602137981 */ /* 0x000f22000c1e9900 */
[----:B------:R-:W-:-:S03]  /*3570*/  IADD3 R7, PT, PT, R11, 0x800, RZ ;  /* 0x000008000b077810 */ /* 0x000fc60007ffe0ff */
[----:B------:R-:W5:Y:S04]  /*3580*/  LDG.E.CONSTANT R17, desc[UR6][R2.64+0xc00] ;  /* 0x000c000602117981 */ /* 0x000f68000c1e9900 */
[----:B------:R-:W5:Y:S01]  /*3590*/  LDG.E.CONSTANT R16, desc[UR6][R2.64+0x1000] ;  /* 0x0010000602107981 */ /* 0x000f62000c1e9900 */
[----:B------:R-:W-:-:S03]  /*35a0*/  IADD3 R23, PT, PT, R11, 0xc00, RZ ;  /* 0x00000c000b177810 */ /* 0x000fc60007ffe0ff */
[----:B------:R-:W5:Y:S01]  /*35b0*/  LDG.E.CONSTANT R22, desc[UR6][R2.64+0x1c00] ;  /* 0x001c000602167981 */ /* 0x000f62000c1e9900 */
[----:B0-----:R-:W-:-:S03]  /*35c0*/  IMAD.WIDE.U32 R14, R11, 0x4, R4 ;  /* 0x000000040b0e7825 */ /* 0x001fc600078e0004 */
[----:B------:R-:W5:Y:S04]  /*35d0*/  LDG.E.CONSTANT R21, desc[UR6][R2.64+0x2000] ;  /* 0x0020000602157981 */ /* 0x000f68000c1e9900 */
[----:B------:R-:W5:Y:S04]  /*35e0*/  LDG.E.CONSTANT R26, desc[UR6][R2.64+0x3000] ;  /* 0x00300006021a7981 */ /* 0x000f68000c1e9900 */
[----:B------:R-:W2:Y:S01]  /*35f0*/  LDG.E.CONSTANT R15, desc[UR6][R14.64] ;  /* 0x000000060e0f7981 */ /* 0x000ea2000c1e9900 */
[----:B------:R-:W-:-:S05]  /*3600*/  IMAD.WIDE.U32 R24, R25, 0x4, R4 ;  /* 0x0000000419187825 */ /* 0x000fca00078e0004 */
[----:B------:R-:W5:Y:S01]  /*3610*/  LDG.E.CONSTANT R18, desc[UR6][R24.64] ;  /* 0x0000000618127981 */ /* 0x000f62000c1e9900 */
[----:B------:R-:W-:-:S03]  /*3620*/  IMAD.WIDE.U32 R6, R7, 0x4, R4 ;  /* 0x0000000407067825 */ /* 0x000fc600078e0004 */
        /* <DEDUP_REMOVED lines=8> */
[----:B------:R-:W-:Y:S01]  /*36b0*/  ISETP.GE.AND P1, PT, R10, R13, PT ;  /* 0x0000000d0a00720c */ /* 0x000fe20003f26270 */
[----:B------:R-:W-:Y:S01]  /*36c0*/  VIADD R11, R11, 0x1000 ;  /* 0x000010000b0b7836 */ /* 0x000fe20000000000 */
[----:B0-----:R-:W-:-:S04]  /*36d0*/  IADD3 R2, P2, PT, R2, 0x4000, RZ ;  /* 0x0000400002027810 */ /* 0x001fc80007f5e0ff */
        /* <DEDUP_REMOVED lines=18> */
.L_x_52:
[----:B------:R-:W-:Y:S05]  /*3800*/  BSYNC.RECONVERGENT B2 ;  /* 0x0000000000027941 */ /* 0x000fea0003800200 */
.L_x_51:
[----:B------:R-:W-:Y:S01]  /*3810*/  IADD3 R4, PT, PT, R9, -R10, RZ ;  /* 0x8000000a09047210 */ /* 0x000fe20007ffe0ff */
[----:B------:R-:W-:Y:S03]  /*3820*/  BSSY.RECONVERGENT B2, `(.L_x_54) ;  /* 0x000001e000027945 */ /* 0x000fe60003800200 */
[----:B------:R-:W-:-:S13]  /*3830*/  ISETP.GT.AND P1, PT, R4, 0x400, PT ;  /* 0x000004000400780c */ /* 0x000fda0003f24270 */
[----:B------:R-:W-:Y:S05]  /*3840*/  @!P1 BRA `(.L_x_55) ;  /* 0x00000000006c9947 */ /* 0x000fea0003800000 */
[----:B------:R-:W0:Y:S01]  /*3850*/  LDC.64 R6, c[0x0][0x380] ;  /* 0x0000e000ff067b82 */ /* 0x000e220000000a00 */
[----:B------:R-:W2:Y:S01]  /*3860*/  LDG.E.CONSTANT R13, desc[UR6][R2.64+-0x400] ;  /* 0xfffc0006020d7981 */ /* 0x000ea2000c1e9900 */
[----:B------:R-:W-:-:S03]  /*3870*/  IADD3 R17, PT, PT, R11, 0x400, RZ ;  /* 0x000004000b117810 */ /* 0x000fc60007ffe0ff */
[----:B------:R-:W3:Y:S04]  /*3880*/  LDG.E.CONSTANT R15, desc[UR6][R2.64] ;  /* 0x00000006020f7981 */ /* 0x000ee8000c1e9900 */
[----:B------:R-:W4:Y:S04]  /*3890*/  LDG.E.CONSTANT R19, desc[UR6][R2.64+0xc00] ;  /* 0x000c000602137981 */ /* 0x000f28000c1e9900 */
[----:B------:R-:W5:Y:S04]  /*38a0*/  LDG.E.CONSTANT R21, desc[UR6][R2.64+0x1000] ;  /* 0x0010000602157981 */ /* 0x000f68000c1e9900 */
[----:B------:R-:W5:Y:S01]  /*38b0*/  LDG.E.CONSTANT R23, desc[UR6][R2.64+0x1400] ;  /* 0x0014000602177981 */ /* 0x000f62000c1e9900 */
[----:B0-----:R-:W-:-:S06]  /*38c0*/  IMAD.WIDE.U32 R4, R11, 0x4, R6 ;  /* 0x000000040b047825 */ /* 0x001fcc00078e0006 */
[----:B------:R0:W2:Y:S01]  /*38d0*/  LDG.E.CONSTANT R5, desc[UR6][R4.64] ;  /* 0x0000000604057981 */ /* 0x0000a2000c1e9900 */
[----:B------:R-:W-:-:S03]  /*38e0*/  IMAD.WIDE.U32 R6, R17, 0x4, R6 ;  /* 0x0000000411067825 */ /* 0x000fc600078e0006 */
[----:B------:R1:W4:Y:S04]  /*38f0*/  LDG.E.CONSTANT R17, desc[UR6][R2.64+0x400] ;  /* 0x0004000602117981 */ /* 0x000328000c1e9900 */
[----:B------:R-:W5:Y:S01]  /*3900*/  LDG.E.CONSTANT R7, desc[UR6][R6.64] ;  /* 0x0000000606077981 */ /* 0x000f62000c1e9900 */
[----:B0-----:R-:W-:Y:S02]  /*3910*/  IADD3 R4, P1, PT, R2, 0x2000, RZ ;  /* 0x0000200002047810 */ /* 0x001fe40007f3e0ff */
[----:B------:R-:W-:Y:S02]  /*3920*/  PLOP3.LUT P0, PT, PT, PT, PT, 0x8, 0x80 ;  /* 0x000000000080781c */ /* 0x000fe40003f0e170 */
[----:B------:R-:W-:Y:S02]  /*3930*/  IADD3 R10, PT, PT, R10, 0x800, RZ ;  /* 0x000008000a0a7810 */ /* 0x000fe40007ffe0ff */
[----:B------:R-:W-:-:S02]  /*3940*/  IADD3 R11, PT, PT, R11, 0x800, RZ ;  /* 0x000008000b0b7810 */ /* 0x000fc40007ffe0ff */
[----:B-1----:R-:W-:Y:S01]  /*3950*/  MOV R2, R4 ;  /* 0x0000000400027202 */ /* 0x002fe20000000f00 */
[----:B--2---:R-:W-:-:S04]  /*3960*/  FADD R0, R0, R5 ;  /* 0x0000000500007221 */ /* 0x004fc80000000000 */
[----:B------:R-:W-:-:S04]  /*3970*/  FADD R0, R0, R13 ;  /* 0x0000000d00007221 */ /* 0x000fc80000000000 */
[----:B---3--:R-:W-:-:S04]  /*3980*/  FADD R0, R0, R15 ;  /* 0x0000000f00007221 */ /* 0x008fc80000000000 */
[----:B----4-:R-:W-:-:S04]  /*3990*/  FADD R0, R0, R17 ;  /* 0x0000001100007221 */ /* 0x010fc80000000000 */
[----:B-----5:R-:W-:-:S04]  /*39a0*/  FADD R0, R0, R7 ;  /* 0x0000000700007221 */ /* 0x020fc80000000000 */
[----:B------:R-:W-:Y:S01]  /*39b0*/  FADD R0, R0, R19 ;  /* 0x0000001300007221 */ /* 0x000fe20000000000 */
[----:B------:R-:W-:-:S03]  /*39c0*/  IADD3.X R5, PT, PT, RZ, R3, RZ, P1, !PT ;  /* 0x00000003ff057210 */ /* 0x000fc60000ffe4ff */
[----:B------:R-:W-:Y:S01]  /*39d0*/  FADD R0, R0, R21 ;  /* 0x0000001500007221 */ /* 0x000fe20000000000 */
[----:B------:R-:W-:-:S03]  /*39e0*/  MOV R3, R5 ;  /* 0x0000000500037202 */ /* 0x000fc60000000f00 */
[----:B------:R-:W-:-:S07]  /*39f0*/  FADD R0, R0, R23 ;  /* 0x0000001700007221 */ /* 0x000fce0000000000 */
.L_x_55:
[----:B------:R-:W-:Y:S05]  /*3a00*/  BSYNC.RECONVERGENT B2 ;  /* 0x0000000000027941 */ /* 0x000fea0003800200 */
.L_x_54:
[----:B------:R-:W-:-:S13]  /*3a10*/  ISETP.LT.OR P0, PT, R10, R9, P0 ;  /* 0x000000090a00720c */ /* 0x000fda0000701670 */
[----:B------:R-:W-:Y:S05]  /*3a20*/  @!P0 BRA `(.L_x_47) ;  /* 0x0000000000288947 */ /* 0x000fea0003800000 */
[----:B------:R-:W0:Y:S01]  /*3a30*/  LDC.64 R4, c[0x0][0x380] ;  /* 0x0000e000ff047b82 */ /* 0x000e220000000a00 */
[----:B------:R-:W2:Y:S04]  /*3a40*/  LDG.E.CONSTANT R7, desc[UR6][R2.64+-0x400] ;  /* 0xfffc000602077981 */ /* 0x000ea8000c1e9900 */
[----:B------:R-:W3:Y:S01]  /*3a50*/  LDG.E.CONSTANT R9, desc[UR6][R2.64] ;  /* 0x0000000602097981 */ /* 0x000ee2000c1e9900 */
[----:B0-----:R-:W-:-:S03]  /*3a60*/  IMAD.WIDE.U32 R4, R11, 0x4, R4 ;  /* 0x000000040b047825 */ /* 0x001fc600078e0004 */
[----:B------:R-:W4:Y:S04]  /*3a70*/  LDG.E.CONSTANT R11, desc[UR6][R2.64+0x400] ;  /* 0x00040006020b7981 */ /* 0x000f28000c1e9900 */
[----:B------:R-:W5:Y:S02]  /*3a80*/  LDG.E.CONSTANT R5, desc[UR6][R4.64] ;  /* 0x0000000604057981 */ /* 0x000f64000c1e9900 */
[----:B-----5:R-:W-:-:S04]  /*3a90*/  FADD R0, R0, R5 ;  /* 0x0000000500007221 */ /* 0x020fc80000000000 */
[----:B--2---:R-:W-:-:S04]  /*3aa0*/  FADD R0, R0, R7 ;  /* 0x0000000700007221 */ /* 0x004fc80000000000 */
[----:B---3--:R-:W-:-:S04]  /*3ab0*/  FADD R0, R0, R9 ;  /* 0x0000000900007221 */ /* 0x008fc80000000000 */
[----:B----4-:R-:W-:-:S07]  /*3ac0*/  FADD R0, R0, R11 ;  /* 0x0000000b00007221 */ /* 0x010fce0000000000 */
.L_x_47:
[----:B------:R-:W-:Y:S05]  /*3ad0*/  BSYNC.RECONVERGENT B1 ;  /* 0x0000000000017941 */ /* 0x000fea0003800200 */
.L_x_45:
[----:B------:R-:W0:Y:S01]  /*3ae0*/  S2R R6, SR_LANEID ;  /* 0x0000000000067919 */ /* 0x000e220000000000 */
[----:B------:R-:W-:-:S05]  /*3af0*/  MOV R3, R0 ;  /* 0x0000000000037202 */ /* 0x000fca0000000f00 */
        /* <DEDUP_REMOVED lines=30> */
[----:B------:R-:W1:Y:S04]  /*3ce0*/  LDS R3, [UR4+0xc] ;  /* 0x00000c04ff037984 */ /* 0x000e680008000800 */
[----:B0-----:R-:W0:Y:S04]  /*3cf0*/  LDS.128 R4, [UR4+0x10] ;  /* 0x00001004ff047984 */ /* 0x001e280008000c00 */
[----:B------:R-:W2:Y:S01]  /*3d00*/  LDS.64 R8, [UR4+0x20] ;  /* 0x00002004ff087984 */ /* 0x000ea20008000a00 */
[----:B-1----:R-:W-:-:S04]  /*3d10*/  FADD R3, R0, R3 ;  /* 0x0000000300037221 */ /* 0x002fc80000000000 */
[----:B0-----:R-:W-:-:S04]  /*3d20*/  FADD R4, R3, R4 ;  /* 0x0000000403047221 */ /* 0x001fc80000000000 */
[----:B------:R-:W-:-:S04]  /*3d30*/  FADD R5, R4, R5 ;  /* 0x0000000504057221 */ /* 0x000fc80000000000 */
[----:B------:R-:W-:-:S04]  /*3d40*/  FADD R6, R5, R6 ;  /* 0x0000000605067221 */ /* 0x000fc80000000000 */
[----:B------:R-:W-:-:S04]  /*3d50*/  FADD R7, R6, R7 ;  /* 0x0000000706077221 */ /* 0x000fc80000000000 */
[----:B--2---:R-:W-:-:S04]  /*3d60*/  FADD R8, R7, R8 ;  /* 0x0000000807087221 */ /* 0x004fc80000000000 */
[----:B------:R-:W-:-:S07]  /*3d70*/  FADD R0, R8, R9 ;  /* 0x0000000908007221 */ /* 0x000fce0000000000 */
.L_x_17:
[----:B------:R-:W-:Y:S05]  /*3d80*/  BSYNC.RECONVERGENT B0 ;  /* 0x0000000000007941 */ /* 0x000fea0003800200 */
.L_x_1:
[----:B------:R-:W-:Y:S05]  /*3d90*/  @P0 EXIT ;  /* 0x000000000000094d */ /* 0x000fea0003800000 */
[----:B01234-:R-:W0:Y:S01]  /*3da0*/  LDC.64 R2, c[0x0][0x388] ;  /* 0x0000e200ff027b82 */ /* 0x01fe220000000a00 */
[----:B------:R-:W1:Y:S02]  /*3db0*/  LDCU UR4, c[0x0][0x398] ;  /* 0x00007300ff0477ac */ /* 0x000e640008000800 */
[----:B-1----:R-:W-:-:S05]  /*3dc0*/  FADD R5, R0, UR4 ;  /* 0x0000000400057e21 */ /* 0x002fca0008000000 */
[----:B0-----:R-:W-:Y:S01]  /*3dd0*/  STG.E desc[UR6][R2.64], R5 ;  /* 0x0000000502007986 */ /* 0x001fe2000c101906 */
[----:B------:R-:W-:Y:S05]  /*3de0*/  EXIT ;  /* 0x000000000000794d */ /* 0x000fea0003800000 */
.L_x_56:
[----:B------:R-:W-:-:S00]  /*3df0*/  BRA `(.L_x_56) ;  /* 0xfffffffc00fc7947 */ /* 0x000fc0000383ffff */
[----:B------:R-:W-:-:S00]  /*3e00*/  NOP ;  /* 0x0000000000007918 */ /* 0x000fc00000000000 */
[----:B------:R-:W-:-:S00]  /*3e10*/  NOP ;  /* 0x0000000000007918 */ /* 0x000fc00000000000 */
[----:B------:R-:W-:-:S00]  /*3e20*/  NOP ;  /* 0x0000000000007918 */ /* 0x000fc00000000000 */
[----:B------:R-:W-:-:S00]  /*3e30*/  NOP ;  /* 0x0000000000007918 */ /* 0x000fc00000000000 */
[----:B------:R-:W-:-:S00]  /*3e40*/  NOP ;  /* 0x0000000000007918 */ /* 0x000fc00000000000 */
[----:B------:R-:W-:-:S00]  /*3e50*/  NOP ;  /* 0x0000000000007918 */ /* 0x000fc00000000000 */
[----:B------:R-:W-:-:S00]  /*3e60*/  NOP ;  /* 0x0000000000007918 */ /* 0x000fc00000000000 */
[----:B------:R-:W-:-:S00]  /*3e70*/  NOP ;  /* 0x0000000000007918 */ /* 0x000fc00000000000 */
.L_x_238:


//--------------------- .text._ZN3cub18CUB_300001_SM_10006detail6reduce18DeviceReduceKernelINS2_10policy_hubIfyN4cuda3std3__44plusIfEEE10Policy1000EN6thrust24THRUST_300001_SM_1000_NS12zip_iteratorINS7_5tupleIJNSD_6detail15normal_iteratorINSD_10device_ptrIfEEEESK_EEEEEyS9_f4funcEEvT0_PT3_T1_NS0_13GridEvenShareISR_EET2_T4_ --------------------------
	.section	.text._ZN3cub18CUB_300001_SM_10006detail6reduce18DeviceReduceKernelINS2_10policy_hubIfyN4cuda3std3__44plusIfEEE10Policy1000EN6thrust24THRUST_300001_SM_1000_NS12zip_iteratorINS7_5tupleIJNSD_6detail15normal_iteratorINSD_10device_ptrIfEEEESK_EEEEEyS9_f4funcEEvT0_PT3_T1_NS0_13GridEvenShareISR_EET2_T4_,"ax",@progbits
	.align	128
        .global         _ZN3cub18CUB_300001_SM_10006detail6reduce18DeviceReduceKernelINS2_10policy_hubIfyN4cuda3std3__44plusIfEEE10Policy1000EN6thrust24THRUST_300001_SM_1000_NS12zip_iteratorINS7_5tupleIJNSD_6detail15normal_iteratorINSD_10device_ptrIfEEEESK_EEEEEyS9_f4funcEEvT0_PT3_T1_NS0_13GridEvenShareISR_EET2_T4_
        .type           _ZN3cub18CUB_300001_SM_10006detail6reduce18DeviceReduceKernelINS2_10policy_hubIfyN4cuda3std3__44plusIfEEE10Policy1000EN6thrust24THRUST_300001_SM_1000_NS12zip_iteratorINS7_5tupleIJNSD_6detail15normal_iteratorINSD_10device_ptrIfEEEESK_EEEEEyS9_f4funcEEvT0_PT3_T1_NS0_13GridEvenShareISR_EET2_T4_,@function
        .size           _ZN3cub18CUB_300001_SM_10006detail6reduce18DeviceReduceKernelINS2_10policy_hubIfyN4cuda3std3__44plusIfEEE10Policy1000EN6thrust24THRUST_300001_SM_1000_NS12zip_iteratorINS7_5tupleIJNSD_6detail15normal_iteratorINSD_10device_ptrIfEEEESK_EEEEEyS9_f4funcEEvT0_PT3_T1_NS0_13GridEvenShareISR_EET2_T4_,(.L_x_239 - _ZN3cub18CUB_300001_SM_10006detail6reduce18DeviceReduceKernelINS2_10policy_hubIfyN4cuda3std3__44plusIfEEE10Policy1000EN6thrust24THRUST_300001_SM_1000_NS12zip_iteratorINS7_5tupleIJNSD_6detail15normal_iteratorINSD_10device_ptrIfEEEESK_EEEEEyS9_f4funcEEvT0_PT3_T1_NS0_13GridEvenShareISR_EET2_T4_)
        .other          _ZN3cub18CUB_300001_SM_10006detail6reduce18DeviceReduceKernelINS2_10policy_hubIfyN4cuda3std3__44plusIfEEE10Policy1000EN6thrust24THRUST_300001_SM_1000_NS12zip_iteratorINS7_5tupleIJNSD_6detail15normal_iteratorINSD_10device_ptrIfEEEESK_EEEEEyS9_f4funcEEvT0_PT3_T1_NS0_13GridEvenShareISR_EET2_T4_,@"STO_CUDA_ENTRY STV_DEFAULT"
_ZN3cub18CUB_300001_SM_10006detail6reduce18DeviceReduceKernelINS2_10policy_hubIfyN4cuda3std3__44plusIfEEE10Policy1000EN6thrust24THRUST_300001_SM_1000_NS12zip_iteratorINS7_5tupleIJNSD_6detail15normal_iteratorINSD_10device_ptrIfEEEESK_EEEEEyS9_f4funcEEvT0_PT3_T1_NS0_13GridEvenShareISR_EET2_T4_:
.text._ZN3cub18CUB_300001_SM_10006detail6reduce18DeviceReduceKernelINS2_10policy_hubIfyN4cuda3std3__44plusIfEEE10Policy1000EN6thrust24THRUST_300001_SM_1000_NS12zip_iteratorINS7_5tupleIJNSD_6detail15normal_iteratorINSD_10device_ptrIfEEEESK_EEEEEyS9_f4funcEEvT0_PT3_T1_NS0_13GridEvenShareISR_EET2_T4_:
[----:B------:R-:W-:Y:S08]  /*0000*/  LDC R1, c[0x0][0x37c] ;  /* 0x0000df00ff017b82 */ /* 0x000ff00000000800 */
[----:B------:R-:W0:Y:S01]  /*0010*/  S2UR UR24, SR_CTAID.X ;  /* 0x00000000001879c3 */ /* 0x000e220000002500 */
[----:B------:R-:W1:Y:S01]  /*0020*/  LDCU.64 UR6, c[0x0][0x3c0] ;  /* 0x00007800ff0677ac */ /* 0x000e620008000a00 */
[----:B------:R-:W-:Y:S01]  /*0030*/  BSSY.RECONVERGENT B0, `(.L_x_57) ;  /* 0x0000325000007945 */ /* 0x000fe20003800200 */
[----:B------:R-:W2:Y:S01]  /*0040*/  LDCU UR5, c[0x0][0x3c8] ;  /* 0x00007900ff0577ac */ /* 0x000ea20008000800 */
[----:B------:R-:W3:Y:S01]  /*0050*/  LDCU.64 UR22, c[0x0][0x358] ;  /* 0x00006b00ff1677ac */ /* 0x000ee20008000a00 */
[----:B--2---:R-:W-:-:S02]  /*0060*/  USHF.L.U32 UR5, UR5, 0xc, URZ ;  /* 0x0000000c05057899 */ /* 0x004fc400080006ff */
[----:B0-----:R-:W-:Y:S02]  /*0070*/  USHF.L.U32 UR16, UR24, 0xc, URZ ;  /* 0x0000000c18107899 */ /* 0x001fe400080006ff */
[----:B------:R-:W-:Y:S02]  /*0080*/  USHF.R.S32.HI UR25, URZ, 0x1f, UR5 ;  /* 0x0000001fff197899 */ /* 0x000fe40008011405 */
[----:B-1----:R-:W-:-:S04]  /*0090*/  UIADD3 UR4, UP0, UPT, -UR16, UR6, URZ ;  /* 0x0000000610047290 */ /* 0x002fc8000ff1e1ff */
[----:B------:R-:W-:Y:S02]  /*00a0*/  UIADD3.X UR12, UPT, UPT, UR7, -0x1, URZ, UP0, !UPT ;  /* 0xffffffff070c7890 */ /* 0x000fe400087fe4ff */
[----:B------:R-:W-:-:S04]  /*00b0*/  UISETP.GT.U32.AND UP0, UPT, UR4, 0xfff, UPT ;  /* 0x00000fff0400788c */ /* 0x000fc8000bf04070 */
[----:B------:R-:W-:-:S09]  /*00c0*/  UISETP.GT.U32.AND.EX UP0, UPT, UR12, URZ, UPT, UP0 ;  /* 0x000000ff0c00728c */ /* 0x000fd2000bf04100 */
[----:B---3--:R-:W-:Y:S05]  /*00d0*/  BRA.U UP0, `(.L_x_58) ;  /* 0x0000001500207547 */ /* 0x008fea000b800000 */
[----:B------:R-:W0:Y:S01]  /*00e0*/  S2R R0, SR_TID.X ;  /* 0x0000000000007919 */ /* 0x000e220000002100 */
[----:B------:R-:W-:Y:S01]  /*00f0*/  UIADD3 UR7, UPT, UPT, -UR16, UR6, URZ ;  /* 0x0000000610077290 */ /* 0x000fe2000fffe1ff */
[----:B------:R-:W-:Y:S01]  /*0100*/  BSSY.RECONVERGENT B1, `(.L_x_59) ;  /* 0x000000f000017945 */ /* 0x000fe20003800200 */
[----:B------:R-:W-:-:S04]  /*0110*/  HFMA2 R15, -RZ, RZ, 0, 0 ;  /* 0x00000000ff0f7431 */ /* 0x000fc800000001ff */
[----:B0-----:R-:W-:Y:S02]  /*0120*/  ISETP.GE.AND P0, PT, R0, UR7, PT ;  /* 0x0000000700007c0c */ /* 0x001fe4000bf06270 */
[----:B------:R-:W-:-:S11]  /*0130*/  MOV R6, R0 ;  /* 0x0000000000067202 */ /* 0x000fd60000000f00 */
[----:B------:R-:W-:Y:S05]  /*0140*/  @P0 BRA `(.L_x_60) ;  /* 0x0000000000280947 */ /* 0x000fea0003800000 */
[----:B------:R-:W0:Y:S01]  /*0150*/  LDC.64 R2, c[0x0][0x380] ;  /* 0x0000e000ff027b82 */ /* 0x000e220000000a00 */
[----:B------:R-:W-:-:S07]  /*0160*/  IADD3 R7, PT, PT, R0, UR16, RZ ;  /* 0x0000001000077c10 */ /* 0x000fce000fffe0ff */
[----:B------:R-:W1:Y:S01]  /*0170*/  LDC.64 R4, c[0x0][0x388] ;  /* 0x0000e200ff047b82 */ /* 0x000e620000000a00 */
[----:B0-----:R-:W-:-:S06]  /*0180*/  IMAD.WIDE.U32 R2, R7, 0x4, R2 ;  /* 0x0000000407027825 */ /* 0x001fcc00078e0002 */
[----:B------:R-:W2:Y:S01]  /*0190*/  LDG.E R2, desc[UR22][R2.64] ;  /* 0x0000001602027981 */ /* 0x000ea2000c1e1900 */
[----:B-1----:R-:W-:-:S06]  /*01a0*/  IMAD.WIDE.U32 R4, R7, 0x4, R4 ;  /* 0x0000000407047825 */ /* 0x002fcc00078e0004 */
[----:B------:R-:W2:Y:S01]  /*01b0*/  LDG.E R5, desc[UR22][R4.64] ;  /* 0x0000001604057981 */ /* 0x000ea2000c1e1900 */
[----:B------:R-:W-:Y:S01]  /*01c0*/  IADD3 R6, PT, PT, R0, 0x100, RZ ;  /* 0x0000010000067810 */ /* 0x000fe20007ffe0ff */
[----:B--2---:R-:W-:-:S04]  /*01d0*/  FADD R15, R2, -R5 ;  /* 0x80000005020f7221 */ /* 0x004fc80000000000 */
[----:B------:R-:W-:-:S07]  /*01e0*/  FMUL R15, R15, R15 ;  /* 0x0000000f0f0f7220 */ /* 0x000fce0000400000 */
.L_x_60:
[----:B------:R-:W-:Y:S05]  /*01f0*/  BSYNC.RECONVERGENT B1 ;  /* 0x0000000000017941 */ /* 0x000fea0003800200 */
.L_x_59:
[----:B------:R-:W-:Y:S01]  /*0200*/  ISETP.GE.AND P0, PT, R6, UR7, PT ;  /* 0x0000000706007c0c */ /* 0x000fe2000bf06270 */
[----:B------:R-:W-:-:S12]  /*0210*/  BSSY.RECONVERGENT B1, `(.L_x_61) ;  /* 0x00000c5000017945 */ /* 0x000fd80003800200 */
[----:B------:R-:W-:Y:S05]  /*0220*/  @P0 BRA `(.L_x_62) ;  /* 0x0000000c000c0947 */ /* 0x000fea0003800000 */
[----:B------:R-:W-:Y:S01]  /*0230*/  LOP3.LUT R2, RZ, R6, RZ, 0x33, !PT ;  /* 0x00000006ff027212 */ /* 0x000fe200078e33ff */
[----:B------:R-:W-:Y:S01]  /*0240*/  BSSY.RECONVERGENT B2, `(.L_x_63) ;  /* 0x000005d000027945 */ /* 0x000fe20003800200 */
[----:B------:R-:W-:-:S04]  /*0250*/  MOV R3, UR16 ;  /* 0x0000001000037c02 */ /* 0x000fc80008000f00 */
[----:B------:R-:W-:-:S04]  /*0260*/  IADD3 R2, PT, PT, -R3, UR6, R2 ;  /* 0x0000000603027c10 */ /* 0x000fc8000fffe102 */
[C---:B------:R-:W-:Y:S02]  /*0270*/  ISETP.GE.U32.AND P1, PT, R2.reuse, 0xf00, PT ;  /* 0x00000f000200780c */ /* 0x040fe40003f26070 */
[----:B------:R-:W-:-:S04]  /*0280*/  LEA.HI R7, R2, 0x1, RZ, 0x18 ;  /* 0x0000000102077811 */ /* 0x000fc800078fc0ff */
[----:B------:R-:W-:-:S04]  /*0290*/  LOP3.LUT R23, R7, 0xf, RZ, 0xc0, !PT ;  /* 0x0000000f07177812 */ /* 0x000fc800078ec0ff */
[----:B------:R-:W-:-:S03]  /*02a0*/  ISETP.NE.AND P0, PT, R23, RZ, PT ;  /* 0x000000ff1700720c */ /* 0x000fc60003f05270 */
[----:B------:R-:W-:Y:S10]  /*02b0*/  @!P1 BRA `(.L_x_64) ;  /* 0x0000000400549947 */ /* 0x000ff40003800000 */
[----:B------:R-:W0:Y:S01]  /*02c0*/  LDCU.128 UR8, c[0x0][0x380] ;  /* 0x00007000ff0877ac */ /* 0x000e220008000c00 */
[----:B------:R-:W-:Y:S01]  /*02d0*/  IMAD.WIDE.U32 R2, R6, 0x4, RZ ;  /* 0x0000000406027825 */ /* 0x000fe200078e00ff */
[----:B------:R-:W-:Y:S01]  /*02e0*/  LOP3.LUT R8, R7, 0x1fffff0, RZ, 0xc0, !PT ;  /* 0x01fffff007087812 */ /* 0x000fe200078ec0ff */
[----:B------:R-:W-:-:S03]  /*02f0*/  UIMAD.WIDE.U32 UR4, UR24, 0x4000, URZ ;  /* 0x00004000180478a5 */ /* 0x000fc6000f8e00ff */
[----:B------:R-:W-:-:S03]  /*0300*/  IADD3 R8, PT, PT, -R8, RZ, RZ ;  /* 0x000000ff08087210 */ /* 0x000fc60007ffe1ff */
[----:B------:R-:W-:Y:S02]  /*0310*/  MOV R4, UR4 ;  /* 0x0000000400047c02 */ /* 0x000fe40008000f00 */
[----:B------:R-:W-:Y:S02]  /*0320*/  MOV R5, UR5 ;  /* 0x0000000500057c02 */ /* 0x000fe40008000f00 */
[----:B------:R-:W-:Y:S02]  /*0330*/  LOP3.LUT R4, R4, 0x2000, R2, 0xfe, !PT ;  /* 0x0000200004047812 */ /* 0x000fe400078efe02 */
[----:B------:R-:W-:Y:S02]  /*0340*/  LOP3.LUT R5, R3, UR5, RZ, 0xfc, !PT ;  /* 0x0000000503057c12 */ /* 0x000fe4000f8efcff */
[C---:B0-----:R-:W-:Y:S02]  /*0350*/  IADD3 R2, P1, PT, R4.reuse, UR8, RZ ;  /* 0x0000000804027c10 */ /* 0x041fe4000ff3e0ff */
[----:B------:R-:W-:-:S02]  /*0360*/  IADD3 R4, P2, PT, R4, UR10, RZ ;  /* 0x0000000a04047c10 */ /* 0x000fc4000ff5e0ff */
[C---:B------:R-:W-:Y:S02]  /*0370*/  IADD3.X R3, PT, PT, R5.reuse, UR9, RZ, P1, !PT ;  /* 0x0000000905037c10 */ /* 0x040fe40008ffe4ff */
[----:B------:R-:W-:-:S09]  /*0380*/  IADD3.X R5, PT, PT, R5, UR11, RZ, P2, !PT ;  /* 0x0000000b05057c10 */ /* 0x000fd200097fe4ff */
.L_x_65:
[----:B------:R-:W2:Y:S04]  /*0390*/  LDG.E R16, desc[UR22][R2.64+-0x2000] ;  /* 0xffe0001602107981 */ /* 0x000ea8000c1e1900 */
[----:B------:R-:W2:Y:S04]  /*03a0*/  LDG.E R25, desc[UR22][R4.64+-0x2000] ;  /* 0xffe0001604197981 */ /* 0x000ea8000c1e1900 */
[----:B------:R-:W3:Y:S04]  /*03b0*/  LDG.E R26, desc[UR22][R2.64+-0x1c00] ;  /* 0xffe40016021a7981 */ /* 0x000ee8000c1e1900 */
[----:B------:R-:W3:Y:S04]  /*03c0*/  LDG.E R27, desc[UR22][R4.64+-0x1c00] ;  /* 0xffe40016041b7981 */ /* 0x000ee8000c1e1900 */
[----:B------:R-:W4:Y:S04]  /*03d0*/  LDG.E R17, desc[UR22][R2.64+-0x1800] ;  /* 0xffe8001602117981 */ /* 0x000f28000c1e1900 */
[----:B------:R-:W4:Y:S04]  /*03e0*/  LDG.E R18, desc[UR22][R4.64+-0x1800] ;  /* 0xffe8001604127981 */ /* 0x000f28000c1e1900 */
[----:B------:R-:W5:Y:S04]  /*03f0*/  LDG.E R19, desc[UR22][R2.64+-0x1400] ;  /* 0xffec001602137981 */ /* 0x000f68000c1e1900 */
        /* <DEDUP_REMOVED lines=8> */
[----:B------:R-:W5:Y:S01]  /*0480*/  LDG.E R14, desc[UR22][R4.64+-0x400] ;  /* 0xfffc0016040e7981 */ /* 0x000f62000c1e1900 */
[----:B--2---:R-:W-:-:S04]  /*0490*/  FADD R16, R16, -R25 ;  /* 0x8000001910107221 */ /* 0x004fc80000000000 */
[----:B------:R-:W-:Y:S02]  /*04a0*/  FFMA R24, R16, R16, R15 ;  /* 0x0000001010187223 */ /* 0x000fe4000000000f */
[----:B------:R-:W2:Y:S01]  /*04b0*/  LDG.E R15, desc[UR22][R2.64] ;  /* 0x00000016020f7981 */ /* 0x000ea2000c1e1900 */
[----:B---3--:R-:W-:-:S03]  /*04c0*/  FADD R27, R26, -R27 ;  /* 0x8000001b1a1b7221 */ /* 0x008fc60000000000 */
[----:B------:R-:W2:Y:S01]  /*04d0*/  LDG.E R16, desc[UR22][R4.64] ;  /* 0x0000001604107981 */ /* 0x000ea2000c1e1900 */
[----:B------:R-:W-:Y:S01]  /*04e0*/  FFMA R24, R27, R27, R24 ;  /* 0x0000001b1b187223 */ /* 0x000fe20000000018 */
[----:B----4-:R-:W-:Y:S02]  /*04f0*/  FADD R25, R17, -R18 ;  /* 0x8000001211197221 */ /* 0x010fe40000000000 */
[----:B------:R-:W3:Y:S02]  /*0500*/  LDG.E R17, desc[UR22][R2.64+0x400] ;  /* 0x0004001602117981 */ /* 0x000ee4000c1e1900 */
[----:B------:R-:W-:Y:S02]  /*0510*/  FFMA R24, R25, R25, R24 ;  /* 0x0000001919187223 */ /* 0x000fe40000000018 */
[----:B------:R-:W3:Y:S01]  /*0520*/  LDG.E R18, desc[UR22][R4.64+0x400] ;  /* 0x0004001604127981 */ /* 0x000ee2000c1e1900 */
[----:B-----5:R-:W-:-:S03]  /*0530*/  FADD R25, R19, -R20 ;  /* 0x8000001413197221 */ /* 0x020fc60000000000 */
[----:B------:R-:W4:Y:S01]  /*0540*/  LDG.E R20, desc[UR22][R2.64+0x800] ;  /* 0x0008001602147981 */ /* 0x000f22000c1e1900 */
[----:B------:R-:W-:-:S03]  /*0550*/  FFMA R24, R25, R25, R24 ;  /* 0x0000001919187223 */ /* 0x000fc60000000018 */
[----:B------:R-:W4:Y:S01]  /*0560*/  LDG.E R19, desc[UR22][R4.64+0x800] ;  /* 0x0008001604137981 */ /* 0x000f22000c1e1900 */
[----:B------:R-:W-:-:S03]  /*0570*/  FADD R25, R21, -R22 ;  /* 0x8000001615197221 */ /* 0x000fc60000000000 */
[----:B------:R-:W5:Y:S01]  /*0580*/  LDG.E R22, desc[UR22][R2.64+0xc00] ;  /* 0x000c001602167981 */ /* 0x000f62000c1e1900 */
[----:B------:R-:W-:-:S03]  /*0590*/  FFMA R24, R25, R25, R24 ;  /* 0x0000001919187223 */ /* 0x000fc60000000018 */
[----:B------:R-:W5:Y:S01]  /*05a0*/  LDG.E R21, desc[UR22][R4.64+0xc00] ;  /* 0x000c001604157981 */ /* 0x000f62000c1e1900 */
        /* <DEDUP_REMOVED lines=9> */
[----:B------:R-:W5:Y:S04]  /*0640*/  LDG.E R14, desc[UR22][R2.64+0x1800] ;  /* 0x00180016020e7981 */ /* 0x000f68000c1e1900 */
[----:B------:R-:W5:Y:S01]  /*0650*/  LDG.E R13, desc[UR22][R4.64+0x1800] ;  /* 0x00180016040d7981 */ /* 0x000f62000c1e1900 */
[----:B------:R-:W-:-:S03]  /*0660*/  FFMA R26, R25, R25, R24 ;  /* 0x00000019191a7223 */ /* 0x000fc60000000018 */
[----:B------:R0:W5:Y:S04]  /*0670*/  LDG.E R24, desc[UR22][R2.64+0x1c00] ;  /* 0x001c001602187981 */ /* 0x000168000c1e1900 */
[----:B------:R1:W5:Y:S01]  /*0680*/  LDG.E R25, desc[UR22][R4.64+0x1c00] ;  /* 0x001c001604197981 */ /* 0x000362000c1e1900 */
[----:B------:R-:W-:-:S04]  /*0690*/  IADD3 R8, PT, PT, R8, 0x10, RZ ;  /* 0x0000001008087810 */ /* 0x000fc80007ffe0ff */
[----:B------:R-:W-:Y:S02]  /*06a0*/  ISETP.NE.AND P1, PT, R8, RZ, PT ;  /* 0x000000ff0800720c */ /* 0x000fe40003f25270 */
[----:B0-----:R-:W-:Y:S02]  /*06b0*/  IADD3 R2, P2, PT, R2, 0x4000, RZ ;  /* 0x0000400002027810 */ /* 0x001fe40007f5e0ff */
[----:B-1----:R-:W-:Y:S02]  /*06c0*/  IADD3 R4, P3, PT, R4, 0x4000, RZ ;  /* 0x0000400004047810 */ /* 0x002fe40007f7e0ff */
[----:B------:R-:W-:Y:S02]  /*06d0*/  IADD3.X R3, PT, PT, RZ, R3, RZ, P2, !PT ;  /* 0x00000003ff037210 */ /* 0x000fe400017fe4ff */
[----:B------:R-:W-:Y:S02]  /*06e0*/  IADD3.X R5, PT, PT, RZ, R5, RZ, P3, !PT ;  /* 0x00000005ff057210 */ /* 0x000fe40001ffe4ff */
[----:B------:R-:W-:Y:S01]  /*06f0*/  IADD3 R6, PT, PT, R6, 0x1000, RZ ;  /* 0x0000100006067810 */ /* 0x000fe20007ffe0ff */
[----:B--2---:R-:W-:-:S04]  /*0700*/  FADD R15, R15, -R16 ;  /* 0x800000100f0f7221 */ /* 0x004fc80000000000 */
[----:B------:R-:W-:Y:S01]  /*0710*/  FFMA R26, R15, R15, R26 ;  /* 0x0000000f0f1a7223 */ /* 0x000fe2000000001a */
[----:B---3--:R-:W-:-:S04]  /*0720*/  FADD R17, R17, -R18 ;  /* 0x8000001211117221 */ /* 0x008fc80000000000 */
[----:B------:R-:W-:Y:S01]  /*0730*/  FFMA R26, R17, R17, R26 ;  /* 0x00000011111a7223 */ /* 0x000fe2000000001a */
[----:B----4-:R-:W-:-:S04]  /*0740*/  FADD R19, R20, -R19 ;  /* 0x8000001314137221 */ /* 0x010fc80000000000 */
[----:B------:R-:W-:Y:S01]  /*0750*/  FFMA R26, R19, R19, R26 ;  /* 0x00000013131a7223 */ /* 0x000fe2000000001a */
[----:B-----5:R-:W-:-:S04]  /*0760*/  FADD R21, R22, -R21 ;  /* 0x8000001516157221 */ /* 0x020fc80000000000 */
[----:B------:R-:W-:Y:S01]  /*0770*/  FFMA R26, R21, R21, R26 ;  /* 0x00000015151a7223 */ /* 0x000fe2000000001a */
[----:B------:R-:W-:-:S04]  /*0780*/  FADD R9, R9, -R10 ;  /* 0x8000000a09097221 */ /* 0x000fc80000000000 */
[----:B------:R-:W-:Y:S01]  /*0790*/  FFMA R26, R9, R9, R26 ;  /* 0x00000009091a7223 */ /* 0x000fe2000000001a */
[----:B------:R-:W-:-:S04]  /*07a0*/  FADD R11, R12, -R11 ;  /* 0x8000000b0c0b7221 */ /* 0x000fc80000000000 */
[----:B------:R-:W-:Y:S01]  /*07b0*/  FFMA R26, R11, R11, R26 ;  /* 0x0000000b0b1a7223 */ /* 0x000fe2000000001a */
[----:B------:R-:W-:-:S04]  /*07c0*/  FADD R13, R14, -R13 ;  /* 0x8000000d0e0d7221 */ /* 0x000fc80000000000 */
[----:B------:R-:W-:Y:S01]  /*07d0*/  FFMA R26, R13, R13, R26 ;  /* 0x0000000d0d1a7223 */ /* 0x000fe2000000001a */
[----:B------:R-:W-:-:S04]  /*07e0*/  FADD R25, R24, -R25 ;  /* 0x8000001918197221 */ /* 0x000fc80000000000 */
[----:B------:R-:W-:Y:S01]  /*07f0*/  FFMA R15, R25, R25, R26 ;  /* 0x00000019190f7223 */ /* 0x000fe2000000001a */
[----:B------:R-:W-:Y:S06]  /*0800*/  @P1 BRA `(.L_x_65) ;  /* 0xfffffff800e01947 */ /* 0x000fec000383ffff */
.L_x_64:
[----:B------:R-:W-:Y:S05]  /*0810*/  BSYNC.RECONVERGENT B2 ;  /* 0x0000000000027941 */ /* 0x000fea0003800200 */
.L_x_63:
[----:B------:R-:W-:Y:S05]  /*0820*/  @!P0 BRA `(.L_x_62) ;  /* 0x00000004008c8947 */ /* 0x000fea0003800000 */
[----:B------:R-:W-:Y:S01]  /*0830*/  ISETP.GE.U32.AND P0, PT, R23, 0x8, PT ;  /* 0x000000081700780c */ /* 0x000fe20003f06070 */
[----:B------:R-:W-:Y:S01]  /*0840*/  BSSY.RECONVERGENT B2, `(.L_x_66) ;  /* 0x000002e000027945 */ /* 0x000fe20003800200 */
[----:B------:R-:W-:-:S04]  /*0850*/  LOP3.LUT R22, R7, 0x7, RZ, 0xc0, !PT ;  /* 0x0000000707167812 */ /* 0x000fc800078ec0ff */
[----:B------:R-:W-:-:S07]  /*0860*/  ISETP.NE.AND P1, PT, R22, RZ, PT ;  /* 0x000000ff1600720c */ /* 0x000fce0003f25270 */
[----:B------:R-:W-:Y:S06]  /*0870*/  @!P0 BRA `(.L_x_67) ;  /* 0x0000000000a88947 */ /* 0x000fec0003800000 */
[----:B------:R-:W0:Y:S01]  /*0880*/  LDCU.128 UR8, c[0x0][0x380] ;  /* 0x00007000ff0877ac */ /* 0x000e220008000c00 */
[----:B------:R-:W-:-:S04]  /*0890*/  IADD3 R3, P0, PT, R6, UR16, RZ ;  /* 0x0000001006037c10 */ /* 0x000fc8000ff1e0ff */
[----:B------:R-:W-:Y:S02]  /*08a0*/  LEA.HI.X.SX32 R4, R6, RZ, 0x1, P0 ;  /* 0x000000ff06047211 */ /* 0x000fe400000f0eff */
[C---:B------:R-:W-:Y:S02]  /*08b0*/  SHF.L.U32 R2, R3.reuse, 0x2, RZ ;  /* 0x0000000203027819 */ /* 0x040fe400000006ff */
[----:B------:R-:W-:Y:S02]  /*08c0*/  SHF.L.U64.HI R3, R3, 0x2, R4 ;  /* 0x0000000203037819 */ /* 0x000fe40000010204 */
[C---:B0-----:R-:W-:Y:S02]  /*08d0*/  IADD3 R4, P0, PT, R2.reuse, UR8, RZ ;  /* 0x0000000802047c10 */ /* 0x041fe4000ff1e0ff */
[----:B------:R-:W-:Y:S02]  /*08e0*/  IADD3 R2, P2, PT, R2, UR10, RZ ;  /* 0x0000000a02027c10 */ /* 0x000fe4000ff5e0ff */
[----:B------:R-:W-:-:S02]  /*08f0*/  IADD3.X R5, PT, PT, R3, UR9, RZ, P0, !PT ;  /* 0x0000000903057c10 */ /* 0x000fc400087fe4ff */
[----:B------:R-:W-:-:S03]  /*0900*/  IADD3.X R3, PT, PT, R3, UR11, RZ, P2, !PT ;  /* 0x0000000b03037c10 */ /* 0x000fc600097fe4ff */
        /* <DEDUP_REMOVED lines=32> */
[----:B------:R-:W-:-:S07]  /*0b10*/  FFMA R15, R16, R16, R15 ;  /* 0x00000010100f7223 */ /* 0x000fce000000000f */
.L_x_67:
[----:B------:R-:W-:Y:S05]  /*0b20*/  BSYNC.RECONVERGENT B2 ;  /* 0x0000000000027941 */ /* 0x000fea0003800200 */
.L_x_66:
        /* <DEDUP_REMOVED lines=31> */
[----:B------:R-:W-:-:S07]  /*0d20*/  FFMA R15, R17, R17, R8 ;  /* 0x00000011110f7223 */ /* 0x000fce0000000008 */
.L_x_69:
[----:B------:R-:W-:Y:S05]  /*0d30*/  BSYNC.RECONVERGENT B2 ;  /* 0x0000000000027941 */ /* 0x000fea0003800200 */
.L_x_68:
[----:B------:R-:W-:Y:S05]  /*0d40*/  @!P1 BRA `(.L_x_62) ;  /* 0x0000000000449947 */ /* 0x000fea0003800000 */
[----:B------:R-:W0:Y:S01]  /*0d50*/  LDC.64 R2, c[0x0][0x388] ;  /* 0x0000e200ff027b82 */ /* 0x000e220000000a00 */
[----:B------:R-:W-:Y:S02]  /*0d60*/  MOV R9, UR24 ;  /* 0x0000001800097c02 */ /* 0x000fe40008000f00 */
[----:B------:R-:W-:Y:S02]  /*0d70*/  MOV R11, UR24 ;  /* 0x00000018000b7c02 */ /* 0x000fe40008000f00 */
[----:B------:R-:W-:-:S03]  /*0d80*/  IADD3 R7, PT, PT, -R7, RZ, RZ ;  /* 0x000000ff07077210 */ /* 0x000fc60007ffe1ff */
[----:B------:R-:W1:Y:S01]  /*0d90*/  LDC.64 R4, c[0x0][0x380] ;  /* 0x0000e000ff047b82 */ /* 0x000e620000000a00 */
[----:B0-----:R-:W-:-:S04]  /*0da0*/  IMAD.WIDE.U32 R2, R9, 0x4000, R2 ;  /* 0x0000400009027825 */ /* 0x001fc800078e0002 */
[----:B-1----:R-:W-:-:S07]  /*0db0*/  IMAD.WIDE.U32 R4, R11, 0x4000, R4 ;  /* 0x000040000b047825 */ /* 0x002fce00078e0004 */
.L_x_70:
[----:B------:R-:W-:-:S04]  /*0dc0*/  IMAD.WIDE R8, R6, 0x4, R2 ;  /* 0x0000000406087825 */ /* 0x000fc800078e0202 */
[C---:B------:R-:W-:Y:S02]  /*0dd0*/  IMAD.WIDE R10, R6.reuse, 0x4, R4 ;  /* 0x00000004060a7825 */ /* 0x040fe400078e0204 */
[----:B------:R-:W2:Y:S04]  /*0de0*/  LDG.E R9, desc[UR22][R8.64] ;  /* 0x0000001608097981 */ /* 0x000ea8000c1e1900 */
[----:B------:R-:W2:Y:S01]  /*0df0*/  LDG.E R10, desc[UR22][R10.64] ;  /* 0x000000160a0a7981 */ /* 0x000ea2000c1e1900 */
[----:B------:R-:W-:Y:S02]  /*0e00*/  IADD3 R7, PT, PT, R7, 0x1, RZ ;  /* 0x0000000107077810 */ /* 0x000fe40007ffe0ff */
[----:B------:R-:W-:Y:S02]  /*0e10*/  IADD3 R6, PT, PT, R6, 0x100, RZ ;  /* 0x0000010006067810 */ /* 0x000fe40007ffe0ff */
[----:B------:R-:W-:Y:S01]  /*0e20*/  ISETP.NE.AND P0, PT, R7, RZ, PT ;  /* 0x000000ff0700720c */ /* 0x000fe20003f05270 */
[----:B--2---:R-:W-:-:S04]  /*0e30*/  FADD R12, R10, -R9 ;  /* 0x800000090a0c7221 */ /* 0x004fc80000000000 */
[----:B------:R-:W-:-:S08]  /*0e40*/  FFMA R15, R12, R12, R15 ;  /* 0x0000000c0c0f7223 */ /* 0x000fd0000000000f */
[----:B------:R-:W-:Y:S05]  /*0e50*/  @P0 BRA `(.L_x_70) ;  /* 0xfffffffc00d80947 */ /* 0x000fea000383ffff */
.L_x_62:
[----:B------:R-:W-:Y:S05]  /*0e60*/  BSYNC.RECONVERGENT B1 ;  /* 0x0000000000017941 */ /* 0x000fea0003800200 */
.L_x_61:
[----:B------:R-:W-:-:S09]  /*0e70*/  UISETP.GE.AND UP0, UPT, UR7, 0x100, UPT ;  /* 0x000001000700788c */ /* 0x000fd2000bf06270 */
[----:B------:R-:W-:Y:S05]  /*0e80*/  BRA.U !UP0, `(.L_x_71) ;  /* 0x0000000108ac7547 */ /* 0x000fea000b800000 */
[----:B------:R-:W0:Y:S01]  /*0e90*/  S2R R7, SR_LANEID ;  /* 0x0000000000077919 */ /* 0x000e220000000000 */
[----:B------:R-:W1:Y:S02]  /*0ea0*/  SHFL.DOWN PT, R2, R15, 0x1, 0x1f ;  /* 0x08201f000f027f89 */ /* 0x000e6400000e0000 */
[----:B-1----:R-:W-:Y:S01]  /*0eb0*/  FADD R2, R2, R15 ;  /* 0x0000000f02027221 */ /* 0x002fe20000000000 */
[C---:B0-----:R-:W-:Y:S02]  /*0ec0*/  ISETP.GT.AND P0, PT, R7.reuse, 0x1e, PT ;  /* 0x0000001e0700780c */ /* 0x041fe40003f04270 */
[----:B------:R-:W-:Y:S02]  /*0ed0*/  ISETP.NE.AND P1, PT, R7, RZ, PT ;  /* 0x000000ff0700720c */ /* 0x000fe40003f25270 */
[----:B------:R-:W-:Y:S02]  /*0ee0*/  FSEL R2, R15, R2, P0 ;  /* 0x000000020f027208 */ /* 0x000fe40000000000 */
[----:B------:R-:W-:-:S03]  /*0ef0*/  ISETP.GT.AND P0, PT, R7, 0x1d, PT ;  /* 0x0000001d0700780c */ /* 0x000fc60003f04270 */
[----:B------:R-:W0:Y:S06]  /*0f00*/  SHFL.DOWN PT, R3, R2, 0x2, 0x1f ;  /* 0x08401f0002037f89 */ /* 0x000e2c00000e0000 */
        /* <DEDUP_REMOVED lines=24> */
[----:B------:R-:W0:Y:S04]  /*1090*/  LDS R0, [UR4+0xc] ;  /* 0x00000c04ff007984 */ /* 0x000e280008000800 */
[----:B--2---:R-:W1:Y:S04]  /*10a0*/  LDS.128 R4, [UR4+0x10] ;  /* 0x00001004ff047984 */ /* 0x004e680008000c00 */
        /* <DEDUP_REMOVED lines=9> */
.L_x_71:
[----:B------:R-:W0:Y:S01]  /*1140*/  S2R R7, SR_LANEID ;  /* 0x0000000000077919 */ /* 0x000e220000000000 */
[----:B------:R-:W-:-:S04]  /*1150*/  LOP3.LUT R2, R0, 0x3e0, RZ, 0xc0, !PT ;  /* 0x000003e000027812 */ /* 0x000fc800078ec0ff */
[----:B------:R-:W-:Y:S02]  /*1160*/  IADD3 R3, PT, PT, R2, 0x20, RZ ;  /* 0x0000002002037810 */ /* 0x000fe40007ffe0ff */
[----:B------:R-:W-:Y:S02]  /*1170*/  LOP3.LUT R2, RZ, R2, RZ, 0x33, !PT ;  /* 0x00000002ff027212 */ /* 0x000fe400078e33ff */
[----:B------:R-:W-:Y:S02]  /*1180*/  ISETP.GT.AND P0, PT, R3, UR7, PT ;  /* 0x0000000703007c0c */ /* 0x000fe4000bf04270 */
[----:B------:R-:W-:-:S04]  /*1190*/  IADD3 R2, PT, PT, R2, UR7, RZ ;  /* 0x0000000702027c10 */ /* 0x000fc8000fffe0ff */
[----:B------:R-:W-:-:S05]  /*11a0*/  SEL R2, R2, 0x1f, P0 ;  /* 0x0000001f02027807 */ /* 0x000fca0000000000 */
[----:B------:R-:W1:Y:S01]  /*11b0*/  SHFL.DOWN PT, R3, R15, 0x1, R2 ;  /* 0x082000000f037989 */ /* 0x000e6200000e0002 */
[C---:B0-----:R-:W-:Y:S02]  /*11c0*/  ISETP.GE.AND P0, PT, R7.reuse, R2, PT ;  /* 0x000000020700720c */ /* 0x041fe40003f06270 */
[C---:B------:R-:W-:Y:S02]  /*11d0*/  IADD3 R5, PT, PT, R7.reuse, 0x2, RZ ;  /* 0x0000000207057810 */ /* 0x040fe40007ffe0ff */
[----:B------:R-:W-:-:S09]  /*11e0*/  ISETP.NE.AND P1, PT, R7, RZ, PT ;  /* 0x000000ff0700720c */ /* 0x000fd20003f25270 */
[----:B-1----:R-:W-:Y:S01]  /*11f0*/  @!P0 FADD R15, R3, R15 ;  /* 0x0000000f030f8221 */ /* 0x002fe20000000000 */
[----:B------:R-:W-:Y:S02]  /*1200*/  ISETP.GT.AND P0, PT, R5, R2, PT ;  /* 0x000000020500720c */ /* 0x000fe40003f04270 */
[----:B------:R-:W-:Y:S01]  /*1210*/  IADD3 R5, PT, PT, R7, 0x4, RZ ;  /* 0x0000000407057810 */ /* 0x000fe20007ffe0ff */
[----:B------:R-:W0:Y:S01]  /*1220*/  @!P1 S2R R6, SR_CgaCtaId ;  /* 0x0000000000069919 */ /* 0x000e220000008800 */
[----:B------:R-:W-:Y:S01]  /*1230*/  @!P1 SHF.R.U32.HI R4, RZ, 0x3, R0 ;  /* 0x00000003ff049819 */ /* 0x000fe20000011600 */
[----:B------:R-:W1:Y:S03]  /*1240*/  SHFL.DOWN PT, R3, R15, 0x2, R2 ;  /* 0x084000000f037989 */ /* 0x000e6600000e0002 */
[----:B------:R-:W-:-:S05]  /*1250*/  @!P1 LOP3.LUT R4, R4, 0x7c, RZ, 0xc0, !PT ;  /* 0x0000007c04049812 */ /* 0x000fca00078ec0ff */
[----:B-1----:R-:W-:Y:S01]  /*1260*/  @!P0 FADD R15, R15, R3 ;  /* 0x000000030f0f8221 */ /* 0x002fe20000000000 */
[-C--:B------:R-:W-:Y:S02]  /*1270*/  ISETP.GT.AND P0, PT, R5, R2.reuse, PT ;  /* 0x000000020500720c */ /* 0x080fe40003f04270 */
        /* <DEDUP_REMOVED lines=20> */
[----:B------:R-:W-:Y:S02]  /*13c0*/  UISETP.GT.AND UP1, UPT, UR7, 0x20, UPT ;  /* 0x000000200700788c */ /* 0x000fe4000bf24270 */
[----:B------:R-:W-:-:S04]  /*13d0*/  UISETP.GT.AND UP0, UPT, UR7, 0x40, UPT ;  /* 0x000000400700788c */ /* 0x000fc8000bf04270 */
[----:B------:R-:W-:Y:S01]  /*13e0*/  PLOP3.LUT P2, PT, PT, PT, UP1, 0x80, 0x8 ;  /* 0x000000000008781c */ /* 0x000fe20003f4f018 */
[----:B------:R-:W-:Y:S01]  /*13f0*/  UISETP.GT.AND UP1, UPT, UR7, 0x60, UPT ;  /* 0x000000600700788c */ /* 0x000fe2000bf24270 */
[----:B------:R-:W-:Y:S01]  /*1400*/  PLOP3.LUT P4, PT, PT, PT, UP0, 0x80, 0x8 ;  /* 0x000000000008781c */ /* 0x000fe20003f8f008 */
[----:B------:R-:W-:-:S04]  /*1410*/  UISETP.GT.AND UP0, UPT, UR7, 0x80, UPT ;  /* 0x000000800700788c */ /* 0x000fc8000bf04270 */
[----:B------:R-:W-:Y:S01]  /*1420*/  PLOP3.LUT P3, PT, PT, PT, UP1, 0x80, 0x8 ;  /* 0x000000000008781c */ /* 0x000fe20003f6f018 */
[----:B------:R-:W-:Y:S01]  /*1430*/  UISETP.GT.AND UP1, UPT, UR7, 0xa0, UPT ;  /* 0x000000a00700788c */ /* 0x000fe2000bf24270 */
[----:B------:R-:W-:Y:S01]  /*1440*/  PLOP3.LUT P1, PT, PT, PT, UP0, 0x80, 0x8 ;  /* 0x000000000008781c */ /* 0x000fe20003f2f008 */
[----:B------:R-:W-:Y:S02]  /*1450*/  UISETP.GT.AND UP0, UPT, UR7, 0xc0, UPT ;  /* 0x000000c00700788c */ /* 0x000fe4000bf04270 */
[----:B0-----:R-:W-:-:S09]  /*1460*/  ULEA UR4, UR5, UR4, 0x18 ;  /* 0x0000000405047291 */ /* 0x001fd2000f8ec0ff */
[----:B------:R-:W0:Y:S04]  /*1470*/  LDS R0, [UR4+0xc] ;  /* 0x00000c04ff007984 */ /* 0x000e280008000800 */
[----:B-1----:R-:W1:Y:S04]  /*1480*/  LDS.128 R4, [UR4+0x10] ;  /* 0x00001004ff047984 */ /* 0x002e680008000c00 */
[----:B------:R-:W2:Y:S01]  /*1490*/  LDS.64 R2, [UR4+0x20] ;  /* 0x00002004ff027984 */ /* 0x000ea20008000a00 */
[----:B0-----:R-:W-:Y:S01]  /*14a0*/  @P2 FADD R9, R9, R0 ;  /* 0x0000000009092221 */ /* 0x001fe20000000000 */
[----:B------:R-:W-:Y:S01]  /*14b0*/  PLOP3.LUT P2, PT, PT, PT, UP1, 0x80, 0x8 ;  /* 0x000000000008781c */ /* 0x000fe20003f4f018 */
[----:B------:R-:W-:-:S02]  /*14c0*/  UISETP.GT.AND UP1, UPT, UR7, 0xe0, UPT ;  /* 0x000000e00700788c */ /* 0x000fc4000bf24270 */
[----:B-1----:R-:W-:Y:S01]  /*14d0*/  @P4 FADD R9, R9, R4 ;  /* 0x0000000409094221 */ /* 0x002fe20000000000 */
[----:B------:R-:W-:-:S03]  /*14e0*/  PLOP3.LUT P4, PT, PT, PT, UP0, 0x80, 0x8 ;  /* 0x000000000008781c */ /* 0x000fc60003f8f008 */
[----:B------:R-:W-:Y:S01]  /*14f0*/  @P3 FADD R9, R9, R5 ;  /* 0x0000000509093221 */ /* 0x000fe20000000000 */
[----:B------:R-:W-:-:S03]  /*1500*/  PLOP3.LUT P3, PT, PT, PT, UP1, 0x80, 0x8 ;  /* 0x000000000008781c */ /* 0x000fc60003f6f018 */
[----:B------:R-:W-:-:S04]  /*1510*/  @P1 FADD R9, R9, R6 ;  /* 0x0000000609091221 */ /* 0x000fc80000000000 */
[----:B------:R-:W-:-:S04]  /*1520*/  @P2 FADD R9, R9, R7 ;  /* 0x0000000709092221 */ /* 0x000fc80000000000 */
[----:B--2---:R-:W-:-:S04]  /*1530*/  @P4 FADD R9, R9, R2 ;  /* 0x0000000209094221 */ /* 0x004fc80000000000 */
[----:B------:R-:W-:Y:S01]  /*1540*/  @P3 FADD R9, R9, R3 ;  /* 0x0000000309093221 */ /* 0x000fe20000000000 */
[----:B------:R-:W-:Y:S06]  /*1550*/  BRA `(.L_x_72) ;  /* 0x0000001c00487947 */ /* 0x000fec0003800000 */
.L_x_58:
[----:B------:R-:W0:Y:S01]  /*1560*/  S2R R0, SR_TID.X ;  /* 0x0000000000007919 */ /* 0x000e220000002100 */
[----:B------:R-:W1:Y:S01]  /*1570*/  LDCU.128 UR8, c[0x0][0x380] ;  /* 0x00007000ff0877ac */ /* 0x000e620008000c00 */
[----:B0-----:R-:W-:-:S04]  /*1580*/  IADD3 R3, P0, PT, R0, UR16, RZ ;  /* 0x0000001000037c10 */ /* 0x001fc8000ff1e0ff */
[----:B------:R-:W-:Y:S02]  /*1590*/  IADD3.X R4, PT, PT, RZ, RZ, RZ, P0, !PT ;  /* 0x000000ffff047210 */ /* 0x000fe400007fe4ff */
[C---:B------:R-:W-:Y:S02]  /*15a0*/  SHF.L.U32 R2, R3.reuse, 0x2, RZ ;  /* 0x0000000203027819 */ /* 0x040fe400000006ff */
[----:B------:R-:W-:Y:S02]  /*15b0*/  SHF.L.U64.HI R3, R3, 0x2, R4 ;  /* 0x0000000203037819 */ /* 0x000fe40000010204 */
[C---:B-1----:R-:W-:Y:S02]  /*15c0*/  IADD3 R4, P0, PT, R2.reuse, UR8, RZ ;  /* 0x0000000802047c10 */ /* 0x042fe4000ff1e0ff */
        /* <DEDUP_REMOVED lines=20> */
[----:B--2---:R-:W-:Y:S01]  /*1710*/  FADD R16, R16, -R7 ;  /* 0x8000000710107221 */ /* 0x004fe20000000000 */
[----:B---3--:R-:W-:-:S02]  /*1720*/  FADD R7, R6, -R9 ;  /* 0x8000000906077221 */ /* 0x008fc40000000000 */
[----:B------:R-:W2:Y:S02]  /*1730*/  LDG.E R9, desc[UR22][R4.64+0x3000] ;  /* 0x0030001604097981 */ /* 0x000ea4000c1e1900 */
[----:B------:R-:W-:Y:S02]  /*1740*/  FMUL R25, R7, R7 ;  /* 0x0000000707197220 */ /* 0x000fe40000400000 */
[----:B------:R-:W3:Y:S01]  /*1750*/  LDG.E R7, desc[UR22][R4.64+0x3800] ;  /* 0x0038001604077981 */ /* 0x000ee2000c1e1900 */
[----:B----4-:R-:W-:Y:S01]  /*1760*/  FADD R14, R10, -R11 ;  /* 0x8000000b0a0e7221 */ /* 0x010fe20000000000 */
[----:B------:R-:W-:Y:S02]  /*1770*/  FFMA R16, R16, R16, R25 ;  /* 0x0000001010107223 */ /* 0x000fe40000000019 */
[----:B------:R0:W4:Y:S01]  /*1780*/  LDG.E R11, desc[UR22][R4.64+0x2800] ;  /* 0x00280016040b7981 */ /* 0x000122000c1e1900 */
[----:B------:R-:W-:-:S03]  /*1790*/  FMUL R24, R14, R14 ;  /* 0x0000000e0e187220 */ /* 0x000fc60000400000 */
[----:B------:R-:W2:Y:S01]  /*17a0*/  LDG.E R10, desc[UR22][R4.64+0x2c00] ;  /* 0x002c0016040a7981 */ /* 0x000ea2000c1e1900 */
[----:B-----5:R-:W-:-:S03]  /*17b0*/  FADD R17, R17, -R8 ;  /* 0x8000000811117221 */ /* 0x020fc60000000000 */
[----:B------:R-:W0:Y:S04]  /*17c0*/  LDG.E R8, desc[UR22][R4.64+0x3400] ;  /* 0x0034001604087981 */ /* 0x000e28000c1e1900 */
[----:B------:R-:W5:Y:S01]  /*17d0*/  LDG.E R14, desc[UR22][R4.64+0x3c00] ;  /* 0x003c0016040e7981 */ /* 0x000f62000c1e1900 */
[----:B------:R-:W-:-:S03]  /*17e0*/  FADD R22, R23, -R22 ;  /* 0x8000001617167221 */ /* 0x000fc60000000000 */
[----:B------:R-:W5:Y:S01]  /*17f0*/  LDG.E R23, desc[UR22][R2.64+0x3c00] ;  /* 0x003c001602177981 */ /* 0x000f62000c1e1900 */
[----:B------:R-:W-:-:S03]  /*1800*/  FFMA R17, R17, R17, R24 ;  /* 0x0000001111117223 */ /* 0x000fc60000000018 */
[----:B------:R-:W3:Y:S01]  /*1810*/  LDG.E R6, desc[UR22][R2.64+0x1800] ;  /* 0x0018001602067981 */ /* 0x000ee2000c1e1900 */
[----:B------:R-:W-:-:S03]  /*1820*/  FADD R25, R18, -R19 ;  /* 0x8000001312197221 */ /* 0x000fc60000000000 */
[----:B------:R-:W2:Y:S04]  /*1830*/  LDG.E R19, desc[UR22][R2.64+0x2c00] ;  /* 0x002c001602137981 */ /* 0x000ea8000c1e1900 */
[----:B------:R-:W0:Y:S01]  /*1840*/  LDG.E R5, desc[UR22][R2.64+0x3400] ;  /* 0x0034001602057981 */ /* 0x000e22000c1e1900 */
[----:B------:R-:W-:-:S03]  /*1850*/  FADD R26, R20, -R21 ;  /* 0x80000015141a7221 */ /* 0x000fc60000000000 */
[----:B------:R-:W4:Y:S04]  /*1860*/  LDG.E R21, desc[UR22][R2.64+0x2400] ;  /* 0x0024001602157981 */ /* 0x000f28000c1e1900 */
[----:B------:R-:W4:Y:S04]  /*1870*/  LDG.E R24, desc[UR22][R2.64+0x2000] ;  /* 0x0020001602187981 */ /* 0x000f28000c1e1900 */
[----:B------:R-:W4:Y:S04]  /*1880*/  LDG.E R18, desc[UR22][R2.64+0x2800] ;  /* 0x0028001602127981 */ /* 0x000f28000c1e1900 */
[----:B------:R-:W4:Y:S04]  /*1890*/  LDG.E R20, desc[UR22][R2.64+0x3000] ;  /* 0x0030001602147981 */ /* 0x000f28000c1e1900 */
[----:B------:R1:W4:Y:S01]  /*18a0*/  LDG.E R4, desc[UR22][R2.64+0x3800] ;  /* 0x0038001602047981 */ /* 0x000322000c1e1900 */
[----:B------:R-:W-:Y:S01]  /*18b0*/  FMUL R25, R25, R25 ;  /* 0x0000001919197220 */ /* 0x000fe20000400000 */
[----:B------:R-:W-:Y:S01]  /*18c0*/  FMUL R26, R26, R26 ;  /* 0x0000001a1a1a7220 */ /* 0x000fe20000400000 */
[----:B------:R-:W-:-:S02]  /*18d0*/  UISETP.GE.U32.AND UP0, UPT, UR4, UR5, UPT ;  /* 0x000000050400728c */ /* 0x000fc4000bf06070 */
[----:B------:R-:W-:Y:S02]  /*18e0*/  FFMA R22, R22, R22, R25 ;  /* 0x0000001616167223 */ /* 0x000fe40000000019 */
[----:B------:R-:W-:Y:S01]  /*18f0*/  UISETP.GE.U32.AND.EX UP0, UPT, UR12, UR25, UPT, UP0 ;  /* 0x000000190c00728c */ /* 0x000fe2000bf06100 */
[----:B------:R-:W-:Y:S01]  /*1900*/  FADD R16, R16, R17 ;  /* 0x0000001110107221 */ /* 0x000fe20000000000 */
[----:B-----5:R-:W-:Y:S01]  /*1910*/  FADD R14, R14, -R23 ;  /* 0x800000170e0e7221 */ /* 0x020fe20000000000 */
[----:B---3--:R-:W-:Y:S01]  /*1920*/  FADD R15, R15, -R6 ;  /* 0x800000060f0f7221 */ /* 0x008fe20000000000 */
[----:B--2---:R-:W-:Y:S01]  /*1930*/  FADD R10, R10, -R19 ;  /* 0x800000130a0a7221 */ /* 0x004fe20000000000 */
[----:B0-----:R-:W-:Y:S01]  /*1940*/  FADD R5, R8, -R5 ;  /* 0x8000000508057221 */ /* 0x001fe20000000000 */
[----:B----4-:R-:W-:Y:S02]  /*1950*/  FADD R12, R12, -R21 ;  /* 0x800000150c0c7221 */ /* 0x010fe40000000000 */
[----:B------:R-:W-:Y:S01]  /*1960*/  FMUL R10, R10, R10 ;  /* 0x0000000a0a0a7220 */ /* 0x000fe20000400000 */
[----:B-1----:R-:W-:Y:S01]  /*1970*/  FMUL R2, R5, R5 ;  /* 0x0000000505027220 */ /* 0x002fe20000400000 */
[----:B------:R-:W-:Y:S01]  /*1980*/  FMUL R3, R14, R14 ;  /* 0x0000000e0e037220 */ /* 0x000fe20000400000 */
[----:B------:R-:W-:Y:S01]  /*1990*/  FADD R13, R13, -R24 ;  /* 0x800000180d0d7221 */ /* 0x000fe20000000000 */
[----:B------:R-:W-:Y:S01]  /*19a0*/  FMUL R12, R12, R12 ;  /* 0x0000000c0c0c7220 */ /* 0x000fe20000400000 */
[----:B------:R-:W-:Y:S01]  /*19b0*/  FADD R11, R11, -R18 ;  /* 0x800000120b0b7221 */ /* 0x000fe20000000000 */
[----:B------:R-:W-:Y:S01]  /*19c0*/  FADD R9, R9, -R20 ;  /* 0x8000001409097221 */ /* 0x000fe20000000000 */
[----:B------:R-:W-:Y:S01]  /*19d0*/  FADD R4, R7, -R4 ;  /* 0x8000000407047221 */ /* 0x000fe20000000000 */
[----:B------:R-:W-:Y:S01]  /*19e0*/  FFMA R15, R15, R15, R26 ;  /* 0x0000000f0f0f7223 */ /* 0x000fe2000000001a */
[----:B------:R-:W-:Y:S01]  /*19f0*/  FFMA R12, R13, R13, R12 ;  /* 0x0000000d0d0c7223 */ /* 0x000fe2000000000c */
[----:B------:R-:W-:Y:S01]  /*1a00*/  FFMA R11, R11, R11, R10 ;  /* 0x0000000b0b0b7223 */ /* 0x000fe2000000000a */
[----:B------:R-:W-:Y:S01]  /*1a10*/  FFMA R2, R9, R9, R2 ;  /* 0x0000000909027223 */ /* 0x000fe20000000002 */
[----:B------:R-:W-:Y:S01]  /*1a20*/  FFMA R3, R4, R4, R3 ;  /* 0x0000000404037223 */ /* 0x000fe20000000003 */
[----:B------:R-:W-:Y:S01]  /*1a30*/  FADD R15, R22, R15 ;  /* 0x0000000f160f7221 */ /* 0x000fe20000000000 */
[----:B------:R-:W-:-:S02]  /*1a40*/  FADD R11, R12, R11 ;  /* 0x0000000b0c0b7221 */ /* 0x000fc40000000000 */
[----:B------:R-:W-:Y:S01]  /*1a50*/  FADD R2, R2, R3 ;  /* 0x0000000302027221 */ /* 0x000fe20000000000 */
[----:B------:R-:W-:-:S03]  /*1a60*/  FADD R15, R16, R15 ;  /* 0x0000000f100f7221 */ /* 0x000fc60000000000 */
[----:B------:R-:W-:-:S04]  /*1a70*/  FADD R2, R11, R2 ;  /* 0x000000020b027221 */ /* 0x000fc80000000000 */
[----:B------:R-:W-:Y:S01]  /*1a80*/  FADD R8, R15, R2 ;  /* 0x000000020f087221 */ /* 0x000fe20000000000 */
[----:B------:R-:W-:Y:S06]  /*1a90*/  BRA.U !UP0, `(.L_x_73) ;  /* 0x0000001508507547 */ /* 0x000fec000b800000 */
[----:B------:R-:W-:Y:S01]  /*1aa0*/  UIADD3 UR18, UP0, UPT, UR5, UR16, URZ ;  /* 0x0000001005127290 */ /* 0x000fe2000ff1e0ff */
[----:B------:R-:W-:Y:S01]  /*1ab0*/  LOP3.LUT R2, RZ, R0, RZ, 0x33, !PT ;  /* 0x00000000ff027212 */ /* 0x000fe200078e33ff */
[----:B------:R-:W-:Y:S01]  /*1ac0*/  UIADD3 UR30, UP1, UPT, UR6, -0x1000, URZ ;  /* 0xfffff000061e7890 */ /* 0x000fe2000ff3e0ff */
[----:B------:R-:W-:Y:S01]  /*1ad0*/  MOV R3, UR5 ;  /* 0x0000000500037c02 */ /* 0x000fe20008000f00 */
[----:B------:R-:W-:Y:S02]  /*1ae0*/  UIADD3.X UR19, UPT, UPT, URZ, UR25, URZ, UP0, !UPT ;  /* 0x00000019ff137290 */ /* 0x000fe400087fe4ff */
[----:B------:R-:W-:Y:S01]  /*1af0*/  UIADD3.X UR31, UPT, UPT, UR7, -0x1, URZ, UP1, !UPT ;  /* 0xffffffff071f7890 */ /* 0x000fe20008ffe4ff */
[----:B------:R-:W-:Y:S01]  /*1b00*/  IADD3 R12, P0, PT, R0, UR18, RZ ;  /* 0x00000012000c7c10 */ /* 0x000fe2000ff1e0ff */
[----:B------:R-:W-:Y:S01]  /*1b10*/  UISETP.GT.U32.AND UP0, UPT, UR18, UR30, UPT ;  /* 0x0000001e1200728c */ /* 0x000fe2000bf04070 */
[----:B------:R-:W-:Y:S01]  /*1b20*/  IADD3 R2, PT, PT, -R3, UR6, R2 ;  /* 0x0000000603027c10 */ /* 0x000fe2000fffe102 */
[----:B------:R-:W0:Y:S01]  /*1b30*/  LDCU.64 UR20, c[0x0][0x3c0] ;  /* 0x00007800ff1477ac */ /* 0x000e220008000a00 */
[----:B------:R-:W-:-:S02]  /*1b40*/  LEA R9, P1, R12, 0x2000, 0x2 ;  /* 0x000020000c097811 */ /* 0x000fc400078210ff */
[----:B------:R-:W-:Y:S01]  /*1b50*/  IADD3.X R3, PT, PT, RZ, UR19, RZ, P0, !PT ;  /* 0x00000013ff037c10 */ /* 0x000fe200087fe4ff */
[----:B------:R-:W-:Y:S01]  /*1b60*/  UISETP.GT.U32.AND.EX UP0, UPT, UR19, UR31, UPT, UP0 ;  /* 0x0000001f1300728c */ /* 0x000fe2000bf04100 */
[C---:B------:R-:W-:Y:S01]  /*1b70*/  IADD3 R10, P0, PT, R9.reuse, UR8, RZ ;  /* 0x00000008090a7c10 */ /* 0x040fe2000ff1e0ff */
[----:B------:R-:W1:Y:S01]  /*1b80*/  LDCU.128 UR12, c[0x0][0x380] ;  /* 0x00007000ff0c77ac */ /* 0x000e620008000c00 */
[----:B------:R-:W-:Y:S02]  /*1b90*/  LEA.HI.X R12, R12, RZ, R3, 0x2, P1 ;  /* 0x000000ff0c0c7211 */ /* 0x000fe400008f1403 */
[----:B------:R-:W-:Y:S01]  /*1ba0*/  IADD3 R9, P2, PT, R9, UR10, RZ ;  /* 0x0000000a09097c10 */ /* 0x000fe2000ff5e0ff */
[----:B------:R-:W-:Y:S01]  /*1bb0*/  UMOV UR4, URZ ;  /* 0x000000ff00047c82 */ /* 0x000fe20008000000 */
[C---:B------:R-:W-:Y:S01]  /*1bc0*/  IADD3.X R11, PT, PT, R12.reuse, UR9, RZ, P0, !PT ;  /* 0x000000090c0b7c10 */ /* 0x040fe200087fe4ff */
[----:B------:R-:W-:Y:S01]  /*1bd0*/  UMOV UR17, UR19 ;  /* 0x0000001300117c82 */ /* 0x000fe20008000000 */
[----:B------:R-:W-:-:S02]  /*1be0*/  IADD3.X R12, PT, PT, R12, UR11, RZ, P2, !PT ;  /* 0x0000000b0c0c7c10 */ /* 0x000fc400097fe4ff */
[----:B------:R-:W-:Y:S01]  /*1bf0*/  IADD3 R6, PT, PT, R2, -UR16, RZ ;  /* 0x8000001002067c10 */ /* 0x000fe2000fffe0ff */
[----:B------:R-:W-:Y:S01]  /*1c00*/  UMOV UR16, UR18 ;  /* 0x0000001200107c82 */ /* 0x000fe20008000000 */
[----:B------:R-:W-:Y:S05]  /*1c10*/  BRA.U UP0, `(.L_x_74) ;  /* 0x0000000500a47547 */ /* 0x000fea000b800000 */
.L_x_75:
[----:B------:R-:W-:Y:S01]  /*1c20*/  IADD3 R5, P0, PT, R0, UR18, RZ ;  /* 0x0000001200057c10 */ /* 0x000fe2000ff1e0ff */
[----:B-1----:R-:W-:Y:S01]  /*1c30*/  UMOV UR8, UR12 ;  /* 0x0000000c00087c82 */ /* 0x002fe20008000000 */
[----:B------:R-:W-:Y:S01]  /*1c40*/  UMOV UR10, UR14 ;  /* 0x0000000e000a7c82 */ /* 0x000fe20008000000 */
[----:B------:R-:W-:Y:S01]  /*1c50*/  UMOV UR9, UR13 ;  /* 0x0000000d00097c82 */ /* 0x000fe20008000000 */
[----:B------:R-:W-:Y:S01]  /*1c60*/  IADD3.X R2, PT, PT, RZ, UR19, RZ, P0, !PT ;  /* 0x00000013ff027c10 */ /* 0x000fe200087fe4ff */
[----:B------:R-:W-:Y:S01]  /*1c70*/  UMOV UR11, UR15 ;  /* 0x0000000f000b7c82 */ /* 0x000fe20008000000 */
[C---:B------:R-:W-:Y:S02]  /*1c80*/  SHF.L.U32 R4, R5.reuse, 0x2, RZ ;  /* 0x0000000205047819 */ /* 0x040fe400000006ff */
[----:B------:R-:W-:Y:S02]  /*1c90*/  SHF.L.U64.HI R5, R5, 0x2, R2 ;  /* 0x0000000205057819 */ /* 0x000fe40000010202 */
[----:B------:R-:W-:-:S02]  /*1ca0*/  IADD3 R2, P0, PT, R4, UR8, RZ ;  /* 0x0000000804027c10 */ /* 0x000fc4000ff1e0ff */
[----:B------:R-:W-:Y:S02]  /*1cb0*/  IADD3 R4, P1, PT, R4, UR10, RZ ;  /* 0x0000000a04047c10 */ /* 0x000fe4000ff3e0ff */
[C---:B------:R-:W-:Y:S02]  /*1cc0*/  IADD3.X R3, PT, PT, R5.reuse, UR9, RZ, P0, !PT ;  /* 0x0000000905037c10 */ /* 0x040fe400087fe4ff */
        /* <DEDUP_REMOVED lines=18> */
[----:B--2---:R-:W-:-:S03]  /*1df0*/  FADD R21, R21, -R22 ;  /* 0x8000001615157221 */ /* 0x004fc60000000000 */
[----:B------:R-:W2:Y:S01]  /*1e00*/  LDG.E R22, desc[UR22][R2.64+0x1c00] ;  /* 0x001c001602167981 */ /* 0x000ea2000c1e1900 */
[----:B---3--:R-:W-:Y:S01]  /*1e10*/  FADD R7, R7, -R14 ;  /* 0x8000000e07077221 */ /* 0x008fe20000000000 */
[----:B----4-:R-:W-:-:S03]  /*1e20*/  FADD R15, R15, -R16 ;  /* 0x800000100f0f7221 */ /* 0x010fc60000000000 */
[----:B------:R-:W-:Y:S01]  /*1e30*/  FMUL R16, R7, R7 ;  /* 0x0000000707107220 */ /* 0x000fe20000400000 */
[----:B-----5:R-:W-:Y:S01]  /*1e40*/  FADD R25, R25, -R26 ;  /* 0x8000001a19197221 */ /* 0x020fe20000000000 */
[----:B------:R-:W-:Y:S01]  /*1e50*/  FFMA R8, R21, R21, R8 ;  /* 0x0000001515087223 */ /* 0x000fe20000000008 */
[----:B------:R-:W3:Y:S02]  /*1e60*/  LDG.E R26, desc[UR22][R2.64+0x2400] ;  /* 0x00240016021a7981 */ /* 0x000ee4000c1e1900 */
[----:B------:R-:W-:Y:S02]  /*1e70*/  FMUL R14, R25, R25 ;  /* 0x00000019190e7220 */ /* 0x000fe40000400000 */
[----:B------:R-:W4:Y:S01]  /*1e80*/  LDG.E R21, desc[UR22][R4.64+0x3400] ;  /* 0x0034001604157981 */ /* 0x000f22000c1e1900 */
[----:B------:R-:W-:Y:S01]  /*1e90*/  FADD R13, R13, -R18 ;  /* 0x800000120d0d7221 */ /* 0x000fe20000000000 */
[----:B------:R-:W-:Y:S02]  /*1ea0*/  FMUL R18, R15, R15 ;  /* 0x0000000f0f127220 */ /* 0x000fe40000400000 */
[----:B------:R-:W5:Y:S01]  /*1eb0*/  LDG.E R25, desc[UR22][R4.64+0x3c00] ;  /* 0x003c001604197981 */ /* 0x000f62000c1e1900 */
[----:B------:R-:W-:Y:S01]  /*1ec0*/  FADD R17, R17, -R20 ;  /* 0x8000001411117221 */ /* 0x000fe20000000000 */
[----:B------:R-:W-:-:S02]  /*1ed0*/  FFMA R13, R13, R13, R18 ;  /* 0x0000000d0d0d7223 */ /* 0x000fc40000000012 */
[----:B------:R-:W4:Y:S01]  /*1ee0*/  LDG.E R20, desc[UR22][R2.64+0x3800] ;  /* 0x0038001602147981 */ /* 0x000f22000c1e1900 */
[----:B------:R-:W-:-:S03]  /*1ef0*/  FFMA R16, R17, R17, R16 ;  /* 0x0000001111107223 */ /* 0x000fc60000000010 */
[----:B------:R-:W5:Y:S01]  /*1f00*/  LDG.E R17, desc[UR22][R4.64+0x3000] ;  /* 0x0030001604117981 */ /* 0x000f62000c1e1900 */
[----:B------:R-:W-:Y:S01]  /*1f10*/  FADD R23, R23, -R24 ;  /* 0x8000001817177221 */ /* 0x000fe20000000000 */
[----:B------:R-:W-:Y:S02]  /*1f20*/  FADD R16, R16, R13 ;  /* 0x0000000d10107221 */ /* 0x000fe40000000000 */
[----:B------:R-:W3:Y:S01]  /*1f30*/  LDG.E R24, desc[UR22][R2.64+0x2000] ;  /* 0x0020001602187981 */ /* 0x000ee2000c1e1900 */
[----:B------:R-:W-:-:S03]  /*1f40*/  FFMA R23, R23, R23, R14 ;  /* 0x0000001717177223 */ /* 0x000fc6000000000e */
[----:B------:R-:W4:Y:S01]  /*1f50*/  LDG.E R13, desc[UR22][R4.64+0x2800] ;  /* 0x00280016040d7981 */ /* 0x000f22000c1e1900 */
[----:B------:R-:W-:-:S03]  /*1f60*/  FADD R7, R8, R23 ;  /* 0x0000001708077221 */ /* 0x000fc60000000000 */
[----:B------:R-:W4:Y:S01]  /*1f70*/  LDG.E R8, desc[UR22][R2.64+0x2800] ;  /* 0x0028001602087981 */ /* 0x000f22000c1e1900 */
[----:B------:R-:W-:-:S03]  /*1f80*/  FADD R7, R7, R16 ;  /* 0x0000001007077221 */ /* 0x000fc60000000000 */
[----:B------:R-:W5:Y:S04]  /*1f90*/  LDG.E R16, desc[UR22][R2.64+0x3000] ;  /* 0x0030001602107981 */ /* 0x000f68000c1e1900 */
[----:B------:R-:W5:Y:S04]  /*1fa0*/  LDG.E R23, desc[UR22][R4.64+0x3800] ;  /* 0x0038001604177981 */ /* 0x000f68000c1e1900 */
[----:B------:R-:W5:Y:S04]  /*1fb0*/  LDG.E R14, desc[UR22][R2.64+0x2c00] ;  /* 0x002c0016020e7981 */ /* 0x000f68000c1e1900 */
[----:B------:R-:W5:Y:S04]  /*1fc0*/  LDG.E R15, desc[UR22][R4.64+0x2c00] ;  /* 0x002c0016040f7981 */ /* 0x000f68000c1e1900 */
[----:B------:R-:W5:Y:S01]  /*1fd0*/  LDG.E R18, desc[UR22][R2.64+0x3400] ;  /* 0x0034001602127981 */ /* 0x000f62000c1e1900 */
[----:B--2---:R-:W-:-:S03]  /*1fe0*/  FADD R19, R22, -R19 ;  /* 0x8000001316137221 */ /* 0x004fc60000000000 */
[----:B------:R1:W2:Y:S01]  /*1ff0*/  LDG.E R22, desc[UR22][R2.64+0x3c00] ;  /* 0x003c001602167981 */ /* 0x0002a2000c1e1900 */
[----:B0-----:R-:W-:Y:S02]  /*2000*/  UMOV UR6, UR20 ;  /* 0x0000001400067c82 */ /* 0x001fe40008000000 */
[----:B------:R-:W-:Y:S01]  /*2010*/  UIADD3 UR28, UP0, UPT, -UR18, UR6, URZ ;  /* 0x00000006121c7290 */ /* 0x000fe2000ff1e1ff */
[----:B------:R-:W-:-:S03]  /*2020*/  UMOV UR7, UR21 ;  /* 0x0000001500077c82 */ /* 0x000fc60008000000 */
[----:B------:R-:W-:Y:S02]  /*2030*/  UIADD3.X UR29, UPT, UPT, ~UR19, UR7, URZ, UP0, !UPT ;  /* 0x00000007131d7290 */ /* 0x000fe400087fe5ff */
[----:B------:R-:W-:Y:S02]  /*2040*/  UISETP.GE.U32.AND UP0, UPT, UR28, UR5, UPT ;  /* 0x000000051c00728c */ /* 0x000fe4000bf06070 */
[----:B------:R-:W-:Y:S02]  /*2050*/  USHF.L.U32 UR26, UR5, 0x2, URZ ;  /* 0x00000002051a7899 */ /* 0x000fe400080006ff */
[----:B------:R-:W-:Y:S02]  /*2060*/  UISETP.GE.U32.AND.EX UP0, UPT, UR29, UR25, UPT, UP0 ;  /* 0x000000191d00728c */ /* 0x000fe4000bf06100 */
[----:B------:R-:W-:Y:S02]  /*2070*/  USHF.L.U64.HI UR27, UR5, 0x2, UR25 ;  /* 0x00000002051b7899 */ /* 0x000fe40008010219 */
[----:B------:R-:W-:-:S02]  /*2080*/  IADD3 R10, P0, PT, R10, UR26, RZ ;  /* 0x0000001a0a0a7c10 */ /* 0x000fc4000ff1e0ff */
[----:B------:R-:W-:Y:S01]  /*2090*/  IADD3 R9, P1, PT, R9, UR26, RZ ;  /* 0x0000001a09097c10 */ /* 0x000fe2000ff3e0ff */
[----:B------:R-:W-:Y:S01]  /*20a0*/  UIADD3 UR16, UP1, UPT, UR5, UR16, URZ ;  /* 0x0000001005107290 */ /* 0x000fe2000ff3e0ff */
[----:B------:R-:W-:Y:S01]  /*20b0*/  IADD3.X R11, PT, PT, R11, UR27, RZ, P0, !PT ;  /* 0x0000001b0b0b7c10 */ /* 0x000fe200087fe4ff */
[----:B---3--:R-:W-:Y:S01]  /*20c0*/  FADD R27, R24, -R27 ;  /* 0x8000001b181b7221 */ /* 0x008fe20000000000 */
[----:B------:R-:W-:Y:S01]  /*20d0*/  FADD R24, R26, -R29 ;  /* 0x8000001d1a187221 */ /* 0x000fe20000000000 */
[----:B----4-:R-:W-:Y:S01]  /*20e0*/  FADD R13, R8, -R13 ;  /* 0x8000000d080d7221 */ /* 0x010fe20000000000 */
[----:B-----5:R-:W-:Y:S01]  /*20f0*/  FADD R16, R16, -R17 ;  /* 0x8000001110107221 */ /* 0x020fe20000000000 */
[----:B------:R-:W-:Y:S01]  /*2100*/  FADD R20, R20, -R23 ;  /* 0x8000001714147221 */ /* 0x000fe20000000000 */
[----:B------:R-:W-:Y:S01]  /*2110*/  FMUL R8, R27, R27 ;  /* 0x0000001b1b087220 */ /* 0x000fe20000400000 */
[----:B------:R-:W-:Y:S01]  /*2120*/  FMUL R13, R13, R13 ;  /* 0x0000000d0d0d7220 */ /* 0x000fe20000400000 */
[----:B-1----:R-:W-:Y:S01]  /*2130*/  FMUL R3, R16, R16 ;  /* 0x0000001010037220 */ /* 0x002fe20000400000 */
[----:B------:R-:W-:Y:S01]  /*2140*/  FMUL R5, R20, R20 ;  /* 0x0000001414057220 */ /* 0x000fe20000400000 */
[----:B------:R-:W-:Y:S01]  /*2150*/  FADD R14, R14, -R15 ;  /* 0x8000000f0e0e7221 */ /* 0x000fe20000000000 */
[----:B------:R-:W-:Y:S01]  /*2160*/  FADD R18, R18, -R21 ;  /* 0x8000001512127221 */ /* 0x000fe20000000000 */
[----:B------:R-:W-:Y:S01]  /*2170*/  FFMA R8, R19, R19, R8 ;  /* 0x0000001313087223 */ /* 0x000fe20000000008 */
[----:B------:R-:W-:Y:S01]  /*2180*/  FFMA R13, R24, R24, R13 ;  /* 0x00000018180d7223 */ /* 0x000fe2000000000d */
[----:B------:R-:W-:Y:S01]  /*2190*/  FFMA R3, R14, R14, R3 ;  /* 0x0000000e0e037223 */ /* 0x000fe20000000003 */
[----:B------:R-:W-:-:S02]  /*21a0*/  FFMA R18, R18, R18, R5 ;  /* 0x0000001212127223 */ /* 0x000fc40000000005 */
[----:B------:R-:W-:Y:S02]  /*21b0*/  FADD R8, R8, R13 ;  /* 0x0000000d08087221 */ /* 0x000fe40000000000 */
[----:B------:R-:W-:-:S04]  /*21c0*/  FADD R3, R3, R18 ;  /* 0x0000001203037221 */ /* 0x000fc80000000000 */
[----:B------:R-:W-:-:S04]  /*21d0*/  FADD R8, R8, R3 ;  /* 0x0000000308087221 */ /* 0x000fc80000000000 */
[----:B------:R-:W-:Y:S01]  /*21e0*/  FADD R7, R7, R8 ;  /* 0x0000000807077221 */ /* 0x000fe20000000000 */
[----:B------:R-:W-:Y:S01]  /*21f0*/  IADD3.X R12, PT, PT, R12, UR27, RZ, P1, !PT ;  /* 0x0000001b0c0c7c10 */ /* 0x000fe20008ffe4ff */
[----:B------:R-:W-:Y:S01]  /*2200*/  UIADD3.X UR17, UPT, UPT, UR25, UR17, URZ, UP1, !UPT ;  /* 0x0000001119117290 */ /* 0x000fe20008ffe4ff */
[----:B--2---:R-:W-:-:S04]  /*2210*/  FADD R22, R22, -R25 ;  /* 0x8000001916167221 */ /* 0x004fc80000000000 */
[----:B------:R-:W-:Y:S01]  /*2220*/  FFMA R8, R22, R22, R7 ;  /* 0x0000001616087223 */ /* 0x000fe20000000007 */
[----:B------:R-:W-:Y:S06]  /*2230*/  BRA.U !UP0, `(.L_x_73) ;  /* 0x0000000d08687547 */ /* 0x000fec000b800000 */
[----:B------:R-:W-:Y:S02]  /*2240*/  UIADD3 UR18, UP0, UPT, UR5, UR18, URZ ;  /* 0x0000001205127290 */ /* 0x000fe4000ff1e0ff */
[----:B------:R-:W-:Y:S01]  /*2250*/  IADD3 R6, PT, PT, R6, -UR5, RZ ;  /* 0x8000000506067c10 */ /* 0x000fe2000fffe0ff */
[----:B------:R-:W-:Y:S02]  /*2260*/  UIADD3 UR4, UPT, UPT, UR4, 0x1, URZ ;  /* 0x0000000104047890 */ /* 0x000fe4000fffe0ff */
[----:B------:R-:W-:Y:S02]  /*2270*/  UIADD3.X UR19, UPT, UPT, UR25, UR19, URZ, UP0, !UPT ;  /* 0x0000001319137290 */ /* 0x000fe400087fe4ff */
[----:B------:R-:W-:-:S04]  /*2280*/  UISETP.GT.U32.AND UP0, UPT, UR18, UR30, UPT ;  /* 0x0000001e1200728c */ /* 0x000fc8000bf04070 */
[----:B------:R-:W-:-:S09]  /*2290*/  UISETP.GT.U32.AND.EX UP0, UPT, UR19, UR31, UPT, UP0 ;  /* 0x0000001f1300728c */ /* 0x000fd2000bf04100 */
[----:B------:R-:W-:Y:S05]  /*22a0*/  BRA.U !UP0, `(.L_x_75) ;  /* 0xfffffff9085c7547 */ /* 0x000fea000b83ffff */
.L_x_74:
[----:B-1----:R-:W-:Y:S01]  /*22b0*/  UIADD3 UR12, UPT, UPT, -UR18, UR6, URZ ;  /* 0x00000006120c7290 */ /* 0x002fe2000fffe1ff */
[----:B------:R-:W-:Y:S01]  /*22c0*/  MOV R2, UR19 ;  /* 0x0000001300027c02 */ /* 0x000fe20008000f00 */
[----:B------:R-:W-:Y:S01]  /*22d0*/  UISETP.GE.U32.AND UP0, UPT, UR18, UR6, UPT ;  /* 0x000000061200728c */ /* 0x000fe2000bf06070 */
[----:B------:R-:W-:Y:S03]  /*22e0*/  BSSY.RECONVERGENT B1, `(.L_x_73) ;  /* 0x00000cf000017945 */ /* 0x000fe60003800200 */
[----:B------:R-:W-:Y:S02]  /*22f0*/  ISETP.GE.AND P0, PT, R0, UR12, PT ;  /* 0x0000000c00007c0c */ /* 0x000fe4000bf06270 */
[----:B------:R-:W-:-:S04]  /*2300*/  PLOP3.LUT P1, PT, PT, PT, UP0, 0x80, 0x8 ;  /* 0x000000000008781c */ /* 0x000fc80003f2f008 */
[----:B------:R-:W-:-:S13]  /*2310*/  ISETP.GE.U32.OR.EX P0, PT, R2, UR7, P0, P1 ;  /* 0x0000000702007c0c */ /* 0x000fda0008706510 */
[----:B------:R-:W-:Y:S05]  /*2320*/  @P0 BRA `(.L_x_76) ;  /* 0x0000000c00280947 */ /* 0x000fea0003800000 */
[----:B------:R-:W1:Y:S01]  /*2330*/  LDC R3, c[0x0][0x3c8] ;  /* 0x0000f200ff037b82 */ /* 0x000e620000000800 */
[----:B------:R-:W-:Y:S01]  /*2340*/  USHF.L.U32 UR7, UR24, 0xc, URZ ;  /* 0x0000000c18077899 */ /* 0x000fe200080006ff */
[-C--:B------:R-:W-:Y:S01]  /*2350*/  LOP3.LUT R2, RZ, R0.reuse, RZ, 0x33, !PT ;  /* 0x00000000ff027212 */ /* 0x080fe200078e33ff */
[----:B------:R-:W-:Y:S01]  /*2360*/  BSSY.RECONVERGENT B2, `(.L_x_77) ;  /* 0x000005c000027945 */ /* 0x000fe20003800200 */
[----:B------:R-:W-:Y:S01]  /*2370*/  MOV R7, R0 ;  /* 0x0000000000077202 */ /* 0x000fe20000000f00 */
[----:B------:R-:W-:-:S06]  /*2380*/  UIADD3 UR7, UPT, UPT, UR5, UR7, URZ ;  /* 0x0000000705077290 */ /* 0x000fcc000fffe0ff */
[----:B------:R-:W-:-:S04]  /*2390*/  MOV R5, UR7 ;  /* 0x0000000700057c02 */ /* 0x000fc80008000f00 */
[----:B------:R-:W-:Y:S01]  /*23a0*/  IADD3 R2, PT, PT, -R5, UR6, R2 ;  /* 0x0000000605027c10 */ /* 0x000fe2000fffe102 */
[----:B-1----:R-:W-:-:S04]  /*23b0*/  IMAD R3, R3, UR4, RZ ;  /* 0x0000000403037c24 */ /* 0x002fc8000f8e02ff */
[----:B------:R-:W-:-:S05]  /*23c0*/  IMAD R2, R3, -0x1000, R2 ;  /* 0xfffff00003027824 */ /* 0x000fca00078e0202 */
[C---:B------:R-:W-:Y:S02]  /*23d0*/  ISETP.GE.U32.AND P0, PT, R2.reuse, 0xf00, PT ;  /* 0x00000f000200780c */ /* 0x040fe40003f06070 */
[----:B------:R-:W-:-:S04]  /*23e0*/  LEA.HI R20, R2, 0x1, RZ, 0x18 ;  /* 0x0000000102147811 */ /* 0x000fc800078fc0ff */
[----:B------:R-:W-:-:S04]  /*23f0*/  LOP3.LUT R22, R20, 0xf, RZ, 0xc0, !PT ;  /* 0x0000000f14167812 */ /* 0x000fc800078ec0ff */
[----:B------:R-:W-:-:S03]  /*2400*/  ISETP.NE.AND P1, PT, R22, RZ, PT ;  /* 0x000000ff1600720c */ /* 0x000fc60003f25270 */
[----:B------:R-:W-:Y:S10]  /*2410*/  @!P0 BRA `(.L_x_78) ;  /* 0x0000000400408947 */ /* 0x000ff40003800000 */
[----:B------:R-:W-:Y:S02]  /*2420*/  LEA.HI R2, R6, 0x1, RZ, 0x18 ;  /* 0x0000000106027811 */ /* 0x000fe400078fc0ff */
[----:B------:R-:W-:Y:S02]  /*2430*/  MOV R7, R0 ;  /* 0x0000000000077202 */ /* 0x000fe40000000f00 */
[----:B------:R-:W-:-:S04]  /*2440*/  LOP3.LUT R2, R2, 0x1fffff0, RZ, 0xc0, !PT ;  /* 0x01fffff002027812 */ /* 0x000fc800078ec0ff */
[----:B------:R-:W-:-:S07]  /*2450*/  IADD3 R13, PT, PT, -R2, RZ, RZ ;  /* 0x000000ff020d7210 */ /* 0x000fce0007ffe1ff */
.L_x_79:
[----:B------:R-:W-:Y:S02]  /*2460*/  MOV R4, R10 ;  /* 0x0000000a00047202 */ /* 0x000fe40000000f00 */
[----:B------:R-:W-:Y:S02]  /*2470*/  MOV R5, R11 ;  /* 0x0000000b00057202 */ /* 0x000fe40000000f00 */
[----:B------:R-:W-:Y:S02]  /*2480*/  MOV R2, R9 ;  /* 0x0000000900027202 */ /* 0x000fe40000000f00 */
[----:B------:R-:W-:Y:S01]  /*2490*/  MOV R3, R12 ;  /* 0x0000000c00037202 */ /* 0x000fe20000000f00 */
        /* <DEDUP_REMOVED lines=15> */
[----:B------:R-:W2:Y:S04]  /*2590*/  LDG.E R11, desc[UR22][R4.64+-0x400] ;  /* 0xfffc0016040b7981 */ /* 0x000ea8000c1e1900 */
[----:B------:R-:W2:Y:S01]  /*25a0*/  LDG.E R12, desc[UR22][R2.64+-0x400] ;  /* 0xfffc0016020c7981 */ /* 0x000ea2000c1e1900 */
[----:B------:R-:W-:Y:S01]  /*25b0*/  FFMA R25, R15, R15, R8 ;  /* 0x0000000f0f197223 */ /* 0x000fe20000000008 */
[----:B---3--:R-:W-:Y:S02]  /*25c0*/  FADD R26, R26, -R27 ;  /* 0x8000001b1a1a7221 */ /* 0x008fe40000000000 */
[----:B------:R-:W3:Y:S04]  /*25d0*/  LDG.E R8, desc[UR22][R4.64] ;  /* 0x0000001604087981 */ /* 0x000ee8000c1e1900 */
[----:B------:R-:W3:Y:S01]  /*25e0*/  LDG.E R15, desc[UR22][R2.64] ;  /* 0x00000016020f7981 */ /* 0x000ee2000c1e1900 */
[----:B------:R-:W-:Y:S01]  /*25f0*/  FFMA R25, R26, R26, R25 ;  /* 0x0000001a1a197223 */ /* 0x000fe20000000019 */
[----:B----4-:R-:W-:-:S02]  /*2600*/  FADD R14, R14, -R17 ;  /* 0x800000110e0e7221 */ /* 0x010fc40000000000 */
[----:B------:R-:W4:Y:S02]  /*2610*/  LDG.E R17, desc[UR22][R2.64+0x400] ;  /* 0x0004001602117981 */ /* 0x000f24000c1e1900 */
[----:B------:R-:W-:Y:S02]  /*2620*/  FFMA R25, R14, R14, R25 ;  /* 0x0000000e0e197223 */ /* 0x000fe40000000019 */
[----:B------:R-:W4:Y:S01]  /*2630*/  LDG.E R14, desc[UR22][R4.64+0x400] ;  /* 0x00040016040e7981 */ /* 0x000f22000c1e1900 */
[----:B-----5:R-:W-:-:S03]  /*2640*/  FADD R24, R23, -R24 ;  /* 0x8000001817187221 */ /* 0x020fc60000000000 */
[----:B------:R-:W5:Y:S01]  /*2650*/  LDG.E R23, desc[UR22][R2.64+0x1400] ;  /* 0x0014001602177981 */ /* 0x000f62000c1e1900 */
[----:B------:R-:W-:Y:S01]  /*2660*/  FFMA R25, R24, R24, R25 ;  /* 0x0000001818197223 */ /* 0x000fe20000000019 */
[----:B------:R-:W-:Y:S02]  /*2670*/  FADD R24, R16, -R19 ;  /* 0x8000001310187221 */ /* 0x000fe40000000000 */
[----:B------:R-:W5:Y:S02]  /*2680*/  LDG.E R19, desc[UR22][R4.64+0x800] ;  /* 0x0008001604137981 */ /* 0x000f64000c1e1900 */
[----:B------:R-:W-:Y:S02]  /*2690*/  FFMA R25, R24, R24, R25 ;  /* 0x0000001818197223 */ /* 0x000fe40000000019 */
        /* <DEDUP_REMOVED lines=9> */
[----:B------:R-:W5:Y:S01]  /*2730*/  LDG.E R24, desc[UR22][R4.64+0x1400] ;  /* 0x0014001604187981 */ /* 0x000f62000c1e1900 */
[----:B--2---:R-:W-:-:S03]  /*2740*/  FADD R26, R11, -R12 ;  /* 0x8000000c0b1a7221 */ /* 0x004fc60000000000 */
[----:B------:R-:W2:Y:S01]  /*2750*/  LDG.E R12, desc[UR22][R4.64+0x1800] ;  /* 0x00180016040c7981 */ /* 0x000ea2000c1e1900 */
[----:B------:R-:W-:-:S03]  /*2760*/  FFMA R25, R26, R26, R25 ;  /* 0x0000001a1a197223 */ /* 0x000fc60000000019 */
[----:B------:R-:W2:Y:S01]  /*2770*/  LDG.E R11, desc[UR22][R2.64+0x1800] ;  /* 0x00180016020b7981 */ /* 0x000ea2000c1e1900 */
[----:B---3--:R-:W-:-:S03]  /*2780*/  FADD R26, R8, -R15 ;  /* 0x8000000f081a7221 */ /* 0x008fc60000000000 */
[----:B------:R-:W3:Y:S04]  /*2790*/  LDG.E R8, desc[UR22][R4.64+0x1c00] ;  /* 0x001c001604087981 */ /* 0x000ee8000c1e1900 */
[----:B------:R-:W3:Y:S01]  /*27a0*/  LDG.E R15, desc[UR22][R2.64+0x1c00] ;  /* 0x001c0016020f7981 */ /* 0x000ee2000c1e1900 */
[----:B------:R-:W-:Y:S01]  /*27b0*/  FFMA R25, R26, R26, R25 ;  /* 0x0000001a1a197223 */ /* 0x000fe20000000019 */
[----:B----4-:R-:W-:-:S04]  /*27c0*/  FADD R14, R14, -R17 ;  /* 0x800000110e0e7221 */ /* 0x010fc80000000000 */
[----:B------:R-:W-:Y:S01]  /*27d0*/  FFMA R25, R14, R14, R25 ;  /* 0x0000000e0e197223 */ /* 0x000fe20000000019 */
[----:B------:R-:W-:Y:S01]  /*27e0*/  IADD3 R13, PT, PT, R13, 0x10, RZ ;  /* 0x000000100d0d7810 */ /* 0x000fe20007ffe0ff */
[----:B-----5:R-:W-:-:S04]  /*27f0*/  FADD R16, R19, -R16 ;  /* 0x8000001013107221 */ /* 0x020fc80000000000 */
[----:B------:R-:W-:Y:S01]  /*2800*/  FFMA R25, R16, R16, R25 ;  /* 0x0000001010197223 */ /* 0x000fe20000000019 */
[----:B------:R-:W-:Y:S01]  /*2810*/  FADD R18, R21, -R18 ;  /* 0x8000001215127221 */ /* 0x000fe20000000000 */
[----:B------:R-:W-:-:S03]  /*2820*/  ISETP.NE.AND P0, PT, R13, RZ, PT ;  /* 0x000000ff0d00720c */ /* 0x000fc60003f05270 */
[----:B------:R-:W-:Y:S01]  /*2830*/  FFMA R25, R18, R18, R25 ;  /* 0x0000001212197223 */ /* 0x000fe20000000019 */
[----:B------:R-:W-:-:S04]  /*2840*/  FADD R10, R9, -R10 ;  /* 0x8000000a090a7221 */ /* 0x000fc80000000000 */
[----:B------:R-:W-:Y:S01]  /*2850*/  FFMA R25, R10, R10, R25 ;  /* 0x0000000a0a197223 */ /* 0x000fe20000000019 */
[----:B------:R-:W-:-:S04]  /*2860*/  FADD R24, R24, -R23 ;  /* 0x8000001718187221 */ /* 0x000fc80000000000 */
[----:B------:R-:W-:Y:S01]  /*2870*/  FFMA R25, R24, R24, R25 ;  /* 0x0000001818197223 */ /* 0x000fe20000000019 */
[----:B------:R-:W-:Y:S02]  /*2880*/  IADD3 R10, P2, PT, R4, 0x4000, RZ ;  /* 0x00004000040a7810 */ /* 0x000fe40007f5e0ff */
[----:B------:R-:W-:Y:S02]  /*2890*/  IADD3 R9, P3, PT, R2, 0x4000, RZ ;  /* 0x0000400002097810 */ /* 0x000fe40007f7e0ff */
[----:B------:R-:W-:Y:S01]  /*28a0*/  IADD3 R7, PT, PT, R7, 0x1000, RZ ;  /* 0x0000100007077810 */ /* 0x000fe20007ffe0ff */
[----:B--2---:R-:W-:-:S04]  /*28b0*/  FADD R12, R12, -R11 ;  /* 0x8000000b0c0c7221 */ /* 0x004fc80000000000 */
[----:B------:R-:W-:Y:S01]  /*28c0*/  FFMA R25, R12, R12, R25 ;  /* 0x0000000c0c197223 */ /* 0x000fe20000000019 */
[----:B---3--:R-:W-:Y:S01]  /*28d0*/  FADD R8, R8, -R15 ;  /* 0x8000000f08087221 */ /* 0x008fe20000000000 */
[----:B------:R-:W-:Y:S02]  /*28e0*/  IADD3.X R11, PT, PT, RZ, R5, RZ, P2, !PT ;  /* 0x00000005ff0b7210 */ /* 0x000fe400017fe4ff */
[----:B------:R-:W-:Y:S01]  /*28f0*/  IADD3.X R12, PT, PT, RZ, R3, RZ, P3, !PT ;  /* 0x00000003ff0c7210 */ /* 0x000fe20001ffe4ff */
[----:B------:R-:W-:Y:S01]  /*2900*/  FFMA R8, R8, R8, R25 ;  /* 0x0000000808087223 */ /* 0x000fe20000000019 */
[----:B------:R-:W-:Y:S06]  /*2910*/  @P0 BRA `(.L_x_79) ;  /* 0xfffffff800d00947 */ /* 0x000fec000383ffff */
.L_x_78:
[----:B0-----:R-:W-:Y:S05]  /*2920*/  BSYNC.RECONVERGENT B2 ;  /* 0x0000000000027941 */ /* 0x001fea0003800200 */
.L_x_77:
[----:B------:R-:W-:Y:S05]  /*2930*/  @!P1 BRA `(.L_x_76) ;  /* 0x0000000400a49947 */ /* 0x000fea0003800000 */
[----:B------:R-:W-:Y:S01]  /*2940*/  ISETP.GE.U32.AND P0, PT, R22, 0x8, PT ;  /* 0x000000081600780c */ /* 0x000fe20003f06070 */
[----:B------:R-:W-:Y:S01]  /*2950*/  BSSY.RECONVERGENT B2, `(.L_x_80) ;  /* 0x000002d000027945 */ /* 0x000fe20003800200 */
[----:B------:R-:W-:-:S04]  /*2960*/  LOP3.LUT R25, R20, 0x7, RZ, 0xc0, !PT ;  /* 0x0000000714197812 */ /* 0x000fc800078ec0ff */
[----:B------:R-:W-:-:S07]  /*2970*/  ISETP.NE.AND P1, PT, R25, RZ, PT ;  /* 0x000000ff1900720c */ /* 0x000fce0003f25270 */
[----:B------:R-:W-:Y:S06]  /*2980*/  @!P0 BRA `(.L_x_81) ;  /* 0x0000000000a48947 */ /* 0x000fec0003800000 */
[----:B------:R-:W-:-:S04]  /*2990*/  IADD3 R5, P0, PT, R7, UR18, RZ ;  /* 0x0000001207057c10 */ /* 0x000fc8000ff1e0ff */
[----:B------:R-:W-:Y:S02]  /*29a0*/  IADD3.X R2, PT, PT, RZ, UR19, RZ, P0, !PT ;  /* 0x00000013ff027c10 */ /* 0x000fe400087fe4ff */
[C---:B------:R-:W-:Y:S02]  /*29b0*/  SHF.L.U32 R4, R5.reuse, 0x2, RZ ;  /* 0x0000000205047819 */ /* 0x040fe400000006ff */
[----:B------:R-:W-:Y:S02]  /*29c0*/  SHF.L.U64.HI R5, R5, 0x2, R2 ;  /* 0x0000000205057819 */ /* 0x000fe40000010202 */
[C---:B------:R-:W-:Y:S02]  /*29d0*/  IADD3 R2, P0, PT, R4.reuse, UR8, RZ ;  /* 0x0000000804027c10 */ /* 0x040fe4000ff1e0ff */
        /* <DEDUP_REMOVED lines=36> */
.L_x_81:
[----:B------:R-:W-:Y:S05]  /*2c20*/  BSYNC.RECONVERGENT B2 ;  /* 0x0000000000027941 */ /* 0x000fea0003800200 */
.L_x_80:
[----:B------:R-:W-:Y:S05]  /*2c30*/  @!P1 BRA `(.L_x_76) ;  /* 0x0000000000e49947 */ /* 0x000fea0003800000 */
[----:B------:R-:W-:Y:S01]  /*2c40*/  ISETP.GE.U32.AND P0, PT, R25, 0x4, PT ;  /* 0x000000041900780c */ /* 0x000fe20003f06070 */
[----:B------:R-:W-:Y:S01]  /*2c50*/  BSSY.RECONVERGENT B2, `(.L_x_82) ;  /* 0x000001c000027945 */ /* 0x000fe20003800200 */
[----:B------:R-:W-:-:S11]  /*2c60*/  LOP3.LUT P1, RZ, R20, 0x3, RZ, 0xc0, !PT ;  /* 0x0000000314ff7812 */ /* 0x000fd6000782c0ff */
[----:B------:R-:W-:Y:S05]  /*2c70*/  @!P0 BRA `(.L_x_83) ;  /* 0x0000000000648947 */ /* 0x000fea0003800000 */
        /* <DEDUP_REMOVED lines=25> */
.L_x_83:
[----:B------:R-:W-:Y:S05]  /*2e10*/  BSYNC.RECONVERGENT B2 ;  /* 0x0000000000027941 */ /* 0x000fea0003800200 */
.L_x_82:
[----:B------:R-:W-:Y:S05]  /*2e20*/  @!P1 BRA `(.L_x_76) ;  /* 0x0000000000689947 */ /* 0x000fea0003800000 */
[----:B------:R-:W-:Y:S02]  /*2e30*/  IADD3 R10, P0, PT, R7, UR16, RZ ;  /* 0x00000010070a7c10 */ /* 0x000fe4000ff1e0ff */
[----:B------:R-:W-:Y:S02]  /*2e40*/  LOP3.LUT R2, R6, 0xffff, RZ, 0xc0, !PT ;  /* 0x0000ffff06027812 */ /* 0x000fe400078ec0ff */
[----:B------:R-:W-:Y:S02]  /*2e50*/  SHF.L.U32 R9, R10, 0x2, RZ ;  /* 0x000000020a097819 */ /* 0x000fe400000006ff */
[----:B------:R-:W-:Y:S02]  /*2e60*/  IADD3.X R3, PT, PT, RZ, UR17, RZ, P0, !PT ;  /* 0x00000011ff037c10 */ /* 0x000fe400087fe4ff */
[----:B------:R-:W-:Y:S02]  /*2e70*/  LEA.HI R2, R2, 0x1, RZ, 0x18 ;  /* 0x0000000102027811 */ /* 0x000fe400078fc0ff */
[----:B------:R-:W-:-:S02]  /*2e80*/  IADD3 R4, P0, PT, R9, UR10, RZ ;  /* 0x0000000a09047c10 */ /* 0x000fc4000ff1e0ff */
[----:B------:R-:W-:Y:S02]  /*2e90*/  SHF.L.U64.HI R10, R10, 0x2, R3 ;  /* 0x000000020a0a7819 */ /* 0x000fe40000010203 */
[----:B------:R-:W-:Y:S02]  /*2ea0*/  LOP3.LUT R2, R2, 0x3, RZ, 0xc0, !PT ;  /* 0x0000000302027812 */ /* 0x000fe400078ec0ff */
[----:B------:R-:W-:Y:S02]  /*2eb0*/  IADD3 R9, P1, PT, R9, UR8, RZ ;  /* 0x0000000809097c10 */ /* 0x000fe4000ff3e0ff */
[----:B------:R-:W-:Y:S02]  /*2ec0*/  IADD3.X R11, PT, PT, R10, UR11, RZ, P0, !PT ;  /* 0x0000000b0a0b7c10 */ /* 0x000fe400087fe4ff */
[----:B------:R-:W-:Y:S02]  /*2ed0*/  IADD3 R6, PT, PT, -R2, RZ, RZ ;  /* 0x000000ff02067210 */ /* 0x000fe40007ffe1ff */
[----:B------:R-:W-:-:S07]  /*2ee0*/  IADD3.X R10, PT, PT, R10, UR9, RZ, P1, !PT ;  /* 0x000000090a0a7c10 */ /* 0x000fce0008ffe4ff */
.L_x_84:
[----:B------:R-:W-:Y:S02]  /*2ef0*/  MOV R2, R9 ;  /* 0x0000000900027202 */ /* 0x000fe40000000f00 */
[----:B------:R-:W-:Y:S02]  /*2f00*/  MOV R5, R11 ;  /* 0x0000000b00057202 */ /* 0x000fe40000000f00 */
[----:B------:R-:W-:-:S04]  /*2f10*/  MOV R3, R10 ;  /* 0x0000000a00037202 */ /* 0x000fc80000000f00 */
[----:B------:R0:W2:Y:S04]  /*2f20*/  LDG.E R5, desc[UR22][R4.64] ;  /* 0x0000001604057981 */ /* 0x0000a8000c1e1900 */
[----:B------:R-:W2:Y:S01]  /*2f30*/  LDG.E R2, desc[UR22][R2.64] ;  /* 0x0000001602027981 */ /* 0x000ea2000c1e1900 */
[----:B------:R-:W-:-:S04]  /*2f40*/  IADD3 R6, PT, PT, R6, 0x1, RZ ;  /* 0x0000000106067810 */ /* 0x000fc80007ffe0ff */
[----:B------:R-:W-:Y:S02]  /*2f50*/  ISETP.NE.AND P0, PT, R6, RZ, PT ;  /* 0x000000ff0600720c */ /* 0x000fe40003f05270 */
[----:B0-----:R-:W-:Y:S02]  /*2f60*/  IADD3 R4, P1, PT, R4, 0x400, RZ ;  /* 0x0000040004047810 */ /* 0x001fe40007f3e0ff */
[----:B------:R-:W-:Y:S02]  /*2f70*/  IADD3 R9, P2, PT, R9, 0x400, RZ ;  /* 0x0000040009097810 */ /* 0x000fe40007f5e0ff */
[----:B------:R-:W-:Y:S02]  /*2f80*/  IADD3.X R11, PT, PT, RZ, R11, RZ, P1, !PT ;  /* 0x0000000bff0b7210 */ /* 0x000fe40000ffe4ff */
[----:B------:R-:W-:Y:S01]  /*2f90*/  IADD3.X R10, PT, PT, RZ, R10, RZ, P2, !PT ;  /* 0x0000000aff0a7210 */ /* 0x000fe200017fe4ff */
[----:B--2---:R-:W-:-:S04]  /*2fa0*/  FADD R7, R2, -R5 ;  /* 0x8000000502077221 */ /* 0x004fc80000000000 */
[----:B------:R-:W-:Y:S01]  /*2fb0*/  FFMA R8, R7, R7, R8 ;  /* 0x0000000707087223 */ /* 0x000fe20000000008 */
[----:B------:R-:W-:Y:S06]  /*2fc0*/  @P0 BRA `(.L_x_84) ;  /* 0xfffffffc00c80947 */ /* 0x000fec000383ffff */
.L_x_76:
[----:B0-----:R-:W-:Y:S05]  /*2fd0*/  BSYNC.RECONVERGENT B1 ;  /* 0x0000000000017941 */ /* 0x001fea0003800200 */
.L_x_73:
        /* <DEDUP_REMOVED lines=33> */
[----:B------:R-:W2:Y:S04]  /*31f0*/  LDS.128 R4, [UR4+0x10] ;  /* 0x00001004ff047984 */ /* 0x000ea80008000c00 */
[----:B0-----:R-:W0:Y:S01]  /*3200*/  LDS.64 R2, [UR4+0x20] ;  /* 0x00002004ff027984 */ /* 0x001e220008000a00 */
[----:B-1----:R-:W-:-:S04]  /*3210*/  FADD R9, R9, R0 ;  /* 0x0000000009097221 */ /* 0x002fc80000000000 */
[----:B--2---:R-:W-:-:S04]  /*3220*/  FADD R4, R9, R4 ;  /* 0x0000000409047221 */ /* 0x004fc80000000000 */
[----:B------:R-:W-:-:S04]  /*3230*/  FADD R5, R4, R5 ;  /* 0x0000000504057221 */ /* 0x000fc80000000000 */
[----:B------:R-:W-:-:S04]  /*3240*/  FADD R6, R5, R6 ;  /* 0x0000000605067221 */ /* 0x000fc80000000000 */
[----:B------:R-:W-:-:S04]  /*3250*/  FADD R7, R6, R7 ;  /* 0x0000000706077221 */ /* 0x000fc80000000000 */
[----:B0-----:R-:W-:-:S04]  /*3260*/  FADD R2, R7, R2 ;  /* 0x0000000207027221 */ /* 0x001fc80000000000 */
[----:B------:R-:W-:-:S07]  /*3270*/  FADD R9, R2, R3 ;  /* 0x0000000302097221 */ /* 0x000fce0000000000 */
.L_x_72:
[----:B------:R-:W-:Y:S05]  /*3280*/  BSYNC.RECONVERGENT B0 ;  /* 0x0000000000007941 */ /* 0x000fea0003800200 */
.L_x_57:
[----:B------:R-:W-:Y:S05]  /*3290*/  @P0 EXIT ;  /* 0x000000000000094d */ /* 0x000fea0003800000 */
[----:B------:R-:W3:Y:S02]  /*32a0*/  LDCU.64 UR4, c[0x0][0x390] ;  /* 0x00007200ff0477ac */ /* 0x000ee40008000a00 */
[----:B---3--:R-:W-:-:S06]  /*32b0*/  UIMAD.WIDE.U32 UR4, UR24, 0x4, UR4 ;  /* 0x00000004180478a5 */ /* 0x008fcc000f8e0004 */
[----:B0-----:R-:W-:Y:S02]  /*32c0*/  MOV R2, UR4 ;  /* 0x0000000400027c02 */ /* 0x001fe40008000f00 */
[----:B--2---:R-:W-:-:S05]  /*32d0*/  MOV R3, UR5 ;  /* 0x0000000500037c02 */ /* 0x004fca0008000f00 */
[----:B------:R-:W-:Y:S01]  /*32e0*/  STG.E desc[UR22][R2.64], R9 ;  /* 0x0000000902007986 */ /* 0x000fe2000c101916 */
[----:B------:R-:W-:Y:S05]  /*32f0*/  EXIT ;  /* 0x000000000000794d */ /* 0x000fea0003800000 */
.L_x_85:
        /* <DEDUP_REMOVED lines=16> */
.L_x_239:


//--------------------- .text._ZN3cub18CUB_300001_SM_10006detail6reduce28DeviceReduceSingleTileKernelINS2_10policy_hubIfyN4cuda3std3__44plusIfEEE10Policy1000EN6thrust24THRUST_300001_SM_1000_NS12zip_iteratorINS7_5tupleIJNSD_6detail15normal_iteratorINSD_10device_ptrIfEEEESK_EEEEEPfyS9_ff4funcEEvT0_T1_T2_T3_T4_T6_ --------------------------
	.section	.text._ZN3cub18CUB_300001_SM_10006detail6reduce28DeviceReduceSingleTileKernelINS2_10policy_hubIfyN4cuda3std3__44plusIfEEE10Policy1000EN6thrust24THRUST_300001_SM_1000_NS12zip_iteratorINS7_5tupleIJNSD_6detail15normal_iteratorINSD_10device_ptrIfEEEESK_EEEEEPfyS9_ff4funcEEvT0_T1_T2_T3_T4_T6_,"ax",@progbits
	.align	128
        .global         _ZN3cub18CUB_300001_SM_10006detail6reduce28DeviceReduceSingleTileKernelINS2_10policy_hubIfyN4cuda3std3__44plusIfEEE10Policy1000EN6thrust24THRUST_300001_SM_1000_NS12zip_iteratorINS7_5tupleIJNSD_6detail15normal_iteratorINSD_10device_ptrIfEEEESK_EEEEEPfyS9_ff4funcEEvT0_T1_T2_T3_T4_T6_
        .type           _ZN3cub18CUB_300001_SM_10006detail6reduce28DeviceReduceSingleTileKernelINS2_10policy_hubIfyN4cuda3std3__44plusIfEEE10Policy1000EN6thrust24THRUST_300001_SM_1000_NS12zip_iteratorINS7_5tupleIJNSD_6detail15normal_iteratorINSD_10device_ptrIfEEEESK_EEEEEPfyS9_ff4funcEEvT0_T1_T2_T3_T4_T6_,@function
        .size           _ZN3cub18CUB_300001_SM_10006detail6reduce28DeviceReduceSingleTileKernelINS2_10policy_hubIfyN4cuda3std3__44plusIfEEE10Policy1000EN6thrust24THRUST_300001_SM_1000_NS12zip_iteratorINS7_5tupleIJNSD_6detail15normal_iteratorINSD_10device_ptrIfEEEESK_EEEEEPfyS9_ff4funcEEvT0_T1_T2_T3_T4_T6_,(.L_x_240 - _ZN3cub18CUB_300001_SM_10006detail6reduce28DeviceReduceSingleTileKernelINS2_10policy_hubIfyN4cuda3std3__44plusIfEEE10Policy1000EN6thrust24THRUST_300001_SM_1000_NS12zip_iteratorINS7_5tupleIJNSD_6detail15normal_iteratorINSD_10device_ptrIfEEEESK_EEEEEPfyS9_ff4funcEEvT0_T1_T2_T3_T4_T6_)
        .other          _ZN3cub18CUB_300001_SM_10006detail6reduce28DeviceReduceSingleTileKernelINS2_10policy_hubIfyN4cuda3std3__44plusIfEEE10Policy1000EN6thrust24THRUST_300001_SM_1000_NS12zip_iteratorINS7_5tupleIJNSD_6detail15normal_iteratorINSD_10device_ptrIfEEEESK_EEEEEPfyS9_ff4funcEEvT0_T1_T2_T3_T4_T6_,@"STO_CUDA_ENTRY STV_DEFAULT"
_ZN3cub18CUB_300001_SM_10006detail6reduce28DeviceReduceSingleTileKernelINS2_10policy_hubIfyN4cuda3std3__44plusIfEEE10Policy1000EN6thrust24THRUST_300001_SM_1000_NS12zip_iteratorINS7_5tupleIJNSD_6detail15normal_iteratorINSD_10device_ptrIfEEEESK_EEEEEPfyS9_ff4funcEEvT0_T1_T2_T3_T4_T6_:
.text._ZN3cub18CUB_300001_SM_10006detail6reduce28DeviceReduceSingleTileKernelINS2_10policy_hubIfyN4cuda3std3__44plusIfEEE10Policy1000EN6thrust24THRUST_300001_SM_1000_NS12zip_iteratorINS7_5tupleIJNSD_6detail15normal_iteratorINSD_10device_ptrIfEEEESK_EEEEEPfyS9_ff4funcEEvT0_T1_T2_T3_T4_T6_:
[----:B------:R-:W-:Y:S01]  /*0000*/  LDC R1, c[0x0][0x37c] ;  /* 0x0000df00ff017b82 */ /* 0x000fe20000000800 */
[----:B------:R-:W0:Y:S01]  /*0010*/  LDCU.64 UR4, c[0x0][0x398] ;  /* 0x00007300ff0477ac */ /* 0x000e220008000a00 */
[----:B------:R-:W1:Y:S01]  /*0020*/  LDCU.64 UR6, c[0x0][0x358] ;  /* 0x00006b00ff0677ac */ /* 0x000e620008000a00 */
[----:B0-----:R-:W-:Y:S02]  /*0030*/  MOV R6, UR4 ;  /* 0x0000000400067c02 */ /* 0x001fe40008000f00 */
[----:B------:R-:W-:Y:S02]  /*0040*/  MOV R7, UR5 ;  /* 0x0000000500077c02 */ /* 0x000fe40008000f00 */
[----:B------:R-:W-:-:S04]  /*0050*/  ISETP.NE.U32.AND P0, PT, R6, RZ, PT ;  /* 0x000000ff0600720c */ /* 0x000fc80003f05070 */
[----:B------:R-:W-:-:S13]  /*0060*/  ISETP.NE.AND.EX P0, PT, R7, RZ, PT, P0 ;  /* 0x000000ff0700720c */ /* 0x000fda0003f05300 */
        /* <DEDUP_REMOVED lines=8> */
.L_x_86:
[----:B------:R-:W-:Y:S01]  /*00f0*/  ISETP.GT.U32.AND P0, PT, R6, 0xfff, PT ;  /* 0x00000fff0600780c */ /* 0x000fe20003f04070 */
[----:B------:R-:W-:Y:S03]  /*0100*/  BSSY.RECONVERGENT B0, `(.L_x_87) ;  /* 0x00002e1000007945 */ /* 0x000fe60003800200 */
[----:B------:R-:W-:-:S13]  /*0110*/  ISETP.GT.U32.AND.EX P0, PT, R7, RZ, PT, P0 ;  /* 0x000000ff0700720c */ /* 0x000fda0003f04100 */
[----:B------:R-:W-:Y:S05]  /*0120*/  @P0 BRA `(.L_x_88) ;  /* 0x0000001000d80947 */ /* 0x000fea0003800000 */
[----:B------:R-:W0:Y:S01]  /*0130*/  S2R R9, SR_TID.X ;  /* 0x0000000000097919 */ /* 0x000e220000002100 */
[----:B------:R-:W-:Y:S01]  /*0140*/  BSSY.RECONVERGENT B1, `(.L_x_89) ;  /* 0x000000e000017945 */ /* 0x000fe20003800200 */
[----:B------:R-:W-:Y:S01]  /*0150*/  HFMA2 R0, -RZ, RZ, 0, 0 ;  /* 0x00000000ff007431 */ /* 0x000fe200000001ff */
[----:B0-----:R-:W-:Y:S02]  /*0160*/  ISETP.GE.U32.AND P0, PT, R9, R6, PT ;  /* 0x000000060900720c */ /* 0x001fe40003f06070 */
[----:B------:R-:W-:-:S11]  /*0170*/  MOV R11, R9 ;  /* 0x00000009000b7202 */ /* 0x000fd60000000f00 */
[----:B------:R-:W-:Y:S05]  /*0180*/  @P0 BRA `(.L_x_90) ;  /* 0x0000000000240947 */ /* 0x000fea0003800000 */
[----:B------:R-:W0:Y:S08]  /*0190*/  LDC.64 R2, c[0x0][0x380] ;  /* 0x0000e000ff027b82 */ /* 0x000e300000000a00 */
        /* <DEDUP_REMOVED lines=8> */
.L_x_90:
[----:B------:R-:W-:Y:S05]  /*0220*/  BSYNC.RECONVERGENT B1 ;  /* 0x0000000000017941 */ /* 0x000fea0003800200 */
.L_x_89:
[----:B------:R-:W-:Y:S01]  /*0230*/  ISETP.GE.U32.AND P0, PT, R11, R6, PT ;  /* 0x000000060b00720c */ /* 0x000fe20003f06070 */
[----:B------:R-:W-:-:S12]  /*0240*/  BSSY.RECONVERGENT B1, `(.L_x_91) ;  /* 0x00000b3000017945 */ /* 0x000fd80003800200 */
[----:B------:R-:W-:Y:S05]  /*0250*/  @P0 BRA `(.L_x_92) ;  /* 0x0000000800c40947 */ /* 0x000fea0003800000 */
[----:B------:R-:W-:Y:S01]  /*0260*/  LOP3.LUT R3, RZ, R11, RZ, 0x33, !PT ;  /* 0x0000000bff037212 */ /* 0x000fe200078e33ff */
[----:B------:R-:W-:Y:S03]  /*0270*/  BSSY.RECONVERGENT B2, `(.L_x_93) ;  /* 0x0000059000027945 */ /* 0x000fe60003800200 */
[----:B------:R-:W-:-:S04]  /*0280*/  IADD3 R3, PT, PT, R3, R6, RZ ;  /* 0x0000000603037210 */ /* 0x000fc80007ffe0ff */
[C---:B------:R-:W-:Y:S02]  /*0290*/  ISETP.GE.U32.AND P1, PT, R3.reuse, 0xf00, PT ;  /* 0x00000f000300780c */ /* 0x040fe40003f26070 */
[----:B------:R-:W-:-:S04]  /*02a0*/  LEA.HI R8, R3, 0x1, RZ, 0x18 ;  /* 0x0000000103087811 */ /* 0x000fc800078fc0ff */
[----:B------:R-:W-:-:S04]  /*02b0*/  LOP3.LUT R42, R8, 0xf, RZ, 0xc0, !PT ;  /* 0x0000000f082a7812 */ /* 0x000fc800078ec0ff */
[----:B------:R-:W-:-:S03]  /*02c0*/  ISETP.NE.AND P0, PT, R42, RZ, PT ;  /* 0x000000ff2a00720c */ /* 0x000fc60003f05270 */
[----:B------:R-:W-:Y:S10]  /*02d0*/  @!P1 BRA `(.L_x_94) ;  /* 0x0000000400489947 */ /* 0x000ff40003800000 */
[----:B------:R-:W0:Y:S01]  /*02e0*/  LDCU.128 UR8, c[0x0][0x380] ;  /* 0x00007000ff0877ac */ /* 0x000e220008000c00 */
[----:B------:R-:W-:Y:S01]  /*02f0*/  IMAD.WIDE.U32 R2, R11, 0x4, RZ ;  /* 0x000000040b027825 */ /* 0x000fe200078e00ff */
[----:B------:R-:W-:Y:S02]  /*0300*/  LOP3.LUT R10, R8, 0x1fffff0, RZ, 0xc0, !PT ;  /* 0x01fffff0080a7812 */ /* 0x000fe400078ec0ff */
[----:B------:R-:W-:Y:S02]  /*0310*/  LOP3.LUT R4, R2, 0x2000, RZ, 0xfc, !PT ;  /* 0x0000200002047812 */ /* 0x000fe400078efcff */
[----:B------:R-:W-:Y:S02]  /*0320*/  IADD3 R10, PT, PT, -R10, RZ, RZ ;  /* 0x000000ff0a0a7210 */ /* 0x000fe40007ffe1ff */
[C---:B0-----:R-:W-:Y:S02]  /*0330*/  IADD3 R2, P1, PT, R4.reuse, UR8, RZ ;  /* 0x0000000804027c10 */ /* 0x041fe4000ff3e0ff */
[----:B------:R-:W-:-:S02]  /*0340*/  IADD3 R4, P2, PT, R4, UR10, RZ ;  /* 0x0000000a04047c10 */ /* 0x000fc4000ff5e0ff */
[C---:B------:R-:W-:Y:S02]  /*0350*/  IADD3.X R15, PT, PT, R3.reuse, UR9, RZ, P1, !PT ;  /* 0x00000009030f7c10 */ /* 0x040fe40008ffe4ff */
[----:B------:R-:W-:-:S09]  /*0360*/  IADD3.X R5, PT, PT, R3, UR11, RZ, P2, !PT ;  /* 0x0000000b03057c10 */ /* 0x000fd200097fe4ff */
.L_x_95:
        /* <DEDUP_REMOVED lines=31> */
[----:B------:R0:W5:Y:S04]  /*0560*/  LDG.E R12, desc[UR6][R2.64+0x1c00] ;  /* 0x001c0006020c7981 */ /* 0x000168000c1e1900 */
[----:B------:R1:W5:Y:S01]  /*0570*/  LDG.E R13, desc[UR6][R4.64+0x1c00] ;  /* 0x001c0006040d7981 */ /* 0x000362000c1e1900 */
[----:B------:R-:W-:-:S04]  /*0580*/  IADD3 R10, PT, PT, R10, 0x10, RZ ;  /* 0x000000100a0a7810 */ /* 0x000fc80007ffe0ff */
[----:B------:R-:W-:Y:S02]  /*0590*/  ISETP.NE.AND P1, PT, R10, RZ, PT ;  /* 0x000000ff0a00720c */ /* 0x000fe40003f25270 */
[----:B0-----:R-:W-:Y:S02]  /*05a0*/  IADD3 R2, P2, PT, R2, 0x4000, RZ ;  /* 0x0000400002027810 */ /* 0x001fe40007f5e0ff */
[----:B-1----:R-:W-:Y:S02]  /*05b0*/  IADD3 R4, P3, PT, R4, 0x4000, RZ ;  /* 0x0000400004047810 */ /* 0x002fe40007f7e0ff */
[----:B------:R-:W-:Y:S02]  /*05c0*/  IADD3 R11, PT, PT, R11, 0x1000, RZ ;  /* 0x000010000b0b7810 */ /* 0x000fe40007ffe0ff */
[----:B------:R-:W-:Y:S01]  /*05d0*/  IADD3.X R5, PT, PT, RZ, R5, RZ, P3, !PT ;  /* 0x00000005ff057210 */ /* 0x000fe20001ffe4ff */
        /* <DEDUP_REMOVED lines=30> */
[----:B------:R-:W-:Y:S01]  /*07c0*/  FADD R13, R12, -R13 ;  /* 0x8000000d0c0d7221 */ /* 0x000fe20000000000 */
[----:B------:R-:W-:-:S03]  /*07d0*/  IADD3.X R15, PT, PT, RZ, R3, RZ, P2, !PT ;  /* 0x00000003ff0f7210 */ /* 0x000fc600017fe4ff */
[----:B------:R-:W-:Y:S01]  /*07e0*/  FFMA R0, R13, R13, R0 ;  /* 0x0000000d0d007223 */ /* 0x000fe20000000000 */
[----:B------:R-:W-:Y:S06]  /*07f0*/  @P1 BRA `(.L_x_95) ;  /* 0xfffffff800dc1947 */ /* 0x000fec000383ffff */
.L_x_94:
[----:B------:R-:W-:Y:S05]  /*0800*/  BSYNC.RECONVERGENT B2 ;  /* 0x0000000000027941 */ /* 0x000fea0003800200 */
.L_x_93:
[----:B------:R-:W-:Y:S05]  /*0810*/  @!P0 BRA `(.L_x_92) ;  /* 0x0000000400548947 */ /* 0x000fea0003800000 */
[----:B------:R-:W-:Y:S01]  /*0820*/  ISETP.GE.U32.AND P0, PT, R42, 0x8, PT ;  /* 0x000000082a00780c */ /* 0x000fe20003f06070 */
[----:B------:R-:W-:Y:S01]  /*0830*/  BSSY.RECONVERGENT B2, `(.L_x_96) ;  /* 0x0000029000027945 */ /* 0x000fe20003800200 */
[----:B------:R-:W-:-:S04]  /*0840*/  LOP3.LUT R26, R8, 0x7, RZ, 0xc0, !PT ;  /* 0x00000007081a7812 */ /* 0x000fc800078ec0ff */
[----:B------:R-:W-:-:S07]  /*0850*/  ISETP.NE.AND P1, PT, R26, RZ, PT ;  /* 0x000000ff1a00720c */ /* 0x000fce0003f25270 */
[----:B------:R-:W-:Y:S06]  /*0860*/  @!P0 BRA `(.L_x_97) ;  /* 0x0000000000948947 */ /* 0x000fec0003800000 */
[----:B------:R-:W0:Y:S08]  /*0870*/  LDC.64 R2, c[0x0][0x380] ;  /* 0x0000e000ff027b82 */ /* 0x000e300000000a00 */
[----:B------:R-:W1:Y:S01]  /*0880*/  LDC.64 R4, c[0x0][0x388] ;  /* 0x0000e200ff047b82 */ /* 0x000e620000000a00 */
[----:B0-----:R-:W-:-:S05]  /*0890*/  IMAD.WIDE R2, R11, 0x4, R2 ;  /* 0x000000040b027825 */ /* 0x001fca00078e0202 */
[----:B------:R-:W2:Y:S01]  /*08a0*/  LDG.E R10, desc[UR6][R2.64] ;  /* 0x00000006020a7981 */ /* 0x000ea2000c1e1900 */
[----:B-1----:R-:W-:-:S03]  /*08b0*/  IMAD.WIDE R4, R11, 0x4, R4 ;  /* 0x000000040b047825 */ /* 0x002fc600078e0204 */
[----:B------:R-:W3:Y:S04]  /*08c0*/  LDG.E R12, desc[UR6][R2.64+0x400] ;  /* 0x00040006020c7981 */ /* 0x000ee8000c1e1900 */
[----:B------:R-:W2:Y:S04]  /*08d0*/  LDG.E R13, desc[UR6][R4.64] ;  /* 0x00000006040d7981 */ /* 0x000ea8000c1e1900 */
        /* <DEDUP_REMOVED lines=30> */
.L_x_97:
[----:B------:R-:W-:Y:S05]  /*0ac0*/  BSYNC.RECONVERGENT B2 ;  /* 0x0000000000027941 */ /* 0x000fea0003800200 */
.L_x_96:
        /* <DEDUP_REMOVED lines=27> */
.L_x_99:
[----:B------:R-:W-:Y:S05]  /*0c80*/  BSYNC.RECONVERGENT B2 ;  /* 0x0000000000027941 */ /* 0x000fea0003800200 */
.L_x_98:
[----:B------:R-:W-:Y:S05]  /*0c90*/  @!P1 BRA `(.L_x_92) ;  /* 0x0000000000349947 */ /* 0x000fea0003800000 */
[----:B------:R-:W0:Y:S01]  /*0ca0*/  LDC.64 R14, c[0x0][0x380] ;  /* 0x0000e000ff0e7b82 */ /* 0x000e220000000a00 */
[----:B------:R-:W-:-:S07]  /*0cb0*/  IADD3 R8, PT, PT, -R8, RZ, RZ ;  /* 0x000000ff08087210 */ /* 0x000fce0007ffe1ff */
[----:B------:R-:W1:Y:S02]  /*0cc0*/  LDC.64 R12, c[0x0][0x388] ;  /* 0x0000e200ff0c7b82 */ /* 0x000e640000000a00 */
.L_x_100:
[----:B-1----:R-:W-:-:S04]  /*0cd0*/  IMAD.WIDE R2, R11, 0x4, R12 ;  /* 0x000000040b027825 */ /* 0x002fc800078e020c */
[C---:B0-----:R-:W-:Y:S02]  /*0ce0*/  IMAD.WIDE R4, R11.reuse, 0x4, R14 ;  /* 0x000000040b047825 */ /* 0x041fe400078e020e */
        /* <DEDUP_REMOVED lines=8> */
.L_x_92:
[----:B------:R-:W-:Y:S05]  /*0d70*/  BSYNC.RECONVERGENT B1 ;  /* 0x0000000000017941 */ /* 0x000fea0003800200 */
.L_x_91:
[----:B------:R-:W-:Y:S02]  /*0d80*/  ISETP.GE.U32.AND P0, PT, R6, 0x100, PT ;  /* 0x000001000600780c */ /* 0x000fe40003f06070 */
[----:B------:R-:W-:Y:S02]  /*0d90*/  MOV R11, R0 ;  /* 0x00000000000b7202 */ /* 0x000fe40000000f00 */
[----:B------:R-:W-:-:S13]  /*0da0*/  ISETP.GE.U32.AND.EX P0, PT, R7, RZ, PT, P0 ;  /* 0x000000ff0700720c */ /* 0x000fda0003f06100 */
[----:B------:R-:W-:Y:S05]  /*0db0*/  @!P0 BRA `(.L_x_101) ;  /* 0x0000000000ac8947 */ /* 0x000fea0003800000 */
[----:B------:R-:W0:Y:S01]  /*0dc0*/  S2R R6, SR_LANEID ;  /* 0x0000000000067919 */ /* 0x000e220000000000 */
[----:B------:R-:W-:Y:S01]  /*0dd0*/  ISETP.NE.AND P5, PT, R9, RZ, PT ;  /* 0x000000ff0900720c */ /* 0x000fe20003fa5270 */
[----:B------:R-:W1:Y:S02]  /*0de0*/  SHFL.DOWN PT, R0, R11, 0x1, 0x1f ;  /* 0x08201f000b007f89 */ /* 0x000e6400000e0000 */
[----:B-1----:R-:W-:Y:S01]  /*0df0*/  FADD R0, R0, R11 ;  /* 0x0000000b00007221 */ /* 0x002fe20000000000 */
[C---:B0-----:R-:W-:Y:S02]  /*0e00*/  ISETP.GT.AND P0, PT, R6.reuse, 0x1e, PT ;  /* 0x0000001e0600780c */ /* 0x041fe40003f04270 */
[C---:B------:R-:W-:Y:S02]  /*0e10*/  ISETP.NE.AND P1, PT, R6.reuse, RZ, PT ;  /* 0x000000ff0600720c */ /* 0x040fe40003f25270 */
        /* <DEDUP_REMOVED lines=16> */
[----:B------:R-:W-:-:S04]  /*0f20*/  ISETP.GT.AND P0, PT, R6, 0xf, PT ;  /* 0x0000000f0600780c */ /* 0x000fc80003f04270 */
[----:B------:R-:W0:Y:S02]  /*0f30*/  SHFL.DOWN PT, R3, R0, 0x10, 0x1f ;  /* 0x0a001f0000037f89 */ /* 0x000e2400000e0000 */
[----:B0-----:R-:W-:-:S05]  /*0f40*/  FADD R3, R0, R3 ;  /* 0x0000000300037221 */ /* 0x001fca0000000000 */
[----:B------:R1:W-:Y:S01]  /*0f50*/  @!P1 STS [R2+0x8], R3 ;  /* 0x0000080302009388 */ /* 0x0003e20000000800 */
[----:B------:R-:W-:Y:S01]  /*0f60*/  FSEL R0, R0, R3, P0 ;  /* 0x0000000300007208 */ /* 0x000fe20000000000 */
[----:B------:R-:W-:Y:S06]  /*0f70*/  BAR.SYNC.DEFER_BLOCKING 0x0 ;  /* 0x0000000000007b1d */ /* 0x000fec0000010000 */
[----:B------:R-:W-:Y:S05]  /*0f80*/  @P5 BRA `(.L_x_102) ;  /* 0x0000001c00e05947 */ /* 0x000fea0003800000 */
[----:B------:R-:W0:Y:S01]  /*0f90*/  S2UR UR5, SR_CgaCtaId ;  /* 0x00000000000579c3 */ /* 0x000e220000008800 */
[----:B------:R-:W-:Y:S02]  /*0fa0*/  UMOV UR4, 0x400 ;  /* 0x0000040000047882 */ /* 0x000fe40000000000 */
[----:B0-----:R-:W-:-:S09]  /*0fb0*/  ULEA UR4, UR5, UR4, 0x18 ;  /* 0x0000000405047291 */ /* 0x001fd2000f8ec0ff */
[----:B-1----:R-:W0:Y:S04]  /*0fc0*/  LDS R3, [UR4+0xc] ;  /* 0x00000c04ff037984 */ /* 0x002e280008000800 */
        /* <DEDUP_REMOVED lines=10> */
.L_x_101:
[----:B------:R-:W0:Y:S01]  /*1070*/  S2R R4, SR_LANEID ;  /* 0x0000000000047919 */ /* 0x000e220000000000 */
[C---:B------:R-:W-:Y:S02]  /*1080*/  LOP3.LUT R0, R9.reuse, 0x3e0, RZ, 0xc0, !PT ;  /* 0x000003e009007812 */ /* 0x040fe400078ec0ff */
[----:B------:R-:W-:Y:S02]  /*1090*/  ISETP.NE.AND P5, PT, R9, RZ, PT ;  /* 0x000000ff0900720c */ /* 0x000fe40003fa5270 */
[----:B------:R-:W-:Y:S02]  /*10a0*/  IADD3 R3, PT, PT, R0, 0x20, RZ ;  /* 0x0000002000037810 */ /* 0x000fe40007ffe0ff */
[----:B------:R-:W-:Y:S02]  /*10b0*/  LOP3.LUT R5, RZ, R0, RZ, 0x33, !PT ;  /* 0x00000000ff057212 */ /* 0x000fe400078e33ff */
[-C--:B------:R-:W-:Y:S02]  /*10c0*/  ISETP.GT.U32.AND P0, PT, R3, R6.reuse, PT ;  /* 0x000000060300720c */ /* 0x080fe40003f04070 */
[----:B------:R-:W-:-:S04]  /*10d0*/  IADD3 R5, PT, PT, R5, R6, RZ ;  /* 0x0000000605057210 */ /* 0x000fc80007ffe0ff */
[----:B------:R-:W-:-:S05]  /*10e0*/  SEL R5, R5, 0x1f, P0 ;  /* 0x0000001f05057807 */ /* 0x000fca0000000000 */
[----:B------:R-:W1:Y:S01]  /*10f0*/  SHFL.DOWN PT, R0, R11, 0x1, R5 ;  /* 0x082000000b007989 */ /* 0x000e6200000e0005 */
[C---:B0-----:R-:W-:Y:S02]  /*1100*/  ISETP.GE.AND P0, PT, R4.reuse, R5, PT ;  /* 0x000000050400720c */ /* 0x041fe40003f06270 */
[C---:B------:R-:W-:Y:S02]  /*1110*/  IADD3 R2, PT, PT, R4.reuse, 0x2, RZ ;  /* 0x0000000204027810 */ /* 0x040fe40007ffe0ff */
[----:B------:R-:W-:-:S09]  /*1120*/  ISETP.NE.AND P1, PT, R4, RZ, PT ;  /* 0x000000ff0400720c */ /* 0x000fd20003f25270 */
[----:B-1----:R-:W-:Y:S01]  /*1130*/  @!P0 FADD R11, R0, R11 ;  /* 0x0000000b000b8221 */ /* 0x002fe20000000000 */
        /* <DEDUP_REMOVED lines=11> */
[-C--:B------:R-:W-:Y:S02]  /*11f0*/  ISETP.GT.AND P0, PT, R2, R5.reuse, PT ;  /* 0x000000050200720c */ /* 0x080fe40003f04270 */
[----:B------:R-:W-:Y:S02]  /*1200*/  IADD3 R2, PT, PT, R4, 0x10, RZ ;  /* 0x0000001004027810 */ /* 0x000fe40007ffe0ff */
[----:B------:R-:W0:Y:S09]  /*1210*/  SHFL.DOWN PT, R0, R11, 0x8, R5 ;  /* 0x090000000b007989 */ /* 0x000e3200000e0005 */
[----:B0-----:R-:W-:Y:S01]  /*1220*/  @!P0 FADD R11, R11, R0 ;  /* 0x000000000b0b8221 */ /* 0x001fe20000000000 */
[----:B------:R-:W-:-:S02]  /*1230*/  ISETP.GT.AND P0, PT, R2, R5, PT ;  /* 0x000000050200720c */ /* 0x000fc40003f04270 */
[----:B------:R-:W-:Y:S02]  /*1240*/  @!P1 SHF.R.U32.HI R2, RZ, 0x3, R9 ;  /* 0x00000003ff029819 */ /* 0x000fe40000011609 */
[----:B------:R-:W0:Y:S02]  /*1250*/  SHFL.DOWN PT, R0, R11, 0x10, R5 ;  /* 0x0a0000000b007989 */ /* 0x000e2400000e0005 */
[----:B------:R-:W-:-:S04]  /*1260*/  @!P1 LOP3.LUT R2, R2, 0x7c, RZ, 0xc0, !PT ;  /* 0x0000007c02029812 */ /* 0x000fc800078ec0ff */
[----:B------:R-:W-:-:S03]  /*1270*/  @!P1 IADD3 R3, PT, PT, R2, R3, RZ ;  /* 0x0000000302039210 */ /* 0x000fc60007ffe0ff */
[----:B0-----:R-:W-:-:S05]  /*1280*/  @!P0 FADD R11, R11, R0 ;  /* 0x000000000b0b8221 */ /* 0x001fca0000000000 */
[----:B------:R-:W-:-:S05]  /*1290*/  MOV R0, R11 ;  /* 0x0000000b00007202 */ /* 0x000fca0000000f00 */
[----:B------:R0:W-:Y:S01]  /*12a0*/  @!P1 STS [R3+0x8], R0 ;  /* 0x0000080003009388 */ /* 0x0001e20000000800 */
[----:B------:R-:W-:Y:S06]  /*12b0*/  BAR.SYNC.DEFER_BLOCKING 0x0 ;  /* 0x0000000000007b1d */ /* 0x000fec0000010000 */
[----:B------:R-:W-:Y:S05]  /*12c0*/  @P5 BRA `(.L_x_102) ;  /* 0x0000001c00105947 */ /* 0x000fea0003800000 */
[----:B------:R-:W1:Y:S01]  /*12d0*/  S2UR UR5, SR_CgaCtaId ;  /* 0x00000000000579c3 */ /* 0x000e620000008800 */
[----:B------:R-:W-:Y:S01]  /*12e0*/  UMOV UR4, 0x400 ;  /* 0x0000040000047882 */ /* 0x000fe20000000000 */
[C---:B------:R-:W-:Y:S02]  /*12f0*/  ISETP.GT.U32.AND P3, PT, R6.reuse, 0x20, PT ;  /* 0x000000200600780c */ /* 0x040fe40003f64070 */
[C---:B------:R-:W-:Y:S02]  /*1300*/  ISETP.GT.U32.AND P1, PT, R6.reuse, 0x40, PT ;  /* 0x000000400600780c */ /* 0x040fe40003f24070 */
[C---:B------:R-:W-:Y:S02]  /*1310*/  ISETP.GT.U32.AND.EX P3, PT, R7.reuse, RZ, PT, P3 ;  /* 0x000000ff0700720c */ /* 0x040fe40003f64130 */
[----:B------:R-:W-:Y:S02]  /*1320*/  ISETP.GT.U32.AND P0, PT, R6, 0x60, PT ;  /* 0x000000600600780c */ /* 0x000fe40003f04070 */
[----:B------:R-:W-:-:S02]  /*1330*/  ISETP.GT.U32.AND.EX P1, PT, R7, RZ, PT, P1 ;  /* 0x000000ff0700720c */ /* 0x000fc40003f24110 */
[C---:B------:R-:W-:Y:S02]  /*1340*/  ISETP.GT.U32.AND P2, PT, R6.reuse, 0x80, PT ;  /* 0x000000800600780c */ /* 0x040fe40003f44070 */
[C---:B------:R-:W-:Y:S02]  /*1350*/  ISETP.GT.U32.AND.EX P0, PT, R7.reuse, RZ, PT, P0 ;  /* 0x000000ff0700720c */ /* 0x040fe40003f04100 */
[----:B------:R-:W-:Y:S02]  /*1360*/  ISETP.GT.U32.AND P4, PT, R6, 0xa0, PT ;  /* 0x000000a00600780c */ /* 0x000fe40003f84070 */
[C---:B------:R-:W-:Y:S02]  /*1370*/  ISETP.GT.U32.AND.EX P2, PT, R7.reuse, RZ, PT, P2 ;  /* 0x000000ff0700720c */ /* 0x040fe40003f44120 */
[----:B------:R-:W-:Y:S01]  /*1380*/  ISETP.GT.U32.AND.EX P4, PT, R7, RZ, PT, P4 ;  /* 0x000000ff0700720c */ /* 0x000fe20003f84140 */
[----:B-1----:R-:W-:-:S09]  /*1390*/  ULEA UR4, UR5, UR4, 0x18 ;  /* 0x0000000405047291 */ /* 0x002fd2000f8ec0ff */
[----:B0-----:R-:W0:Y:S04]  /*13a0*/  LDS R3, [UR4+0xc] ;  /* 0x00000c04ff037984 */ /* 0x001e280008000800 */
[----:B------:R-:W1:Y:S04]  /*13b0*/  LDS.128 R8, [UR4+0x10] ;  /* 0x00001004ff087984 */ /* 0x000e680008000c00 */
[----:B------:R-:W2:Y:S01]  /*13c0*/  LDS.64 R4, [UR4+0x20] ;  /* 0x00002004ff047984 */ /* 0x000ea20008000a00 */
[----:B0-----:R-:W-:Y:S01]  /*13d0*/  @P3 FADD R0, R0, R3 ;  /* 0x0000000300003221 */ /* 0x001fe20000000000 */
[----:B------:R-:W-:-:S03]  /*13e0*/  ISETP.GT.U32.AND P3, PT, R6, 0xc0, PT ;  /* 0x000000c00600780c */ /* 0x000fc60003f64070 */
[----:B-1----:R-:W-:Y:S01]  /*13f0*/  @P1 FADD R0, R0, R8 ;  /* 0x0000000800001221 */ /* 0x002fe20000000000 */
[----:B------:R-:W-:Y:S02]  /*1400*/  ISETP.GT.U32.AND P1, PT, R6, 0xe0, PT ;  /* 0x000000e00600780c */ /* 0x000fe40003f24070 */
[C---:B------:R-:W-:Y:S01]  /*1410*/  ISETP.GT.U32.AND.EX P3, PT, R7.reuse, RZ, PT, P3 ;  /* 0x000000ff0700720c */ /* 0x040fe20003f64130 */
[----:B------:R-:W-:Y:S01]  /*1420*/  @P0 FADD R0, R0, R9 ;  /* 0x0000000900000221 */ /* 0x000fe20000000000 */
[----:B------:R-:W-:-:S03]  /*1430*/  ISETP.GT.U32.AND.EX P1, PT, R7, RZ, PT, P1 ;  /* 0x000000ff0700720c */ /* 0x000fc60003f24110 */
[----:B------:R-:W-:-:S04]  /*1440*/  @P2 FADD R0, R0, R10 ;  /* 0x0000000a00002221 */ /* 0x000fc80000000000 */
[----:B------:R-:W-:-:S04]  /*1450*/  @P4 FADD R0, R0, R11 ;  /* 0x0000000b00004221 */ /* 0x000fc80000000000 */
[----:B--2---:R-:W-:-:S04]  /*1460*/  @P3 FADD R0, R0, R4 ;  /* 0x0000000400003221 */ /* 0x004fc80000000000 */
[----:B------:R-:W-:Y:S01]  /*1470*/  @P1 FADD R0, R0, R5 ;  /* 0x0000000500001221 */ /* 0x000fe20000000000 */
[----:B------:R-:W-:Y:S06]  /*1480*/  BRA `(.L_x_102) ;  /* 0x0000001800a07947 */ /* 0x000fec0003800000 */
.L_x_88:
[----:B------:R-:W0:Y:S01]  /*1490*/  S2R R0, SR_TID.X ;  /* 0x0000000000007919 */ /* 0x000e220000002100 */
[----:B------:R-:W0:Y:S08]  /*14a0*/  LDC.64 R2, c[0x0][0x380] ;  /* 0x0000e000ff027b82 */ /* 0x000e300000000a00 */
[----:B------:R-:W1:Y:S01]  /*14b0*/  LDC.64 R4, c[0x0][0x388] ;  /* 0x0000e200ff047b82 */ /* 0x000e620000000a00 */
[----:B0-----:R-:W-:-:S04]  /*14c0*/  IMAD.WIDE.U32 R2, R0, 0x4, R2 ;  /* 0x0000000400027825 */ /* 0x001fc800078e0002 */
[----:B-1----:R-:W-:Y:S01]  /*14d0*/  IMAD.WIDE.U32 R4, R0, 0x4, R4 ;  /* 0x0000000400047825 */ /* 0x002fe200078e0004 */
        /* <DEDUP_REMOVED lines=32> */
[----:B------:R-:W-:-:S04]  /*16e0*/  IADD3 R45, P1, PT, R6, -0x1000, RZ ;  /* 0xfffff000062d7810 */ /* 0x000fc80007f3e0ff */
[----:B------:R-:W-:Y:S01]  /*16f0*/  ISETP.GE.U32.AND P0, PT, R45, 0x1000, PT ;  /* 0x000010002d00780c */ /* 0x000fe20003f06070 */
[----:B------:R-:W-:Y:S01]  /*1700*/  UMOV UR9, 0x1000 ;  /* 0x0000100000097882 */ /* 0x000fe20000000000 */
[----:B------:R-:W-:Y:S01]  /*1710*/  UMOV UR4, URZ ;  /* 0x000000ff00047c82 */ /* 0x000fe20008000000 */
[----:B--2---:R-:W-:Y:S01]  /*1720*/  FADD R28, R28, -R29 ;  /* 0x8000001d1c1c7221 */ /* 0x004fe20000000000 */
[----:B---3--:R-:W-:-:S03]  /*1730*/  FADD R8, R8, -R9 ;  /* 0x8000000908087221 */ /* 0x008fc60000000000 */
[----:B------:R-:W-:Y:S01]  /*1740*/  FMUL R9, R28, R28 ;  /* 0x0000001c1c097220 */ /* 0x000fe20000400000 */
[----:B----4-:R-:W-:-:S04]  /*1750*/  FADD R38, R38, -R39 ;  /* 0x8000002726267221 */ /* 0x010fc80000000000 */
[----:B------:R-:W-:Y:S01]  /*1760*/  FFMA R38, R38, R38, R9 ;  /* 0x0000002626267223 */ /* 0x000fe20000000009 */
[----:B-----5:R-:W-:-:S04]  /*1770*/  FADD R10, R10, -R11 ;  /* 0x8000000b0a0a7221 */ /* 0x020fc80000000000 */
[----:B------:R-:W-:Y:S01]  /*1780*/  FMUL R9, R10, R10 ;  /* 0x0000000a0a097220 */ /* 0x000fe20000400000 */
[----:B------:R-:W-:-:S04]  /*1790*/  FADD R12, R12, -R15 ;  /* 0x8000000f0c0c7221 */ /* 0x000fc80000000000 */
[----:B------:R-:W-:Y:S01]  /*17a0*/  FFMA R9, R12, R12, R9 ;  /* 0x0000000c0c097223 */ /* 0x000fe20000000009 */
[----:B------:R-:W-:Y:S01]  /*17b0*/  IADD3.X R12, PT, PT, R7, -0x1, RZ, P1, !PT ;  /* 0xffffffff070c7810 */ /* 0x000fe20000ffe4ff */
[----:B------:R-:W-:-:S03]  /*17c0*/  FADD R32, R32, -R33 ;  /* 0x8000002120207221 */ /* 0x000fc60000000000 */
[----:B------:R-:W-:Y:S01]  /*17d0*/  ISETP.GE.U32.AND.EX P0, PT, R12, RZ, PT, P0 ;  /* 0x000000ff0c00720c */ /* 0x000fe20003f06100 */
[----:B------:R-:W-:Y:S01]  /*17e0*/  FADD R36, R36, -R37 ;  /* 0x8000002524247221 */ /* 0x000fe20000000000 */
[----:B------:R-:W-:-:S03]  /*17f0*/  FADD R26, R27, -R26 ;  /* 0x8000001a1b1a7221 */ /* 0x000fc60000000000 */
[----:B------:R-:W-:Y:S01]  /*1800*/  FMUL R27, R36, R36 ;  /* 0x00000024241b7220 */ /* 0x000fe20000400000 */
[----:B------:R-:W-:-:S04]  /*1810*/  FMUL R29, R26, R26 ;  /* 0x0000001a1a1d7220 */ /* 0x000fc80000400000 */
[----:B------:R-:W-:Y:S01]  /*1820*/  FFMA R29, R8, R8, R29 ;  /* 0x00000008081d7223 */ /* 0x000fe2000000001d */
[----:B------:R-:W-:Y:S01]  /*1830*/  FADD R14, R14, -R21 ;  /* 0x800000150e0e7221 */ /* 0x000fe20000000000 */
[----:B------:R-:W-:Y:S01]  /*1840*/  FADD R17, R17, -R22 ;  /* 0x8000001611117221 */ /* 0x000fe20000000000 */
[----:B------:R-:W-:Y:S02]  /*1850*/  FADD R19, R19, -R24 ;  /* 0x8000001813137221 */ /* 0x000fe40000000000 */
[----:B------:R-:W-:Y:S01]  /*1860*/  FMUL R14, R14, R14 ;  /* 0x0000000e0e0e7220 */ /* 0x000fe20000400000 */
[----:B------:R-:W-:Y:S01]  /*1870*/  FMUL R17, R17, R17 ;  /* 0x0000001111117220 */ /* 0x000fe20000400000 */
[----:B------:R-:W-:Y:S01]  /*1880*/  FMUL R19, R19, R19 ;  /* 0x0000001313137220 */ /* 0x000fe20000400000 */
[----:B------:R-:W-:Y:S01]  /*1890*/  FADD R30, R30, -R31 ;  /* 0x8000001f1e1e7221 */ /* 0x000fe20000000000 */
[----:B------:R-:W-:Y:S01]  /*18a0*/  FMUL R31, R32, R32 ;  /* 0x00000020201f7220 */ /* 0x000fe20000400000 */
[----:B------:R-:W-:-:S03]  /*18b0*/  FADD R34, R34, -R35 ;  /* 0x8000002322227221 */ /* 0x000fc60000000000 */
[----:B------:R-:W-:Y:S01]  /*18c0*/  FFMA R30, R30, R30, R31 ;  /* 0x0000001e1e1e7223 */ /* 0x000fe2000000001f */
[----:B------:R-:W-:Y:S01]  /*18d0*/  FFMA R27, R34, R34, R27 ;  /* 0x00000022221b7223 */ /* 0x000fe2000000001b */
[----:B------:R-:W-:-:S03]  /*18e0*/  FADD R38, R38, R29 ;  /* 0x0000001d26267221 */ /* 0x000fc60000000000 */
[----:B------:R-:W-:Y:S01]  /*18f0*/  FADD R27, R30, R27 ;  /* 0x0000001b1e1b7221 */ /* 0x000fe20000000000 */
[----:B------:R-:W-:Y:S01]  /*1900*/  FADD R13, R13, -R20 ;  /* 0x800000140d0d7221 */ /* 0x000fe20000000000 */
[----:B------:R-:W-:Y:S01]  /*1910*/  FADD R16, R16, -R23 ;  /* 0x8000001710107221 */ /* 0x000fe20000000000 */
[----:B------:R-:W-:Y:S02]  /*1920*/  FADD R18, R18, -R25 ;  /* 0x8000001912127221 */ /* 0x000fe40000000000 */
[----:B------:R-:W-:Y:S01]  /*1930*/  FFMA R14, R13, R13, R14 ;  /* 0x0000000d0d0e7223 */ /* 0x000fe2000000000e */
[----:B------:R-:W-:Y:S01]  /*1940*/  FFMA R17, R16, R16, R17 ;  /* 0x0000001010117223 */ /* 0x000fe20000000011 */
[----:B------:R-:W-:Y:S02]  /*1950*/  FFMA R18, R18, R18, R19 ;  /* 0x0000001212127223 */ /* 0x000fe40000000013 */
[----:B------:R-:W-:Y:S02]  /*1960*/  FADD R9, R9, R14 ;  /* 0x0000000e09097221 */ /* 0x000fe40000000000 */
[----:B------:R-:W-:Y:S01]  /*1970*/  FADD R18, R17, R18 ;  /* 0x0000001211127221 */ /* 0x000fe20000000000 */
[----:B------:R-:W-:-:S03]  /*1980*/  FADD R27, R27, R38 ;  /* 0x000000261b1b7221 */ /* 0x000fc60000000000 */
[----:B------:R-:W-:-:S04]  /*1990*/  FADD R18, R9, R18 ;  /* 0x0000001209127221 */ /* 0x000fc80000000000 */
[----:B------:R-:W-:Y:S01]  /*19a0*/  FADD R13, R27, R18 ;  /* 0x000000121b0d7221 */ /* 0x000fe20000000000 */
[----:B------:R-:W-:Y:S06]  /*19b0*/  @!P0 BRA `(.L_x_103) ;  /* 0x00000004006c8947 */ /* 0x000fec0003800000 */
[----:B------:R-:W0:Y:S01]  /*19c0*/  LDC.64 R6, c[0x0][0x398] ;  /* 0x0000e600ff067b82 */ /* 0x000e220000000a00 */
[----:B------:R-:W-:Y:S01]  /*19d0*/  UMOV UR9, 0x1000 ;  /* 0x0000100000097882 */ /* 0x000fe20000000000 */
[----:B------:R-:W-:-:S05]  /*19e0*/  UMOV UR4, URZ ;  /* 0x000000ff00047c82 */ /* 0x000fca0008000000 */
.L_x_105:
[----:B------:R-:W-:Y:S02]  /*19f0*/  USHF.L.U32 UR5, UR9, 0x2, URZ ;  /* 0x0000000209057899 */ /* 0x000fe400080006ff */
[----:B------:R-:W-:-:S04]  /*1a00*/  USHF.L.U64.HI UR8, UR9, 0x2, UR4 ;  /* 0x0000000209087899 */ /* 0x000fc80008010204 */
[----:B------:R-:W-:Y:S02]  /*1a10*/  IADD3 R10, P0, PT, R2, UR5, RZ ;  /* 0x00000005020a7c10 */ /* 0x000fe4000ff1e0ff */
[----:B------:R-:W-:Y:S02]  /*1a20*/  IADD3 R8, P1, PT, R4, UR5, RZ ;  /* 0x0000000504087c10 */ /* 0x000fe4000ff3e0ff */
[----:B------:R-:W-:Y:S02]  /*1a30*/  IADD3.X R11, PT, PT, R3, UR8, RZ, P0, !PT ;  /* 0x00000008030b7c10 */ /* 0x000fe400087fe4ff */
        /* <DEDUP_REMOVED lines=33> */
[----:B--2---:R-:W-:-:S04]  /*1c50*/  FADD R16, R35, -R16 ;  /* 0x8000001023107221 */ /* 0x004fc80000000000 */
[----:B-1----:R-:W-:Y:S01]  /*1c60*/  FMUL R11, R16, R16 ;  /* 0x00000010100b7220 */ /* 0x002fe20000400000 */
[----:B---3--:R-:W-:-:S04]  /*1c70*/  FADD R19, R28, -R19 ;  /* 0x800000131c137221 */ /* 0x008fc80000000000 */
[----:B------:R-:W-:Y:S01]  /*1c80*/  FMUL R10, R19, R19 ;  /* 0x00000013130a7220 */ /* 0x000fe20000400000 */
[----:B----4-:R-:W-:-:S04]  /*1c90*/  FADD R14, R23, -R14 ;  /* 0x8000000e170e7221 */ /* 0x010fc80000000000 */
[----:B------:R-:W-:Y:S01]  /*1ca0*/  FMUL R14, R14, R14 ;  /* 0x0000000e0e0e7220 */ /* 0x000fe20000400000 */
[----:B-----5:R-:W-:-:S04]  /*1cb0*/  FADD R20, R33, -R20 ;  /* 0x8000001421147221 */ /* 0x020fc80000000000 */
[----:B------:R-:W-:Y:S01]  /*1cc0*/  FFMA R11, R20, R20, R11 ;  /* 0x00000014140b7223 */ /* 0x000fe2000000000b */
[----:B------:R-:W-:-:S04]  /*1cd0*/  FADD R17, R30, -R17 ;  /* 0x800000111e117221 */ /* 0x000fc80000000000 */
[----:B------:R-:W-:Y:S01]  /*1ce0*/  FFMA R10, R17, R17, R10 ;  /* 0x00000011110a7223 */ /* 0x000fe2000000000a */
[----:B------:R-:W-:-:S04]  /*1cf0*/  FADD R15, R24, -R15 ;  /* 0x8000000f180f7221 */ /* 0x000fc80000000000 */
[----:B------:R-:W-:Y:S01]  /*1d00*/  FFMA R15, R15, R15, R14 ;  /* 0x0000000f0f0f7223 */ /* 0x000fe2000000000e */
[----:B0-----:R-:W-:Y:S01]  /*1d10*/  IADD3 R14, P1, PT, R6, -UR9, RZ ;  /* 0x80000009060e7c10 */ /* 0x001fe2000ff3e0ff */
[----:B------:R-:W-:Y:S01]  /*1d20*/  FADD R36, R41, -R36 ;  /* 0x8000002429247221 */ /* 0x000fe20000000000 */
[----:B------:R-:W-:Y:S02]  /*1d30*/  FADD R10, R11, R10 ;  /* 0x0000000a0b0a7221 */ /* 0x000fe40000000000 */
[----:B------:R-:W-:Y:S01]  /*1d40*/  ISETP.GE.U32.AND P0, PT, R14, 0x1000, PT ;  /* 0x000010000e00780c */ /* 0x000fe20003f06070 */
[----:B------:R-:W-:Y:S01]  /*1d50*/  FMUL R36, R36, R36 ;  /* 0x0000002424247220 */ /* 0x000fe20000400000 */
[----:B------:R-:W-:Y:S01]  /*1d60*/  FADD R34, R39, -R34 ;  /* 0x8000002227227221 */ /* 0x000fe20000000000 */
[----:B------:R-:W-:-:S03]  /*1d70*/  IADD3.X R11, PT, PT, R7, ~UR4, RZ, P1, !PT ;  /* 0x80000004070b7c10 */ /* 0x000fc60008ffe4ff */
[----:B------:R-:W-:Y:S01]  /*1d80*/  FMUL R34, R34, R34 ;  /* 0x0000002222227220 */ /* 0x000fe20000400000 */
[----:B------:R-:W-:-:S04]  /*1d90*/  FADD R32, R37, -R32 ;  /* 0x8000002025207221 */ /* 0x000fc80000000000 */
[----:B------:R-:W-:Y:S01]  /*1da0*/  FMUL R32, R32, R32 ;  /* 0x0000002020207220 */ /* 0x000fe20000400000 */
[----:B------:R-:W-:-:S04]  /*1db0*/  FADD R22, R25, -R22 ;  /* 0x8000001619167221 */ /* 0x000fc80000000000 */
[----:B------:R-:W-:Y:S01]  /*1dc0*/  FMUL R22, R22, R22 ;  /* 0x0000001616167220 */ /* 0x000fe20000400000 */
[----:B------:R-:W-:Y:S01]  /*1dd0*/  FADD R44, R43, -R44 ;  /* 0x8000002c2b2c7221 */ /* 0x000fe20000000000 */
[----:B------:R-:W-:-:S03]  /*1de0*/  ISETP.GE.U32.AND.EX P0, PT, R11, RZ, PT, P0 ;  /* 0x000000ff0b00720c */ /* 0x000fc60003f06100 */
        /* <DEDUP_REMOVED lines=9> */
[----:B------:R-:W-:Y:S01]  /*1e80*/  FADD R13, R13, R36 ;  /* 0x000000240d0d7221 */ /* 0x000fe20000000000 */
[----:B------:R-:W-:Y:S02]  /*1e90*/  FADD R8, R8, R29 ;  /* 0x0000001d08087221 */ /* 0x000fe40000000000 */
[----:B------:R-:W-:Y:S02]  /*1ea0*/  FADD R15, R22, R15 ;  /* 0x0000000f160f7221 */ /* 0x000fe40000000000 */
[----:B------:R-:W-:Y:S02]  /*1eb0*/  FADD R8, R13, R8 ;  /* 0x000000080d087221 */ /* 0x000fe40000000000 */
[----:B------:R-:W-:Y:S01]  /*1ec0*/  FADD R15, R10, R15 ;  /* 0x0000000f0a0f7221 */ /* 0x000fe20000000000 */
[----:B------:R-:W-:-:S03]  /*1ed0*/  FADD R9, R18, -R9 ;  /* 0x8000000912097221 */ /* 0x000fc60000000000 */
[----:B------:R-:W-:-:S04]  /*1ee0*/  FADD R8, R8, R15 ;  /* 0x0000000f08087221 */ /* 0x000fc80000000000 */
[----:B------:R-:W-:Y:S01]  /*1ef0*/  FFMA R13, R9, R9, R8 ;  /* 0x00000009090d7223 */ /* 0x000fe20000000008 */
[----:B------:R-:W-:Y:S06]  /*1f00*/  @!P0 BRA `(.L_x_104) ;  /* 0x0000000c005c8947 */ /* 0x000fec0003800000 */
[----:B------:R-:W-:-:S04]  /*1f10*/  UIADD3 UR9, UP0, UPT, UR9, 0x1000, URZ ;  /* 0x0000100009097890 */ /* 0x000fc8000ff1e0ff */
[----:B------:R-:W-:Y:S02]  /*1f20*/  UIADD3.X UR4, UPT, UPT, URZ, UR4, URZ, UP0, !UPT ;  /* 0x00000004ff047290 */ /* 0x000fe400087fe4ff */
[----:B------:R-:W-:-:S04]  /*1f30*/  ISETP.LT.U32.AND P0, PT, R45, UR9, PT ;  /* 0x000000092d007c0c */ /* 0x000fc8000bf01070 */
[----:B------:R-:W-:-:S04]  /*1f40*/  MOV R9, UR4 ;  /* 0x0000000400097c02 */ /* 0x000fc80008000f00 */
[----:B------:R-:W-:-:S13]  /*1f50*/  ISETP.GT.U32.AND.EX P0, PT, R9, R12, PT, P0 ;  /* 0x0000000c0900720c */ /* 0x000fda0003f04100 */
[----:B------:R-:W-:Y:S05]  /*1f60*/  @!P0 BRA `(.L_x_105) ;  /* 0xfffffff800a08947 */ /* 0x000fea000383ffff */
.L_x_103:
[C---:B------:R-:W-:Y:S01]  /*1f70*/  IADD3 R3, PT, PT, R6.reuse, -UR9, RZ ;  /* 0x8000000906037c10 */ /* 0x040fe2000fffe0ff */
[----:B------:R-:W-:Y:S01]  /*1f80*/  BSSY.RECONVERGENT B1, `(.L_x_104) ;  /* 0x00000cf000017945 */ /* 0x000fe20003800200 */
[----:B------:R-:W-:Y:S02]  /*1f90*/  ISETP.LE.U32.AND P1, PT, R6, UR9, PT ;  /* 0x0000000906007c0c */ /* 0x000fe4000bf23070 */
[----:B------:R-:W-:Y:S02]  /*1fa0*/  MOV R2, UR4 ;  /* 0x0000000400027c02 */ /* 0x000fe40008000f00 */
[----:B------:R-:W-:-:S04]  /*1fb0*/  ISETP.GE.AND P0, PT, R0, R3, PT ;  /* 0x000000030000720c */ /* 0x000fc80003f06270 */
[----:B------:R-:W-:-:S13]  /*1fc0*/  ISETP.GE.U32.OR.EX P0, PT, R2, R7, P0, P1 ;  /* 0x000000070200720c */ /* 0x000fda0000706510 */
[----:B------:R-:W-:Y:S05]  /*1fd0*/  @P0 BRA `(.L_x_106) ;  /* 0x0000000c00240947 */ /* 0x000fea0003800000 */
[-C--:B------:R-:W-:Y:S01]  /*1fe0*/  LOP3.LUT R3, RZ, R0.reuse, RZ, 0x33, !PT ;  /* 0x00000000ff037212 */ /* 0x080fe200078e33ff */
[----:B------:R-:W-:Y:S03]  /*1ff0*/  BSSY.RECONVERGENT B2, `(.L_x_107) ;  /* 0x000005c000027945 */ /* 0x000fe60003800200 */
[----:B------:R-:W-:Y:S02]  /*2000*/  IADD3 R3, PT, PT, R6, -UR9, R3 ;  /* 0x8000000906037c10 */ /* 0x000fe4000fffe003 */
[----:B------:R-:W-:Y:S02]  /*2010*/  MOV R6, R0 ;  /* 0x0000000000067202 */ /* 0x000fe40000000f00 */
[C---:B------:R-:W-:Y:S02]  /*2020*/  ISETP.GE.U32.AND P1, PT, R3.reuse, 0xf00, PT ;  /* 0x00000f000300780c */ /* 0x040fe40003f26070 */
[----:B------:R-:W-:-:S04]  /*2030*/  LEA.HI R7, R3, 0x1, RZ, 0x18 ;  /* 0x0000000103077811 */ /* 0x000fc800078fc0ff */
[----:B------:R-:W-:-:S04]  /*2040*/  LOP3.LUT R40, R7, 0xf, RZ, 0xc0, !PT ;  /* 0x0000000f07287812 */ /* 0x000fc800078ec0ff */
[----:B------:R-:W-:-:S03]  /*2050*/  ISETP.NE.AND P0, PT, R40, RZ, PT ;  /* 0x000000ff2800720c */ /* 0x000fc60003f05270 */
[----:B------:R-:W-:Y:S10]  /*2060*/  @!P1 BRA `(.L_x_108) ;  /* 0x0000000400509947 */ /* 0x000ff40003800000 */
[----:B------:R-:W0:Y:S01]  /*2070*/  LDCU.128 UR12, c[0x0][0x380] ;  /* 0x00007000ff0c77ac */ /* 0x000e220008000c00 */
[----:B------:R-:W-:Y:S02]  /*2080*/  IADD3 R3, P1, PT, R0, UR9, RZ ;  /* 0x0000000900037c10 */ /* 0x000fe4000ff3e0ff */
[----:B------:R-:W-:Y:S02]  /*2090*/  LOP3.LUT R11, R7, 0x1fffff0, RZ, 0xc0, !PT ;  /* 0x01fffff0070b7812 */ /* 0x000fe400078ec0ff */
[----:B------:R-:W-:Y:S02]  /*20a0*/  IADD3.X R4, PT, PT, RZ, UR4, RZ, P1, !PT ;  /* 0x00000004ff047c10 */ /* 0x000fe40008ffe4ff */
[C---:B------:R-:W-:Y:S02]  /*20b0*/  LEA R2, P1, R3.reuse, 0x2000, 0x2 ;  /* 0x0000200003027811 */ /* 0x040fe400078210ff */
[----:B------:R-:W-:Y:S02]  /*20c0*/  MOV R6, R0 ;  /* 0x0000000000067202 */ /* 0x000fe40000000f00 */
[----:B------:R-:W-:-:S02]  /*20d0*/  LEA.HI.X R3, R3, RZ, R4, 0x2, P1 ;  /* 0x000000ff03037211 */ /* 0x000fc400008f1404 */
[----:B------:R-:W-:Y:S02]  /*20e0*/  IADD3 R11, PT, PT, -R11, RZ, RZ ;  /* 0x000000ff0b0b7210 */ /* 0x000fe40007ffe1ff */
[C---:B0-----:R-:W-:Y:S02]  /*20f0*/  IADD3 R4, P1, PT, R2.reuse, UR12, RZ ;  /* 0x0000000c02047c10 */ /* 0x041fe4000ff3e0ff */
[----:B------:R-:W-:Y:S02]  /*2100*/  IADD3 R2, P2, PT, R2, UR14, RZ ;  /* 0x0000000e02027c10 */ /* 0x000fe4000ff5e0ff */
[C---:B------:R-:W-:Y:S02]  /*2110*/  IADD3.X R5, PT, PT, R3.reuse, UR13, RZ, P1, !PT ;  /* 0x0000000d03057c10 */ /* 0x040fe40008ffe4ff */
[----:B------:R-:W-:-:S09]  /*2120*/  IADD3.X R3, PT, PT, R3, UR15, RZ, P2, !PT ;  /* 0x0000000f03037c10 */ /* 0x000fd200097fe4ff */
.L_x_109:
        /* <DEDUP_REMOVED lines=32> */
[----:B------:R-:W-:-:S02]  /*2330*/  IADD3 R11, PT, PT, R11, 0x10, RZ ;  /* 0x000000100b0b7810 */ /* 0x000fc40007ffe0ff */
[----:B------:R-:W-:Y:S02]  /*2340*/  IADD3 R6, PT, PT, R6, 0x1000, RZ ;  /* 0x0000100006067810 */ /* 0x000fe40007ffe0ff */
[----:B------:R-:W-:Y:S02]  /*2350*/  ISETP.NE.AND P1, PT, R11, RZ, PT ;  /* 0x000000ff0b00720c */ /* 0x000fe40003f25270 */
[----:B0-----:R-:W-:Y:S02]  /*2360*/  IADD3 R4, P2, PT, R4, 0x4000, RZ ;  /* 0x0000400004047810 */ /* 0x001fe40007f5e0ff */
[----:B-1----:R-:W-:Y:S02]  /*2370*/  IADD3 R2, P3, PT, R2, 0x4000, RZ ;  /* 0x0000400002027810 */ /* 0x002fe40007f7e0ff */
[----:B------:R-:W-:Y:S02]  /*2380*/  IADD3.X R5, PT, PT, RZ, R5, RZ, P2, !PT ;  /* 0x00000005ff057210 */ /* 0x000fe400017fe4ff */
        /* <DEDUP_REMOVED lines=34> */
.L_x_108:
[----:B------:R-:W-:Y:S05]  /*25b0*/  BSYNC.RECONVERGENT B2 ;  /* 0x0000000000027941 */ /* 0x000fea0003800200 */
.L_x_107:
        /* <DEDUP_REMOVED lines=8> */
[----:B------:R-:W-:Y:S02]  /*2640*/  IADD3.X R2, PT, PT, RZ, UR4, RZ, P0, !PT ;  /* 0x00000004ff027c10 */ /* 0x000fe400087fe4ff */
        /* <DEDUP_REMOVED lines=39> */
.L_x_111:
[----:B------:R-:W-:Y:S05]  /*28c0*/  BSYNC.RECONVERGENT B2 ;  /* 0x0000000000027941 */ /* 0x000fea0003800200 */
.L_x_110:
        /* <DEDUP_REMOVED lines=32> */
.L_x_113:
[----:B------:R-:W-:Y:S05]  /*2ad0*/  BSYNC.RECONVERGENT B2 ;  /* 0x0000000000027941 */ /* 0x000fea0003800200 */
.L_x_112:
[----:B------:R-:W-:Y:S05]  /*2ae0*/  @!P1 BRA `(.L_x_106) ;  /* 0x0000000000609947 */ /* 0x000fea0003800000 */
[----:B------:R-:W0:Y:S01]  /*2af0*/  LDCU.128 UR12, c[0x0][0x380] ;  /* 0x00007000ff0c77ac */ /* 0x000e220008000c00 */
[----:B------:R-:W-:Y:S02]  /*2b00*/  IADD3 R10, P0, PT, R6, UR9, RZ ;  /* 0x00000009060a7c10 */ /* 0x000fe4000ff1e0ff */
[----:B------:R-:W-:Y:S02]  /*2b10*/  IADD3 R6, PT, PT, -R8, RZ, RZ ;  /* 0x000000ff08067210 */ /* 0x000fe40007ffe1ff */
[----:B------:R-:W-:Y:S02]  /*2b20*/  SHF.L.U32 R7, R10, 0x2, RZ ;  /* 0x000000020a077819 */ /* 0x000fe400000006ff */
[----:B------:R-:W-:-:S04]  /*2b30*/  IADD3.X R3, PT, PT, RZ, UR4, RZ, P0, !PT ;  /* 0x00000004ff037c10 */ /* 0x000fc800087fe4ff */
[----:B------:R-:W-:Y:S02]  /*2b40*/  SHF.L.U64.HI R10, R10, 0x2, R3 ;  /* 0x000000020a0a7819 */ /* 0x000fe40000010203 */
[C---:B0-----:R-:W-:Y:S02]  /*2b50*/  IADD3 R4, P0, PT, R7.reuse, UR14, RZ ;  /* 0x0000000e07047c10 */ /* 0x041fe4000ff1e0ff */
[----:B------:R-:W-:Y:S02]  /*2b60*/  IADD3 R7, P1, PT, R7, UR12, RZ ;  /* 0x0000000c07077c10 */ /* 0x000fe4000ff3e0ff */
[C---:B------:R-:W-:Y:S02]  /*2b70*/  IADD3.X R9, PT, PT, R10.reuse, UR15, RZ, P0, !PT ;  /* 0x0000000f0a097c10 */ /* 0x040fe400087fe4ff */
[----:B------:R-:W-:-:S09]  /*2b80*/  IADD3.X R10, PT, PT, R10, UR13, RZ, P1, !PT ;  /* 0x0000000d0a0a7c10 */ /* 0x000fd20008ffe4ff */
.L_x_114:
        /* <DEDUP_REMOVED lines=14> */
.L_x_106:
[----:B------:R-:W-:Y:S05]  /*2c70*/  BSYNC.RECONVERGENT B1 ;  /* 0x0000000000017941 */ /* 0x000fea0003800200 */
.L_x_104:
[----:B------:R-:W0:Y:S01]  /*2c80*/  S2R R6, SR_LANEID ;  /* 0x0000000000067919 */ /* 0x000e220000000000 */
[----:B------:R-:W-:Y:S01]  /*2c90*/  ISETP.NE.AND P5, PT, R0, RZ, PT ;  /* 0x000000ff0000720c */ /* 0x000fe20003fa5270 */
        /* <DEDUP_REMOVED lines=38> */
[----:B------:R-:W-:-:S07]  /*2f00*/  FADD R0, R8, R9 ;  /* 0x0000000908007221 */ /* 0x000fce0000000000 */
.L_x_102:
[----:B------:R-:W-:Y:S05]  /*2f10*/  BSYNC.RECONVERGENT B0 ;  /* 0x0000000000007941 */ /* 0x000fea0003800200 */
.L_x_87:
[----:B------:R-:W-:Y:S05]  /*2f20*/  @P5 EXIT ;  /* 0x000000000000594d */ /* 0x000fea0003800000 */
[----:B012---:R-:W0:Y:S01]  /*2f30*/  LDC.64 R2, c[0x0][0x390] ;  /* 0x0000e400ff027b82 */ /* 0x007e220000000a00 */
[----:B------:R-:W1:Y:S02]  /*2f40*/  LDCU UR4, c[0x0][0x3a4] ;  /* 0x00007480ff0477ac */ /* 0x000e640008000800 */
[----:B-1----:R-:W-:-:S05]  /*2f50*/  FADD R5, R0, UR4 ;  /* 0x0000000400057e21 */ /* 0x002fca0008000000 */
[----:B0-----:R-:W-:Y:S01]  /*2f60*/  STG.E desc[UR6][R2.64], R5 ;  /* 0x0000000502007986 */ /* 0x001fe2000c101906 */
[----:B------:R-:W-:Y:S05]  /*2f70*/  EXIT ;  /* 0x000000000000794d */ /* 0x000fea0003800000 */
.L_x_115:
        /* <DEDUP_REMOVED lines=16> */
.L_x_240:


//--------------------- .text._ZN3cub18CUB_300001_SM_10006detail6reduce28DeviceReduceSingleTileKernelINS2_10policy_hubIfjN4cuda3std3__44plusIfEEE10Policy1000EPfSC_iS9_ffNS7_10__identityEEEvT0_T1_T2_T3_T4_T6_ --------------------------
	.section	.text._ZN3cub18CUB_300001_SM_10006detail6reduce28DeviceReduceSingleTileKernelINS2_10policy_hubIfjN4cuda3std3__44plusIfEEE10Policy1000EPfSC_iS9_ffNS7_10__identityEEEvT0_T1_T2_T3_T4_T6_,"ax",@progbits
	.align	128
        .global         _ZN3cub18CUB_300001_SM_10006detail6reduce28DeviceReduceSingleTileKernelINS2_10policy_hubIfjN4cuda3std3__44plusIfEEE10Policy1000EPfSC_iS9_ffNS7_10__identityEEEvT0_T1_T2_T3_T4_T6_
        .type           _ZN3cub18CUB_300001_SM_10006detail6reduce28DeviceReduceSingleTileKernelINS2_10policy_hubIfjN4cuda3std3__44plusIfEEE10Policy1000EPfSC_iS9_ffNS7_10__identityEEEvT0_T1_T2_T3_T4_T6_,@function
        .size           _ZN3cub18CUB_300001_SM_10006detail6reduce28DeviceReduceSingleTileKernelINS2_10policy_hubIfjN4cuda3std3__44plusIfEEE10Policy1000EPfSC_iS9_ffNS7_10__identityEEEvT0_T1_T2_T3_T4_T6_,(.L_x_241 - _ZN3cub18CUB_300001_SM_10006detail6reduce28DeviceReduceSingleTileKernelINS2_10policy_hubIfjN4cuda3std3__44plusIfEEE10Policy1000EPfSC_iS9_ffNS7_10__identityEEEvT0_T1_T2_T3_T4_T6_)
        .other          _ZN3cub18CUB_300001_SM_10006detail6reduce28DeviceReduceSingleTileKernelINS2_10policy_hubIfjN4cuda3std3__44plusIfEEE10Policy1000EPfSC_iS9_ffNS7_10__identityEEEvT0_T1_T2_T3_T4_T6_,@"STO_CUDA_ENTRY STV_DEFAULT"
_ZN3cub18CUB_300001_SM_10006detail6reduce28DeviceReduceSingleTileKernelINS2_10policy_hubIfjN4cuda3std3__44plusIfEEE10Policy1000EPfSC_iS9_ffNS7_10__identityEEEvT0_T1_T2_T3_T4_T6_:
.text._ZN3cub18CUB_300001_SM_10006detail6reduce28DeviceReduceSingleTileKernelINS2_10policy_hubIfjN4cuda3std3__44plusIfEEE10Policy1000EPfSC_iS9_ffNS7_10__identityEEEvT0_T1_T2_T3_T4_T6_:
        /* <DEDUP_REMOVED lines=13> */
.L_x_116:
        /* <DEDUP_REMOVED lines=16> */
.L_x_121:
[----:B------:R-:W-:Y:S05]  /*01d0*/  BSYNC.RECONVERGENT B1 ;  /* 0x0000000000017941 */ /* 0x000fea0003800200 */
.L_x_120:
        /* <DEDUP_REMOVED lines=16> */
.L_x_126:
        /* <DEDUP_REMOVED lines=9> */
.L_x_125:
[----:B------:R-:W-:Y:S05]  /*0370*/  BSYNC.RECONVERGENT B2 ;  /* 0x0000000000027941 */ /* 0x000fea0003800200 */
.L_x_124:
        /* <DEDUP_REMOVED lines=8> */
.L_x_129:
        /* <DEDUP_REMOVED lines=43> */
.L_x_128:
[----:B------:R-:W-:Y:S05]  /*06b0*/  BSYNC.RECONVERGENT B2 ;  /* 0x0000000000027941 */ /* 0x000fea0003800200 */
.L_x_127:
        /* <DEDUP_REMOVED lines=26> */
.L_x_131:
[----:B------:R-:W-:Y:S05]  /*0860*/  BSYNC.RECONVERGENT B2 ;  /* 0x0000000000027941 */ /* 0x000fea0003800200 */
.L_x_130:
        /* <DEDUP_REMOVED lines=12> */
.L_x_123:
[----:B------:R-:W-:Y:S05]  /*0930*/  BSYNC.RECONVERGENT B1 ;  /* 0x0000000000017941 */ /* 0x000fea0003800200 */
.L_x_122:
        /* <DEDUP_REMOVED lines=10> */
[----:B------:R-:W1:Y:S06]  /*09e0*/  SHFL.DOWN PT, R3, R0, 0x2, 0x1f ;  /* 0x08401f0000037f89 */ /* 0x000e6c00000e0000 */
[----:B------:R-:W2:Y:S01]  /*09f0*/  @!P1 S2R R6, SR_CgaCtaId ;  /* 0x0000000000069919 */ /* 0x000ea20000008800 */
[----:B0-----:R-:W-:Y:S02]  /*0a00*/  @!P1 MOV R5, 0x400 ;  /* 0x0000040000059802 */ /* 0x001fe40000000f00 */
[----:B------:R-:W-:-:S04]  /*0a10*/  @!P1 SHF.R.U32.HI R4, RZ, 0x3, R2 ;  /* 0x00000003ff049819 */ /* 0x000fc80000011602 */
[----:B------:R-:W-:Y:S01]  /*0a20*/  @!P1 LOP3.LUT R4, R4, 0x7c, RZ, 0xc0, !PT ;  /* 0x0000007c04049812 */ /* 0x000fe200078ec0ff */
[----:B-1----:R-:W-:Y:S01]  /*0a30*/  @!P0 FADD R0, R0, R3 ;  /* 0x0000000300008221 */ /* 0x002fe20000000000 */
[----:B------:R-:W-:-:S04]  /*0a40*/  ISETP.GT.AND P0, PT, R8, 0x1b, PT ;  /* 0x0000001b0800780c */ /* 0x000fc80003f04270 */
[----:B------:R-:W0:Y:S01]  /*0a50*/  SHFL.DOWN PT, R3, R0, 0x4, 0x1f ;  /* 0x08801f0000037f89 */ /* 0x000e2200000e0000 */
[----:B--2---:R-:W-:-:S04]  /*0a60*/  @!P1 LEA R5, R6, R5, 0x18 ;  /* 0x0000000506059211 */ /* 0x004fc800078ec0ff */
        /* <DEDUP_REMOVED lines=16> */
[----:B0-----:R-:W0:Y:S04]  /*0b70*/  LDS.128 R4, [UR4+0x10] ;  /* 0x00001004ff047984 */ /* 0x001e280008000c00 */
[----:B------:R-:W1:Y:S04]  /*0b80*/  LDS.128 R12, [UR4+0x20] ;  /* 0x00002004ff0c7984 */ /* 0x000e680008000c00 */
[----:B------:R-:W2:Y:S04]  /*0b90*/  LDS.128 R8, [UR4+0x30] ;  /* 0x00003004ff087984 */ /* 0x000ea80008000c00 */
[----:B------:R-:W3:Y:S01]  /*0ba0*/  LDS.128 R16, [UR4+0x40] ;  /* 0x00004004ff107984 */ /* 0x000ee20008000c00 */
[----:B0-----:R-:W-:-:S04]  /*0bb0*/  FADD R5, R0, R5 ;  /* 0x0000000500057221 */ /* 0x001fc80000000000 */
[----:B------:R-:W-:-:S04]  /*0bc0*/  FADD R6, R5, R6 ;  /* 0x0000000605067221 */ /* 0x000fc80000000000 */
[----:B------:R-:W-:-:S04]  /*0bd0*/  FADD R7, R6, R7 ;  /* 0x0000000706077221 */ /* 0x000fc80000000000 */
[----:B-1----:R-:W-:-:S04]  /*0be0*/  FADD R12, R7, R12 ;  /* 0x0000000c070c7221 */ /* 0x002fc80000000000 */
[----:B------:R-:W-:-:S04]  /*0bf0*/  FADD R13, R12, R13 ;  /* 0x0000000d0c0d7221 */ /* 0x000fc80000000000 */
[----:B------:R-:W-:-:S04]  /*0c00*/  FADD R14, R13, R14 ;  /* 0x0000000e0d0e7221 */ /* 0x000fc80000000000 */
[----:B------:R-:W-:-:S04]  /*0c10*/  FADD R15, R14, R15 ;  /* 0x0000000f0e0f7221 */ /* 0x000fc80000000000 */
[----:B--2---:R-:W-:-:S04]  /*0c20*/  FADD R8, R15, R8 ;  /* 0x000000080f087221 */ /* 0x004fc80000000000 */
[----:B------:R-:W-:-:S04]  /*0c30*/  FADD R9, R8, R9 ;  /* 0x0000000908097221 */ /* 0x000fc80000000000 */
[----:B------:R-:W-:-:S04]  /*0c40*/  FADD R10, R9, R10 ;  /* 0x0000000a090a7221 */ /* 0x000fc80000000000 */
[----:B------:R-:W-:-:S04]  /*0c50*/  FADD R11, R10, R11 ;  /* 0x0000000b0a0b7221 */ /* 0x000fc80000000000 */
[----:B---3--:R-:W-:-:S04]  /*0c60*/  FADD R16, R11, R16 ;  /* 0x000000100b107221 */ /* 0x008fc80000000000 */
[----:B------:R-:W-:-:S04]  /*0c70*/  FADD R17, R16, R17 ;  /* 0x0000001110117221 */ /* 0x000fc80000000000 */
[----:B------:R-:W-:-:S04]  /*0c80*/  FADD R18, R17, R18 ;  /* 0x0000001211127221 */ /* 0x000fc80000000000 */
[----:B------:R-:W-:Y:S01]  /*0c90*/  FADD R0, R18, R19 ;  /* 0x0000001312007221 */ /* 0x000fe20000000000 */
[----:B------:R-:W-:Y:S06]  /*0ca0*/  BRA `(.L_x_133) ;  /* 0x0000003400707947 */ /* 0x000fec0003800000 */
.L_x_132:
        /* <DEDUP_REMOVED lines=45> */
[----:B------:R-:W0:Y:S04]  /*0f80*/  LDS.128 R16, [UR4+0x10] ;  /* 0x00001004ff107984 */ /* 0x000e280008000c00 */
[----:B----4-:R-:W1:Y:S04]  /*0f90*/  LDS.128 R4, [UR4+0x20] ;  /* 0x00002004ff047984 */ /* 0x010e680008000c00 */
[----:B------:R-:W2:Y:S04]  /*0fa0*/  LDS.128 R8, [UR4+0x30] ;  /* 0x00003004ff087984 */ /* 0x000ea80008000c00 */
[----:B------:R-:W3:Y:S01]  /*0fb0*/  LDS.128 R12, [UR4+0x40] ;  /* 0x00004004ff0c7984 */ /* 0x000ee20008000c00 */
[----:B0-----:R-:W-:Y:S01]  /*0fc0*/  @P2 FADD R0, R0, R17 ;  /* 0x0000001100002221 */ /* 0x001fe20000000000 */
[----:B------:R-:W-:-:S03]  /*0fd0*/  ISETP.GT.AND P2, PT, R3, 0x80, PT ;  /* 0x000000800300780c */ /* 0x000fc60003f44270 */
[----:B------:R-:W-:Y:S01]  /*0fe0*/  @P3 FADD R0, R0, R18 ;  /* 0x0000001200003221 */ /* 0x000fe20000000000 */
[----:B------:R-:W-:-:S03]  /*0ff0*/  ISETP.GT.AND P3, PT, R3, 0xa0, PT ;  /* 0x000000a00300780c */ /* 0x000fc60003f64270 */
[----:B------:R-:W-:Y:S01]  /*1000*/  @P1 FADD R0, R0, R19 ;  /* 0x0000001300001221 */ /* 0x000fe20000000000 */
[----:B------:R-:W-:-:S05]  /*1010*/  ISETP.GT.AND P1, PT, R3, 0xe0, PT ;  /* 0x000000e00300780c */ /* 0x000fca0003f24270 */
[----:B-1----:R-:W-:Y:S01]  /*1020*/  @P2 FADD R0, R0, R4 ;  /* 0x0000000400002221 */ /* 0x002fe20000000000 */
[----:B------:R-:W-:-:S03]  /*1030*/  ISETP.GT.AND P2, PT, R3, 0x100, PT ;  /* 0x000001000300780c */ /* 0x000fc60003f44270 */
[----:B------:R-:W-:Y:S01]  /*1040*/  @P3 FADD R0, R0, R5 ;  /* 0x0000000500003221 */ /* 0x000fe20000000000 */
[----:B------:R-:W-:-:S03]  /*1050*/  ISETP.GT.AND P3, PT, R3, 0x120, PT ;  /* 0x000001200300780c */ /* 0x000fc60003f64270 */
[----:B------:R-:W-:Y:S01]  /*1060*/  @P4 FADD R0, R0, R6 ;  /* 0x0000000600004221 */ /* 0x000fe20000000000 */
[----:B------:R-:W-:-:S03]  /*1070*/  ISETP.GT.AND P4, PT, R3, 0x140, PT ;  /* 0x000001400300780c */ /* 0x000fc60003f84270 */
[----:B------:R-:W-:Y:S01]  /*1080*/  @P1 FADD R0, R0, R7 ;  /* 0x0000000700001221 */ /* 0x000fe20000000000 */
[----:B------:R-:W-:-:S03]  /*1090*/  ISETP.GT.AND P1, PT, R3, 0x160, PT ;  /* 0x000001600300780c */ /* 0x000fc60003f24270 */
[----:B--2---:R-:W-:Y:S01]  /*10a0*/  @P2 FADD R0, R0, R8 ;  /* 0x0000000800002221 */ /* 0x004fe20000000000 */
[----:B------:R-:W-:-:S03]  /*10b0*/  ISETP.GT.AND P2, PT, R3, 0x180, PT ;  /* 0x000001800300780c */ /* 0x000fc60003f44270 */
[----:B------:R-:W-:Y:S01]  /*10c0*/  @P3 FADD R0, R0, R9 ;  /* 0x0000000900003221 */ /* 0x000fe20000000000 */
[----:B------:R-:W-:-:S03]  /*10d0*/  ISETP.GT.AND P3, PT, R3, 0x1a0, PT ;  /* 0x000001a00300780c */ /* 0x000fc60003f64270 */
[----:B------:R-:W-:Y:S01]  /*10e0*/  @P4 FADD R0, R0, R10 ;  /* 0x0000000a00004221 */ /* 0x000fe20000000000 */
[----:B------:R-:W-:-:S03]  /*10f0*/  ISETP.GT.AND P4, PT, R3, 0x1c0, PT ;  /* 0x000001c00300780c */ /* 0x000fc60003f84270 */
[----:B------:R-:W-:Y:S01]  /*1100*/  @P1 FADD R0, R0, R11 ;  /* 0x0000000b00001221 */ /* 0x000fe20000000000 */
[----:B------:R-:W-:-:S03]  /*1110*/  ISETP.GT.AND P1, PT, R3, 0x1e0, PT ;  /* 0x000001e00300780c */ /* 0x000fc60003f24270 */
[----:B---3--:R-:W-:-:S04]  /*1120*/  @P2 FADD R0, R0, R12 ;  /* 0x0000000c00002221 */ /* 0x008fc80000000000 */
[----:B------:R-:W-:-:S04]  /*1130*/  @P3 FADD R0, R0, R13 ;  /* 0x0000000d00003221 */ /* 0x000fc80000000000 */
[----:B------:R-:W-:-:S04]  /*1140*/  @P4 FADD R0, R0, R14 ;  /* 0x0000000e00004221 */ /* 0x000fc80000000000 */
[----:B------:R-:W-:Y:S01]  /*1150*/  @P1 FADD R0, R0, R15 ;  /* 0x0000000f00001221 */ /* 0x000fe20000000000 */
[----:B------:R-:W-:Y:S06]  /*1160*/  BRA `(.L_x_133) ;  /* 0x0000003000407947 */ /* 0x000fec0003800000 */
.L_x_119:
[----:B------:R-:W0:Y:S01]  /*1170*/  S2R R2, SR_TID.X ;  /* 0x0000000000027919 */ /* 0x000e220000002100 */
[----:B------:R-:W1:Y:S01]  /*1180*/  LDC.64 R4, c[0x0][0x380] ;  /* 0x0000e000ff047b82 */ /* 0x000e620000000a00 */
[----:B0-----:R-:W-:-:S05]  /*1190*/  SHF.L.U32 R7, R2, 0x1, RZ ;  /* 0x0000000102077819 */ /* 0x001fca00000006ff */
[----:B-1----:R-:W-:-:S05]  /*11a0*/  IMAD.WIDE.U32 R4, R7, 0x4, R4 ;  /* 0x0000000407047825 */ /* 0x002fca00078e0004 */
[----:B------:R-:W2:Y:S04]  /*11b0*/  LDG.E.64.CONSTANT R14, desc[UR6][R4.64] ;  /* 0x00000006040e7981 */ /* 0x000ea8000c1e9b00 */
[----:B------:R-:W3:Y:S04]  /*11c0*/  LDG.E.64.CONSTANT R16, desc[UR6][R4.64+0x1000] ;  /* 0x0010000604107981 */ /* 0x000ee8000c1e9b00 */
[----:B------:R-:W4:Y:S04]  /*11d0*/  LDG.E.64.CONSTANT R18, desc[UR6][R4.64+0x2000] ;  /* 0x0020000604127981 */ /* 0x000f28000c1e9b00 */
[----:B------:R-:W5:Y:S04]  /*11e0*/  LDG.E.64.CONSTANT R20, desc[UR6][R4.64+0x3000] ;  /* 0x0030000604147981 */ /* 0x000f68000c1e9b00 */
[----:B------:R-:W5:Y:S04]  /*11f0*/  LDG.E.64.CONSTANT R12, desc[UR6][R4.64+0x4000] ;  /* 0x00400006040c7981 */ /* 0x000f68000c1e9b00 */
[----:B------:R-:W5:Y:S04]  /*1200*/  LDG.E.64.CONSTANT R10, desc[UR6][R4.64+0x5000] ;  /* 0x00500006040a7981 */ /* 0x000f68000c1e9b00 */
[----:B------:R-:W5:Y:S04]  /*1210*/  LDG.E.64.CONSTANT R6, desc[UR6][R4.64+0x6000] ;  /* 0x0060000604067981 */ /* 0x000f68000c1e9b00 */
[----:B------:R-:W5:Y:S01]  /*1220*/  LDG.E.64.CONSTANT R8, desc[UR6][R4.64+0x7000] ;  /* 0x0070000604087981 */ /* 0x000f62000c1e9b00 */
[----:B------:R-:W-:Y:S01]  /*1230*/  ISETP.GE.U32.AND P0, PT, R3, 0x4000, PT ;  /* 0x000040000300780c */ /* 0x000fe20003f06070 */
[----:B--2---:R-:W-:Y:S01]  /*1240*/  FADD R14, R14, R15 ;  /* 0x0000000f0e0e7221 */ /* 0x004fe20000000000 */
[----:B---3--:R-:W-:Y:S01]  /*1250*/  FADD R17, R16, R17 ;  /* 0x0000001110117221 */ /* 0x008fe20000000000 */
[----:B----4-:R-:W-:-:S03]  /*1260*/  FADD R18, R18, R19 ;  /* 0x0000001312127221 */ /* 0x010fc60000000000 */
[----:B------:R-:W-:Y:S01]  /*1270*/  FADD R14, R14, R17 ;  /* 0x000000110e0e7221 */ /* 0x000fe20000000000 */
[----:B-----5:R-:W-:Y:S01]  /*1280*/  FADD R21, R20, R21 ;  /* 0x0000001514157221 */ /* 0x020fe20000000000 */
[----:B------:R-:W-:Y:S02]  /*1290*/  HFMA2 R20, -RZ, RZ, 0, 0.0078125 ;  /* 0x00002000ff147431 */ /* 0x000fe400000001ff */
[----:B------:R-:W-:Y:S01]  /*12a0*/  FADD R12, R12, R13 ;  /* 0x0000000d0c0c7221 */ /* 0x000fe20000000000 */
[----:B------:R-:W-:Y:S01]  /*12b0*/  FADD R21, R18, R21 ;  /* 0x0000001512157221 */ /* 0x000fe20000000000 */
[----:B------:R-:W-:-:S03]  /*12c0*/  FADD R11, R10, R11 ;  /* 0x0000000b0a0b7221 */ /* 0x000fc60000000000 */
[----:B------:R-:W-:Y:S01]  /*12d0*/  FADD R14, R14, R21 ;  /* 0x000000150e0e7221 */ /* 0x000fe20000000000 */
[----:B------:R-:W-:Y:S01]  /*12e0*/  FADD R6, R6, R7 ;  /* 0x0000000706067221 */ /* 0x000fe20000000000 */
[----:B------:R-:W-:Y:S01]  /*12f0*/  FADD R11, R12, R11 ;  /* 0x0000000b0c0b7221 */ /* 0x000fe20000000000 */
[----:B------:R-:W-:-:S04]  /*1300*/  FADD R9, R8, R9 ;  /* 0x0000000908097221 */ /* 0x000fc80000000000 */
[----:B------:R-:W-:-:S04]  /*1310*/  FADD R6, R6, R9 ;  /* 0x0000000906067221 */ /* 0x000fc80000000000 */
[----:B------:R-:W-:-:S04]  /*1320*/  FADD R11, R11, R6 ;  /* 0x000000060b0b7221 */ /* 0x000fc80000000000 */
[----:B------:R-:W-:Y:S01]  /*1330*/  FADD R0, R14, R11 ;  /* 0x0000000b0e007221 */ /* 0x000fe20000000000 */
[----:B------:R-:W-:Y:S06]  /*1340*/  @!P0 BRA `(.L_x_134) ;  /* 0x00000000008c8947 */ /* 0x000fec0003800000 */
[----:B------:R-:W0:Y:S01]  /*1350*/  LDC R24, c[0x0][0x390] ;  /* 0x0000e400ff187b82 */ /* 0x000e220000000800 */
[----:B------:R-:W-:Y:S02]  /*1360*/  IADD3 R21, PT, PT, R3, -0x2000, RZ ;  /* 0xffffe00003157810 */ /* 0x000fe40007ffe0ff */
[----:B------:R-:W-:-:S07]  /*1370*/  MOV R20, 0x2000 ;  /* 0x0000200000147802 */ /* 0x000fce0000000f00 */
.L_x_136:
[----:B------:R-:W-:-:S05]  /*1380*/  IMAD.WIDE R26, R20, 0x4, R4 ;  /* 0x00000004141a7825 */ /* 0x000fca00078e0204 */
[----:B------:R-:W2:Y:S04]  /*1390*/  LDG.E.64.CONSTANT R14, desc[UR6][R26.64+0x6000] ;  /* 0x006000061a0e7981 */ /* 0x000ea8000c1e9b00 */
[----:B------:R-:W2:Y:S04]  /*13a0*/  LDG.E.64.CONSTANT R6, desc[UR6][R26.64+0x7000] ;  /* 0x007000061a067981 */ /* 0x000ea8000c1e9b00 */
[----:B------:R-:W3:Y:S04]  /*13b0*/  LDG.E.64.CONSTANT R22, desc[UR6][R26.64] ;  /* 0x000000061a167981 */ /* 0x000ee8000c1e9b00 */
[----:B------:R-:W4:Y:S04]  /*13c0*/  LDG.E.64.CONSTANT R18, desc[UR6][R26.64+0x1000] ;  /* 0x001000061a127981 */ /* 0x000f28000c1e9b00 */
[----:B------:R-:W5:Y:S04]  /*13d0*/  LDG.E.64.CONSTANT R16, desc[UR6][R26.64+0x2000] ;  /* 0x002000061a107981 */ /* 0x000f68000c1e9b00 */
[----:B------:R-:W5:Y:S04]  /*13e0*/  LDG.E.64.CONSTANT R12, desc[UR6][R26.64+0x3000] ;  /* 0x003000061a0c7981 */ /* 0x000f68000c1e9b00 */
[----:B------:R-:W5:Y:S04]  /*13f0*/  LDG.E.64.CONSTANT R10, desc[UR6][R26.64+0x4000] ;  /* 0x004000061a0a7981 */ /* 0x000f68000c1e9b00 */
[----:B------:R-:W5:Y:S01]  /*1400*/  LDG.E.64.CONSTANT R8, desc[UR6][R26.64+0x5000] ;  /* 0x005000061a087981 */ /* 0x000f62000c1e9b00 */
[----:B0-----:R-:W-:Y:S01]  /*1410*/  MOV R3, R24 ;  /* 0x0000001800037202 */ /* 0x001fe20000000f00 */
[----:B--2---:R-:W-:-:S03]  /*1420*/  FADD R15, R15, R6 ;  /* 0x000000060f0f7221 */ /* 0x004fc60000000000 */
[----:B------:R-:W-:Y:S01]  /*1430*/  IADD3 R6, PT, PT, -R20, R3, RZ ;  /* 0x0000000314067210 */ /* 0x000fe20007ffe1ff */
[----:B---3--:R-:W-:-:S03]  /*1440*/  FADD R0, R22, R0 ;  /* 0x0000000016007221 */ /* 0x008fc60000000000 */
[----:B------:R-:W-:Y:S01]  /*1450*/  ISETP.GE.AND P0, PT, R6, 0x2000, PT ;  /* 0x000020000600780c */ /* 0x000fe20003f06270 */
[----:B----4-:R-:W-:Y:S01]  /*1460*/  FADD R23, R23, R18 ;  /* 0x0000001217177221 */ /* 0x010fe20000000000 */
[----:B-----5:R-:W-:Y:S01]  /*1470*/  FADD R18, R19, R16 ;  /* 0x0000001013127221 */ /* 0x020fe20000000000 */
[----:B------:R-:W-:Y:S01]  /*1480*/  FADD R17, R17, R12 ;  /* 0x0000000c11117221 */ /* 0x000fe20000000000 */
[----:B------:R-:W-:Y:S01]  /*1490*/  FADD R12, R13, R10 ;  /* 0x0000000a0d0c7221 */ /* 0x000fe20000000000 */
[----:B------:R-:W-:Y:S01]  /*14a0*/  FADD R11, R11, R8 ;  /* 0x000000080b0b7221 */ /* 0x000fe20000000000 */
[----:B------:R-:W-:Y:S01]  /*14b0*/  FADD R8, R9, R14 ;  /* 0x0000000e09087221 */ /* 0x000fe20000000000 */
[----:B------:R-:W-:Y:S01]  /*14c0*/  FADD R0, R0, R23 ;  /* 0x0000001700007221 */ /* 0x000fe20000000000 */
[----:B------:R-:W-:Y:S01]  /*14d0*/  FADD R17, R18, R17 ;  /* 0x0000001112117221 */ /* 0x000fe20000000000 */
[----:B------:R-:W-:Y:S01]  /*14e0*/  FADD R11, R12, R11 ;  /* 0x0000000b0c0b7221 */ /* 0x000fe20000000000 */
[----:B------:R-:W-:-:S02]  /*14f0*/  FADD R8, R8, R15 ;  /* 0x0000000f08087221 */ /* 0x000fc40000000000 */
[----:B------:R-:W-:Y:S02]  /*1500*/  FADD R0, R0, R17 ;  /* 0x0000001100007221 */ /* 0x000fe40000000000 */
[----:B------:R-:W-:-:S04]  /*1510*/  FADD R11, R11, R8 ;  /* 0x000000080b0b7221 */ /* 0x000fc80000000000 */
[----:B------:R-:W-:-:S04]  /*1520*/  FADD R11, R0, R11 ;  /* 0x0000000b000b7221 */ /* 0x000fc80000000000 */
[----:B------:R-:W-:Y:S01]  /*1530*/  FADD R0, R7, R11 ;  /* 0x0000000b07007221 */ /* 0x000fe20000000000 */
[----:B------:R-:W-:Y:S06]  /*1540*/  @!P0 BRA `(.L_x_135) ;  /* 0x0000000800308947 */ /* 0x000fec0003800000 */
[----:B------:R-:W-:-:S04]  /*1550*/  IADD3 R20, PT, PT, R20, 0x2000, RZ ;  /* 0x0000200014147810 */ /* 0x000fc80007ffe0ff */
[----:B------:R-:W-:-:S13]  /*1560*/  ISETP.GT.AND P0, PT, R20, R21, PT ;  /* 0x000000151400720c */ /* 0x000fda0003f04270 */
[----:B------:R-:W-:Y:S05]  /*1570*/  @!P0 BRA `(.L_x_136) ;  /* 0xfffffffc00808947 */ /* 0x000fea000383ffff */
.L_x_134:
        /* <DEDUP_REMOVED lines=20> */
.L_x_140:
        /* <DEDUP_REMOVED lines=8> */
.L_x_139:
[----:B------:R-:W-:Y:S05]  /*1740*/  BSYNC.RECONVERGENT B2 ;  /* 0x0000000000027941 */ /* 0x000fea0003800200 */
.L_x_138:
[----:B------:R-:W-:Y:S05]  /*1750*/  @!P1 BRA `(.L_x_137) ;  /* 0x0000000400a89947 */ /* 0x000fea0003800000 */
[----:B------:R-:W0:Y:S01]  /*1760*/  LDCU.64 UR4, c[0x0][0x380] ;  /* 0x00007000ff0477ac */ /* 0x000e220008000a00 */
[----:B------:R-:W-:Y:S01]  /*1770*/  IADD3 R5, PT, PT, R11, -R10, RZ ;  /* 0x8000000a0b057210 */ /* 0x000fe20007ffe0ff */
[----:B------:R-:W-:Y:S01]  /*1780*/  BSSY.RECONVERGENT B2, `(.L_x_141) ;  /* 0x000003b000027945 */ /* 0x000fe20003800200 */
[----:B------:R-:W-:Y:S02]  /*1790*/  IADD3 R3, P0, PT, R10, R20, RZ ;  /* 0x000000140a037210 */ /* 0x000fe40007f1e0ff */
[----:B------:R-:W-:Y:S02]  /*17a0*/  ISETP.GT.AND P1, PT, R5, 0x1800, PT ;  /* 0x000018000500780c */ /* 0x000fe40003f24270 */
[----:B------:R-:W-:Y:S02]  /*17b0*/  IADD3.X R6, PT, PT, RZ, RZ, RZ, P0, !PT ;  /* 0x000000ffff067210 */ /* 0x000fe400007fe4ff */
[----:B0-----:R-:W-:-:S04]  /*17c0*/  LEA R4, P0, R3, UR4, 0x2 ;  /* 0x0000000403047c11 */ /* 0x001fc8000f8010ff */
[----:B------:R-:W-:Y:S02]  /*17d0*/  LEA.HI.X R3, R3, UR5, R6, 0x2, P0 ;  /* 0x0000000503037c11 */ /* 0x000fe400080f1406 */
[----:B------:R-:W-:-:S04]  /*17e0*/  IADD3 R4, P0, PT, R4, 0x1000, RZ ;  /* 0x0000100004047810 */ /* 0x000fc80007f1e0ff */
[----:B------:R-:W-:Y:S02]  /*17f0*/  IADD3.X R5, PT, PT, RZ, R3, RZ, P0, !PT ;  /* 0x00000003ff057210 */ /* 0x000fe400007fe4ff */
[----:B------:R-:W-:Y:S02]  /*1800*/  PLOP3.LUT P0, PT, PT, PT, PT, 0x80, 0x8 ;  /* 0x000000000008781c */ /* 0x000fe40003f0f070 */
[----:B------:R-:W-:Y:S01]  /*1810*/  IADD3 R3, PT, PT, R10, R20, RZ ;  /* 0x000000140a037210 */ /* 0x000fe20007ffe0ff */
[----:B------:R-:W-:Y:S10]  /*1820*/  @!P1 BRA `(.L_x_142) ;  /* 0x0000000000c09947 */ /* 0x000ff40003800000 */
[----:B------:R-:W-:Y:S02]  /*1830*/  PLOP3.LUT P0, PT, PT, PT, PT, 0x8, 0x80 ;  /* 0x000000000080781c */ /* 0x000fe40003f0e170 */
[----:B------:R-:W-:-:S11]  /*1840*/  IADD3 R13, PT, PT, R11, -0x1800, RZ ;  /* 0xffffe8000b0d7810 */ /* 0x000fd60007ffe0ff */
.L_x_143:
        /* <DEDUP_REMOVED lines=46> */
.L_x_142:
[----:B------:R-:W-:Y:S05]  /*1b30*/  BSYNC.RECONVERGENT B2 ;  /* 0x0000000000027941 */ /* 0x000fea0003800200 */
.L_x_141:
        /* <DEDUP_REMOVED lines=31> */
.L_x_145:
[----:B------:R-:W-:Y:S05]  /*1d30*/  BSYNC.RECONVERGENT B2 ;  /* 0x0000000000027941 */ /* 0x000fea0003800200 */
.L_x_144:
        /* <DEDUP_REMOVED lines=9> */
[----:B----4-:R-:W-:-:S04]  /*1dd0*/  FADD R0, R0, R3 ;  /* 0x0000000300007221 */ /* 0x010fc80000000000 */
[----:B--2---:R-:W-:-:S04]  /*1de0*/  FADD R0, R0, R9 ;  /* 0x0000000900007221 */ /* 0x004fc80000000000 */
[----:B---3--:R-:W-:-:S07]  /*1df0*/  FADD R0, R0, R11 ;  /* 0x0000000b00007221 */ /* 0x008fce0000000000 */
.L_x_137:
[----:B------:R-:W-:Y:S05]  /*1e00*/  BSYNC.RECONVERGENT B1 ;  /* 0x0000000000017941 */ /* 0x000fea0003800200 */
.L_x_135:
        /* <DEDUP_REMOVED lines=32> */
[----:B---3--:R-:W0:Y:S04]  /*2010*/  LDS.128 R4, [UR4+0x10] ;  /* 0x00001004ff047984 */ /* 0x008e280008000c00 */
        /* <DEDUP_REMOVED lines=19> */
.L_x_118:
        /* <DEDUP_REMOVED lines=12> */
.L_x_148:
[----:B------:R-:W-:Y:S05]  /*2210*/  BSYNC.RECONVERGENT B1 ;  /* 0x0000000000017941 */ /* 0x000fea0003800200 */
.L_x_147:
        /* <DEDUP_REMOVED lines=16> */
.L_x_153:
        /* <DEDUP_REMOVED lines=9> */
.L_x_152:
[----:B------:R-:W-:Y:S05]  /*23b0*/  BSYNC.RECONVERGENT B2 ;  /* 0x0000000000027941 */ /* 0x000fea0003800200 */
.L_x_151:
        /* <DEDUP_REMOVED lines=8> */
.L_x_156:
        /* <DEDUP_REMOVED lines=43> */
.L_x_155:
[----:B------:R-:W-:Y:S05]  /*26f0*/  BSYNC.RECONVERGENT B2 ;  /* 0x0000000000027941 */ /* 0x000fea0003800200 */
.L_x_154:
        /* <DEDUP_REMOVED lines=26> */
.L_x_158:
[----:B------:R-:W-:Y:S05]  /*28a0*/  BSYNC.RECONVERGENT B2 ;  /* 0x0000000000027941 */ /* 0x000fea0003800200 */
.L_x_157:
        /* <DEDUP_REMOVED lines=12> */
.L_x_150:
[----:B------:R-:W-:Y:S05]  /*2970*/  BSYNC.RECONVERGENT B1 ;  /* 0x0000000000017941 */ /* 0x000fea0003800200 */
.L_x_149:
[----:B------:R-:W-:Y:S02]  /*2980*/  ISETP.GE.AND P0, PT, R3, 0x200, PT ;  /* 0x000002000300780c */ /* 0x000fe40003f06270 */
[----:B0----5:R-:W-:-:S11]  /*2990*/  MOV R5, R0 ;  /* 0x0000000000057202 */ /* 0x021fd60000000f00 */
[----:B------:R-:W-:Y:S05]  /*29a0*/  @!P0 BRA `(.L_x_159) ;  /* 0x0000000000d08947 */ /* 0x000fea0003800000 */
        /* <DEDUP_REMOVED lines=32> */
[----:B--2---:R-:W0:Y:S04]  /*2bb0*/  LDS.128 R4, [UR4+0x10] ;  /* 0x00001004ff047984 */ /* 0x004e280008000c00 */
        /* <DEDUP_REMOVED lines=19> */
.L_x_159:
[----:B------:R-:W0:Y:S01]  /*2cf0*/  S2R R4, SR_LANEID ;  /* 0x0000000000047919 */ /* 0x000e220000000000 */
[----:B------:R-:W-:-:S04]  /*2d00*/  LOP3.LUT R0, R2, 0x3e0, RZ, 0xc0, !PT ;  /* 0x000003e002007812 */ /* 0x000fc800078ec0ff */
[----:B------:R-:W-:Y:S02]  /*2d10*/  IADD3 R6, PT, PT, R0, 0x20, RZ ;  /* 0x0000002000067810 */ /* 0x000fe40007ffe0ff */
[----:B------:R-:W-:Y:S02]  /*2d20*/  LOP3.LUT R0, RZ, R0, RZ, 0x33, !PT ;  /* 0x00000000ff007212 */ /* 0x000fe400078e33ff */
[-C--:B------:R-:W-:Y:S02]  /*2d30*/  ISETP.GT.AND P0, PT, R6, R3.reuse, PT ;  /* 0x000000030600720c */ /* 0x080fe40003f04270 */
        /* <DEDUP_REMOVED lines=41> */
[----:B-1----:R-:W1:Y:S04]  /*2fd0*/  LDS.128 R4, [UR4+0x20] ;  /* 0x00002004ff047984 */ /* 0x002e680008000c00 */
        /* <DEDUP_REMOVED lines=29> */
.L_x_146:
        /* <DEDUP_REMOVED lines=28> */
[----:B------:R-:W-:Y:S02]  /*3370*/  HFMA2 R11, -RZ, RZ, 0, 0.0078125 ;  /* 0x00002000ff0b7431 */ /* 0x000fe400000001ff */
[----:B------:R-:W-:-:S04]  /*3380*/  FADD R15, R14, R15 ;  /* 0x0000000f0e0f7221 */ /* 0x000fc80000000000 */
        /* <DEDUP_REMOVED lines=10> */
.L_x_162:
[----:B------:R-:W-:-:S05]  /*3430*/  IMAD.WIDE R2, R11, 0x4, R4 ;  /* 0x000000040b027825 */ /* 0x000fca00078e0204 */
        /* <DEDUP_REMOVED lines=15> */
[----:B------:R0:W5:Y:S02]  /*3530*/  LDG.E.CONSTANT R18, desc[UR6][R2.64+0x7800] ;  /* 0x0078000602127981 */ /* 0x000164000c1e9900 */
[----:B0-----:R-:W-:-:S04]  /*3540*/  MOV R3, R7 ;  /* 0x0000000700037202 */ /* 0x001fc80000000f00 */
[----:B------:R-:W-:-:S04]  /*3550*/  IADD3 R2, PT, PT, -R11, R3, RZ ;  /* 0x000000030b027210 */ /* 0x000fc80007ffe1ff */
[----:B------:R-:W-:Y:S01]  /*3560*/  ISETP.GE.AND P0, PT, R2, 0x2000, PT ;  /* 0x000020000200780c */ /* 0x000fe20003f06270 */
        /* <DEDUP_REMOVED lines=13> */
[----:B------:R-:W-:-:S04]  /*3640*/  FADD R15, R15, R12 ;  /* 0x0000000c0f0f7221 */ /* 0x000fc80000000000 */
[----:B------:R-:W-:-:S04]  /*3650*/  FADD R15, R0, R15 ;  /* 0x0000000f000f7221 */ /* 0x000fc80000000000 */
[----:B------:R-:W-:Y:S01]  /*3660*/  FADD R0, R18, R15 ;  /* 0x0000000f12007221 */ /* 0x000fe20000000000 */
[----:B------:R-:W-:Y:S06]  /*3670*/  @!P0 BRA `(.L_x_161) ;  /* 0x0000000800308947 */ /* 0x000fec0003800000 */
[----:B------:R-:W-:-:S04]  /*3680*/  IADD3 R11, PT, PT, R11, 0x2000, RZ ;  /* 0x000020000b0b7810 */ /* 0x000fc80007ffe0ff */
[----:B------:R-:W-:-:S13]  /*3690*/  ISETP.GT.AND P0, PT, R11, R6, PT ;  /* 0x000000060b00720c */ /* 0x000fda0003f04270 */
[----:B------:R-:W-:Y:S05]  /*36a0*/  @!P0 BRA `(.L_x_162) ;  /* 0xfffffffc00608947 */ /* 0x000fea000383ffff */
.L_x_160:
        /* <DEDUP_REMOVED lines=20> */
.L_x_166:
        /* <DEDUP_REMOVED lines=8> */
.L_x_165:
[----:B------:R-:W-:Y:S05]  /*3870*/  BSYNC.RECONVERGENT B2 ;  /* 0x0000000000027941 */ /* 0x000fea0003800200 */
.L_x_164:
        /* <DEDUP_REMOVED lines=16> */
.L_x_169:
        /* <DEDUP_REMOVED lines=46> */
.L_x_168:
[----:B------:R-:W-:Y:S05]  /*3c60*/  BSYNC.RECONVERGENT B2 ;  /* 0x0000000000027941 */ /* 0x000fea0003800200 */
.L_x_167:
        /* <DEDUP_REMOVED lines=31> */
.L_x_171:
[----:B------:R-:W-:Y:S05]  /*3e60*/  BSYNC.RECONVERGENT B2 ;  /* 0x0000000000027941 */ /* 0x000fea0003800200 */
.L_x_170:
        /* <DEDUP_REMOVED lines=12> */
.L_x_163:
[----:B------:R-:W-:Y:S05]  /*3f30*/  BSYNC.RECONVERGENT B1 ;  /* 0x0000000000017941 */ /* 0x000fea0003800200 */
.L_x_161:
        /* <DEDUP_REMOVED lines=50> */
[----:B------:R-:W-:-:S07]  /*4260*/  FADD R0, R18, R19 ;  /* 0x0000001312007221 */ /* 0x000fce0000000000 */
.L_x_133:
[----:B------:R-:W-:Y:S05]  /*4270*/  BSYNC.RECONVERGENT B0 ;  /* 0x0000000000007941 */ /* 0x000fea0003800200 */
.L_x_117:
[----:B------:R-:W-:Y:S05]  /*4280*/  @P0 EXIT ;  /* 0x000000000000094d */ /* 0x000fea0003800000 */
[----:B0-23--:R-:W0:Y:S01]  /*4290*/  LDC.64 R2, c[0x0][0x388] ;  /* 0x0000e200ff027b82 */ /* 0x00de220000000a00 */
[----:B------:R-:W4:Y:S02]  /*42a0*/  LDCU UR4, c[0x0][0x398] ;  /* 0x00007300ff0477ac */ /* 0x000f240008000800 */
[----:B----4-:R-:W-:-:S05]  /*42b0*/  FADD R5, R0, UR4 ;  /* 0x0000000400057e21 */ /* 0x010fca0008000000 */
[----:B0-----:R-:W-:Y:S01]  /*42c0*/  STG.E desc[UR6][R2.64], R5 ;  /* 0x0000000502007986 */ /* 0x001fe2000c101906 */
[----:B------:R-:W-:Y:S05]  /*42d0*/  EXIT ;  /* 0x000000000000794d */ /* 0x000fea0003800000 */
.L_x_172:
        /* <DEDUP_REMOVED lines=10> */
.L_x_241:


//--------------------- .text._ZN3cub18CUB_300001_SM_10006detail6reduce18DeviceReduceKernelINS2_10policy_hubIfjN4cuda3std3__44plusIfEEE10Policy1000EN6thrust24THRUST_300001_SM_1000_NS12zip_iteratorINS7_5tupleIJNSD_6detail15normal_iteratorINSD_10device_ptrIfEEEESK_EEEEEjS9_f4funcEEvT0_PT3_T1_NS0_13GridEvenShareISR_EET2_T4_ --------------------------
	.section	.text._ZN3cub18CUB_300001_SM_10006detail6reduce18DeviceReduceKernelINS2_10policy_hubIfjN4cuda3std3__44plusIfEEE10Policy1000EN6thrust24THRUST_300001_SM_1000_NS12zip_iteratorINS7_5tupleIJNSD_6detail15normal_iteratorINSD_10device_ptrIfEEEESK_EEEEEjS9_f4funcEEvT0_PT3_T1_NS0_13GridEvenShareISR_EET2_T4_,"ax",@progbits
	.align	128
        .global         _ZN3cub18CUB_300001_SM_10006detail6reduce18DeviceReduceKernelINS2_10policy_hubIfjN4cuda3std3__44plusIfEEE10Policy1000EN6thrust24THRUST_300001_SM_1000_NS12zip_iteratorINS7_5tupleIJNSD_6detail15normal_iteratorINSD_10device_ptrIfEEEESK_EEEEEjS9_f4funcEEvT0_PT3_T1_NS0_13GridEvenShareISR_EET2_T4_
        .type           _ZN3cub18CUB_300001_SM_10006detail6reduce18DeviceReduceKernelINS2_10policy_hubIfjN4cuda3std3__44plusIfEEE10Policy1000EN6thrust24THRUST_300001_SM_1000_NS12zip_iteratorINS7_5tupleIJNSD_6detail15normal_iteratorINSD_10device_ptrIfEEEESK_EEEEEjS9_f4funcEEvT0_PT3_T1_NS0_13GridEvenShareISR_EET2_T4_,@function
        .size           _ZN3cub18CUB_300001_SM_10006detail6reduce18DeviceReduceKernelINS2_10policy_hubIfjN4cuda3std3__44plusIfEEE10Policy1000EN6thrust24THRUST_300001_SM_1000_NS12zip_iteratorINS7_5tupleIJNSD_6detail15normal_iteratorINSD_10device_ptrIfEEEESK_EEEEEjS9_f4funcEEvT0_PT3_T1_NS0_13GridEvenShareISR_EET2_T4_,(.L_x_242 - _ZN3cub18CUB_300001_SM_10006detail6reduce18DeviceReduceKernelINS2_10policy_hubIfjN4cuda3std3__44plusIfEEE10Policy1000EN6thrust24THRUST_300001_SM_1000_NS12zip_iteratorINS7_5tupleIJNSD_6detail15normal_iteratorINSD_10device_ptrIfEEEESK_EEEEEjS9_f4funcEEvT0_PT3_T1_NS0_13GridEvenShareISR_EET2_T4_)
        .other          _ZN3cub18CUB_300001_SM_10006detail6reduce18DeviceReduceKernelINS2_10policy_hubIfjN4cuda3std3__44plusIfEEE10Policy1000EN6thrust24THRUST_300001_SM_1000_NS12zip_iteratorINS7_5tupleIJNSD_6detail15normal_iteratorINSD_10device_ptrIfEEEESK_EEEEEjS9_f4funcEEvT0_PT3_T1_NS0_13GridEvenShareISR_EET2_T4_,@"STO_CUDA_ENTRY STV_DEFAULT"
_ZN3cub18CUB_300001_SM_10006detail6reduce18DeviceReduceKernelINS2_10policy_hubIfjN4cuda3std3__44plusIfEEE10Policy1000EN6thrust24THRUST_300001_SM_1000_NS12zip_iteratorINS7_5tupleIJNSD_6detail15normal_iteratorINSD_10device_ptrIfEEEESK_EEEEEjS9_f4funcEEvT0_PT3_T1_NS0_13GridEvenShareISR_EET2_T4_:
.text._ZN3cub18CUB_300001_SM_10006detail6reduce18DeviceReduceKernelINS2_10policy_hubIfjN4cuda3std3__44plusIfEEE10Policy1000EN6thrust24THRUST_300001_SM_1000_NS12zip_iteratorINS7_5tupleIJNSD_6detail15normal_iteratorINSD_10device_ptrIfEEEESK_EEEEEjS9_f4funcEEvT0_PT3_T1_NS0_13GridEvenShareISR_EET2_T4_:
[----:B------:R-:W-:Y:S08]  /*0000*/  LDC R1, c[0x0][0x37c] ;  /* 0x0000df00ff017b82 */ /* 0x000ff00000000800 */
[----:B------:R-:W0:Y:S01]  /*0010*/  S2UR UR13, SR_CTAID.X ;  /* 0x00000000000d79c3 */ /* 0x000e220000002500 */
[----:B------:R-:W1:Y:S01]  /*0020*/  LDCU.64 UR10, c[0x0][0x3b0] ;  /* 0x00007600ff0a77ac */ /* 0x000e620008000a00 */
[----:B------:R-:W-:Y:S01]  /*0030*/  BSSY.RECONVERGENT B0, `(.L_x_173) ;  /* 0x000039d000007945 */ /* 0x000fe20003800200 */
[----:B------:R-:W2:Y:S01]  /*0040*/  LDCU.64 UR14, c[0x0][0x358] ;  /* 0x00006b00ff0e77ac */ /* 0x000ea20008000a00 */
[----:B-1----:R-:W-:-:S02]  /*0050*/  USHF.L.U32 UR5, UR11, 0xd, URZ ;  /* 0x0000000d0b057899 */ /* 0x002fc400080006ff */
[----:B0-----:R-:W-:-:S04]  /*0060*/  UIMAD UR9, UR13, -0x2000, UR10 ;  /* 0xffffe0000d0978a4 */ /* 0x001fc8000f8e020a */
[----:B------:R-:W-:-:S09]  /*0070*/  UISETP.GT.U32.AND UP0, UPT, UR9, 0x1fff, UPT ;  /* 0x00001fff0900788c */ /* 0x000fd2000bf04070 */
[----:B--2---:R-:W-:Y:S05]  /*0080*/  BRA.U UP0, `(.L_x_174) ;  /* 0x0000001900a87547 */ /* 0x004fea000b800000 */
[----:B------:R-:W0:Y:S01]  /*0090*/  S2R R0, SR_TID.X ;  /* 0x0000000000007919 */ /* 0x000e220000002100 */
[----:B------:R-:W-:Y:S01]  /*00a0*/  BSSY.RECONVERGENT B1, `(.L_x_175) ;  /* 0x0000010000017945 */ /* 0x000fe20003800200 */
[----:B------:R-:W-:Y:S01]  /*00b0*/  HFMA2 R19, -RZ, RZ, 0, 0 ;  /* 0x00000000ff137431 */ /* 0x000fe200000001ff */
[----:B0-----:R-:W-:Y:S02]  /*00c0*/  ISETP.GE.U32.AND P0, PT, R0, UR9, PT ;  /* 0x0000000900007c0c */ /* 0x001fe4000bf06070 */
[----:B------:R-:W-:-:S11]  /*00d0*/  MOV R2, R0 ;  /* 0x0000000000027202 */ /* 0x000fd60000000f00 */
[----:B------:R-:W-:Y:S05]  /*00e0*/  @P0 BRA `(.L_x_176) ;  /* 0x00000000002c0947 */ /* 0x000fea0003800000 */
[----:B------:R-:W0:Y:S01]  /*00f0*/  LDC.64 R4, c[0x0][0x380] ;  /* 0x0000e000ff047b82 */ /* 0x000e220000000a00 */
[----:B------:R-:W-:-:S04]  /*0100*/  MOV R3, UR13 ;  /* 0x0000000d00037c02 */ /* 0x000fc80008000f00 */
[----:B------:R-:W-:-:S03]  /*0110*/  LEA R3, R3, R0, 0xd ;  /* 0x0000000003037211 */ /* 0x000fc600078e68ff */
[----:B------:R-:W1:Y:S02]  /*0120*/  LDC.64 R6, c[0x0][0x388] ;  /* 0x0000e200ff067b82 */ /* 0x000e640000000a00 */
[----:B0-----:R-:W-:-:S06]  /*0130*/  IMAD.WIDE.U32 R4, R3, 0x4, R4 ;  /* 0x0000000403047825 */ /* 0x001fcc00078e0004 */
[----:B------:R-:W2:Y:S01]  /*0140*/  LDG.E R4, desc[UR14][R4.64] ;  /* 0x0000000e04047981 */ /* 0x000ea2000c1e1900 */
[----:B-1----:R-:W-:-:S06]  /*0150*/  IMAD.WIDE.U32 R6, R3, 0x4, R6 ;  /* 0x0000000403067825 */ /* 0x002fcc00078e0006 */
[----:B------:R-:W2:Y:S01]  /*0160*/  LDG.E R7, desc[UR14][R6.64] ;  /* 0x0000000e06077981 */ /* 0x000ea2000c1e1900 */
[----:B------:R-:W-:Y:S01]  /*0170*/  IADD3 R2, PT, PT, R0, 0x200, RZ ;  /* 0x0000020000027810 */ /* 0x000fe20007ffe0ff */
[----:B--2---:R-:W-:-:S04]  /*0180*/  FADD R19, R4, -R7 ;  /* 0x8000000704137221 */ /* 0x004fc80000000000 */
[----:B------:R-:W-:-:S07]  /*0190*/  FMUL R19, R19, R19 ;  /* 0x0000001313137220 */ /* 0x000fce0000400000 */
.L_x_176:
[----:B------:R-:W-:Y:S05]  /*01a0*/  BSYNC.RECONVERGENT B1 ;  /* 0x0000000000017941 */ /* 0x000fea0003800200 */
.L_x_175:
[----:B------:R-:W-:Y:S01]  /*01b0*/  ISETP.GE.U32.AND P0, PT, R2, UR9, PT ;  /* 0x0000000902007c0c */ /* 0x000fe2000bf06070 */
[----:B------:R-:W-:-:S12]  /*01c0*/  BSSY.RECONVERGENT B1, `(.L_x_177) ;  /* 0x0000105000017945 */ /* 0x000fd80003800200 */
[----:B------:R-:W-:Y:S05]  /*01d0*/  @P0 BRA `(.L_x_178) ;  /* 0x00000010000c0947 */ /* 0x000fea0003800000 */
[----:B------:R-:W-:Y:S01]  /*01e0*/  LOP3.LUT R3, RZ, R2, RZ, 0x33, !PT ;  /* 0x00000002ff037212 */ /* 0x000fe200078e33ff */
[----:B------:R-:W-:Y:S01]  /*01f0*/  BSSY.RECONVERGENT B2, `(.L_x_179) ;  /* 0x0000086000027945 */ /* 0x000fe20003800200 */
[----:B------:R-:W-:Y:S02]  /*0200*/  MOV R4, UR13 ;  /* 0x0000000d00047c02 */ /* 0x000fe40008000f00 */
[----:B------:R-:W-:-:S05]  /*0210*/  IADD3 R3, PT, PT, R3, UR10, RZ ;  /* 0x0000000a03037c10 */ /* 0x000fca000fffe0ff */
[----:B------:R-:W-:-:S05]  /*0220*/  IMAD R3, R4, -0x2000, R3 ;  /* 0xffffe00004037824 */ /* 0x000fca00078e0203 */
[C---:B------:R-:W-:Y:S02]  /*0230*/  ISETP.GE.U32.AND P0, PT, R3.reuse, 0x1e00, PT ;  /* 0x00001e000300780c */ /* 0x040fe40003f06070 */
[----:B------:R-:W-:-:S04]  /*0240*/  LEA.HI R3, R3, 0x1, RZ, 0x17 ;  /* 0x0000000103037811 */ /* 0x000fc800078fb8ff */
[----:B------:R-:W-:-:S07]  /*0250*/  LOP3.LUT R4, R3, 0xf, RZ, 0xc0, !PT ;  /* 0x0000000f03047812 */ /* 0x000fce00078ec0ff */
[----:B------:R-:W-:Y:S05]  /*0260*/  @!P0 BRA `(.L_x_180) ;  /* 0x0000000400f88947 */ /* 0x000fea0003800000 */
[----:B------:R-:W-:Y:S01]  /*0270*/  MOV R7, UR13 ;  /* 0x0000000d00077c02 */ /* 0x000fe20008000f00 */
[----:B------:R-:W-:Y:S01]  /*0280*/  BSSY.RECONVERGENT B3, `(.L_x_181) ;  /* 0x000007b000037945 */ /* 0x000fe20003800200 */
[----:B------:R-:W-:Y:S02]  /*0290*/  LOP3.LUT R6, R3, 0xfffff0, RZ, 0xc0, !PT ;  /* 0x00fffff003067812 */ /* 0x000fe400078ec0ff */
[----:B------:R-:W-:Y:S02]  /*02a0*/  LOP3.LUT R5, R2, 0x1000, RZ, 0xfc, !PT ;  /* 0x0000100002057812 */ /* 0x000fe400078efcff */
[----:B------:R-:W-:Y:S02]  /*02b0*/  LEA R2, R7, R2, 0xd ;  /* 0x0000000207027211 */ /* 0x000fe400078e68ff */
[----:B------:R-:W-:-:S07]  /*02c0*/  IADD3 R6, PT, PT, -R6, RZ, RZ ;  /* 0x000000ff06067210 */ /* 0x000fce0007ffe1ff */
.L_x_182:
[----:B------:R-:W0:Y:S08]  /*02d0*/  LDC.64 R16, c[0x0][0x380] ;  /* 0x0000e000ff107b82 */ /* 0x000e300000000a00 */
[----:B------:R-:W1:Y:S01]  /*02e0*/  LDC.64 R14, c[0x0][0x388] ;  /* 0x0000e200ff0e7b82 */ /* 0x000e620000000a00 */
[----:B0-----:R-:W-:-:S06]  /*02f0*/  IMAD.WIDE.U32 R8, R2, 0x4, R16 ;  /* 0x0000000402087825 */ /* 0x001fcc00078e0010 */
[----:B------:R-:W2:Y:S01]  /*0300*/  LDG.E R9, desc[UR14][R8.64] ;  /* 0x0000000e08097981 */ /* 0x000ea2000c1e1900 */
[----:B-1----:R-:W-:-:S05]  /*0310*/  IMAD.WIDE.U32 R24, R2, 0x4, R14 ;  /* 0x0000000402187825 */ /* 0x002fca00078e000e */
[----:B------:R-:W2:Y:S01]  /*0320*/  LDG.E R18, desc[UR14][R24.64] ;  /* 0x0000000e18127981 */ /* 0x000ea2000c1e1900 */
[C---:B------:R-:W-:Y:S02]  /*0330*/  IADD3 R11, PT, PT, R2.reuse, 0x200, RZ ;  /* 0x00000200020b7810 */ /* 0x040fe40007ffe0ff */
[----:B------:R-:W-:-:S03]  /*0340*/  IADD3 R7, PT, PT, R2, 0x400, RZ ;  /* 0x0000040002077810 */ /* 0x000fc60007ffe0ff */
[----:B------:R-:W-:Y:S01]  /*0350*/  IMAD.WIDE.U32 R20, R11, 0x4, R16 ;  /* 0x000000040b147825 */ /* 0x000fe200078e0010 */
[----:B------:R-:W-:-:S03]  /*0360*/  IADD3 R13, PT, PT, R2, 0x600, RZ ;  /* 0x00000600020d7810 */ /* 0x000fc60007ffe0ff */
[----:B------:R-:W-:Y:S01]  /*0370*/  IMAD.WIDE.U32 R10, R11, 0x4, R14 ;  /* 0x000000040b0a7825 */ /* 0x000fe200078e000e */
[----:B------:R0:W3:Y:S03]  /*0380*/  LDG.E R27, desc[UR14][R20.64] ;  /* 0x0000000e141b7981 */ /* 0x0000e6000c1e1900 */
[--C-:B------:R-:W-:Y:S01]  /*0390*/  IMAD.WIDE.U32 R28, R7, 0x4, R16.reuse ;  /* 0x00000004071c7825 */ /* 0x100fe200078e0010 */
[----:B------:R-:W3:Y:S03]  /*03a0*/  LDG.E R8, desc[UR14][R10.64] ;  /* 0x0000000e0a087981 */ /* 0x000ee6000c1e1900 */
[----:B------:R-:W-:Y:S01]  /*03b0*/  IMAD.WIDE.U32 R22, R13, 0x4, R16 ;  /* 0x000000040d167825 */ /* 0x000fe200078e0010 */
[----:B------:R1:W4:Y:S03]  /*03c0*/  LDG.E R26, desc[UR14][R28.64] ;  /* 0x0000000e1c1a7981 */ /* 0x000326000c1e1900 */
[--C-:B0-----:R-:W-:Y:S01]  /*03d0*/  IMAD.WIDE.U32 R20, R7, 0x4, R14.reuse ;  /* 0x0000000407147825 */ /* 0x101fe200078e000e */
[----:B------:R-:W-:Y:S01]  /*03e0*/  IADD3 R7, PT, PT, R2, 0x800, RZ ;  /* 0x0000080002077810 */ /* 0x000fe20007ffe0ff */
[----:B------:R-:W5:Y:S02]  /*03f0*/  LDG.E R24, desc[UR14][R22.64] ;  /* 0x0000000e16187981 */ /* 0x000f64000c1e1900 */
[----:B------:R-:W-:-:S02]  /*0400*/  IMAD.WIDE.U32 R12, R13, 0x4, R14 ;  /* 0x000000040d0c7825 */ /* 0x000fc400078e000e */
[----:B------:R0:W4:Y:S02]  /*0410*/  LDG.E R25, desc[UR14][R20.64] ;  /* 0x0000000e14197981 */ /* 0x000124000c1e1900 */
[C---:B-1----:R-:W-:Y:S02]  /*0420*/  IMAD.WIDE.U32 R28, R7.reuse, 0x4, R16 ;  /* 0x00000004071c7825 */ /* 0x042fe400078e0010 */
[----:B------:R-:W5:Y:S02]  /*0430*/  LDG.E R13, desc[UR14][R12.64] ;  /* 0x0000000e0c0d7981 */ /* 0x000f64000c1e1900 */
[----:B------:R-:W-:Y:S01]  /*0440*/  IMAD.WIDE.U32 R10, R7, 0x4, R14 ;  /* 0x00000004070a7825 */ /* 0x000fe200078e000e */
[----:B------:R-:W-:-:S05]  /*0450*/  IADD3 R7, PT, PT, R2, 0xa00, RZ ;  /* 0x00000a0002077810 */ /* 0x000fca0007ffe0ff */
[----:B0-----:R-:W-:Y:S01]  /*0460*/  IMAD.WIDE.U32 R20, R7, 0x4, R16 ;  /* 0x0000000407147825 */ /* 0x001fe200078e0010 */
[----:B------:R-:W5:Y:S04]  /*0470*/  LDG.E R11, desc[UR14][R10.64] ;  /* 0x0000000e0a0b7981 */ /* 0x000f68000c1e1900 */
[----:B------:R0:W5:Y:S01]  /*0480*/  LDG.E R12, desc[UR14][R28.64] ;  /* 0x0000000e1c0c7981 */ /* 0x000162000c1e1900 */
[----:B------:R-:W-:-:S03]  /*0490*/  IADD3 R23, PT, PT, R2, 0xc00, RZ ;  /* 0x00000c0002177810 */ /* 0x000fc60007ffe0ff */
[----:B------:R1:W5:Y:S01]  /*04a0*/  LDG.E R10, desc[UR14][R20.64] ;  /* 0x0000000e140a7981 */ /* 0x000362000c1e1900 */
[----:B0-----:R-:W-:-:S05]  /*04b0*/  IMAD.WIDE.U32 R28, R7, 0x4, R14 ;  /* 0x00000004071c7825 */ /* 0x001fca00078e000e */
[----:B------:R-:W5:Y:S01]  /*04c0*/  LDG.E R7, desc[UR14][R28.64] ;  /* 0x0000000e1c077981 */ /* 0x000f62000c1e1900 */
[----:B-1----:R-:W-:-:S04]  /*04d0*/  IMAD.WIDE.U32 R20, R23, 0x4, R16 ;  /* 0x0000000417147825 */ /* 0x002fc800078e0010 */
[----:B------:R-:W-:Y:S02]  /*04e0*/  IMAD.WIDE.U32 R22, R23, 0x4, R14 ;  /* 0x0000000417167825 */ /* 0x000fe400078e000e */
[----:B------:R0:W5:Y:S04]  /*04f0*/  LDG.E R20, desc[UR14][R20.64] ;  /* 0x0000000e14147981 */ /* 0x000168000c1e1900 */
[----:B------:R1:W5:Y:S01]  /*0500*/  LDG.E R23, desc[UR14][R22.64] ;  /* 0x0000000e16177981 */ /* 0x000362000c1e1900 */
[----:B0-----:R-:W-:-:S05]  /*0510*/  IADD3 R21, PT, PT, R2, 0xe00, RZ ;  /* 0x00000e0002157810 */ /* 0x001fca0007ffe0ff */
[----:B------:R-:W-:-:S04]  /*0520*/  IMAD.WIDE.U32 R28, R21, 0x4, R16 ;  /* 0x00000004151c7825 */ /* 0x000fc800078e0010 */
[----:B--2---:R-:W-:Y:S02]  /*0530*/  FADD R18, R9, -R18 ;  /* 0x8000001209127221 */ /* 0x004fe40000000000 */
[----:B------:R-:W2:Y:S02]  /*0540*/  LDG.E R9, desc[UR14][R28.64] ;  /* 0x0000000e1c097981 */ /* 0x000ea4000c1e1900 */
[----:B-1----:R-:W-:Y:S01]  /*0550*/  FFMA R22, R18, R18, R19 ;  /* 0x0000001212167223 */ /* 0x002fe20000000013 */
[----:B------:R-:W-:-:S06]  /*0560*/  IMAD.WIDE.U32 R18, R21, 0x4, R14 ;  /* 0x0000000415127825 */ /* 0x000fcc00078e000e */
[----:B------:R-:W2:Y:S01]  /*0570*/  LDG.E R18, desc[UR14][R18.64] ;  /* 0x0000000e12127981 */ /* 0x000ea2000c1e1900 */
[----:B---3--:R-:W-:-:S04]  /*0580*/  FADD R27, R27, -R8 ;  /* 0x800000081b1b7221 */ /* 0x008fc80000000000 */
[----:B------:R-:W-:Y:S01]  /*0590*/  FFMA R27, R27, R27, R22 ;  /* 0x0000001b1b1b7223 */ /* 0x000fe20000000016 */
[----:B----4-:R-:W-:-:S04]  /*05a0*/  FADD R26, R26, -R25 ;  /* 0x800000191a1a7221 */ /* 0x010fc80000000000 */
[----:B------:R-:W-:Y:S01]  /*05b0*/  FFMA R27, R26, R26, R27 ;  /* 0x0000001a1a1b7223 */ /* 0x000fe2000000001b */
[----:B-----5:R-:W-:-:S04]  /*05c0*/  FADD R24, R24, -R13 ;  /* 0x8000000d18187221 */ /* 0x020fc80000000000 */
[----:B------:R-:W-:Y:S01]  /*05d0*/  FFMA R24, R24, R24, R27 ;  /* 0x0000001818187223 */ /* 0x000fe2000000001b */
[----:B------:R-:W-:Y:S01]  /*05e0*/  IADD3 R27, PT, PT, R2, 0x1000, RZ ;  /* 0x00001000021b7810 */ /* 0x000fe20007ffe0ff */
[----:B------:R-:W-:-:S04]  /*05f0*/  FADD R11, R12, -R11 ;  /* 0x8000000b0c0b7221 */ /* 0x000fc80000000000 */
[----:B------:R-:W-:Y:S01]  /*0600*/  FFMA R12, R11, R11, R24 ;  /* 0x0000000b0b0c7223 */ /* 0x000fe20000000018 */
[----:B------:R-:W-:Y:S01]  /*0610*/  IMAD.WIDE.U32 R24, R27, 0x4, R16 ;  /* 0x000000041b187825 */ /* 0x000fe200078e0010 */
[----:B------:R-:W-:-:S04]  /*0620*/  IADD3 R11, PT, PT, R2, 0x1400, RZ ;  /* 0x00001400020b7810 */ /* 0x000fc80007ffe0ff */
[----:B------:R0:W3:Y:S01]  /*0630*/  LDG.E R8, desc[UR14][R24.64] ;  /* 0x0000000e18087981 */ /* 0x0000e2000c1e1900 */
[----:B------:R-:W-:Y:S01]  /*0640*/  FADD R13, R10, -R7 ;  /* 0x800000070a0d7221 */ /* 0x000fe20000000000 */
[C---:B------:R-:W-:Y:S02]  /*0650*/  IADD3 R7, PT, PT, R2.reuse, 0x1200, RZ ;  /* 0x0000120002077810 */ /* 0x040fe40007ffe0ff */
[----:B0-----:R-:W-:-:S03]  /*0660*/  IADD3 R25, PT, PT, R2, 0x1800, RZ ;  /* 0x0000180002197810 */ /* 0x001fc60007ffe0ff */
[----:B------:R-:W-:-:S04]  /*0670*/  IMAD.WIDE.U32 R28, R7, 0x4, R16 ;  /* 0x00000004071c7825 */ /* 0x000fc800078e0010 */
[----:B------:R-:W-:Y:S01]  /*0680*/  FFMA R10, R13, R13, R12 ;  /* 0x0000000d0d0a7223 */ /* 0x000fe2000000000c */
[----:B------:R0:W4:Y:S01]  /*0690*/  LDG.E R22, desc[UR14][R28.64] ;  /* 0x0000000e1c167981 */ /* 0x000122000c1e1900 */
[----:B------:R-:W-:Y:S01]  /*06a0*/  FADD R23, R20, -R23 ;  /* 0x8000001714177221 */ /* 0x000fe20000000000 */
[----:B------:R-:W-:Y:S01]  /*06b0*/  IMAD.WIDE.U32 R12, R11, 0x4, R16 ;  /* 0x000000040b0c7825 */ /* 0x000fe200078e0010 */
[----:B------:R-:W-:-:S03]  /*06c0*/  IADD3 R19, PT, PT, R2, 0x1600, RZ ;  /* 0x0000160002137810 */ /* 0x000fc60007ffe0ff */
[----:B------:R-:W-:-:S04]  /*06d0*/  IMAD.WIDE.U32 R26, R27, 0x4, R14 ;  /* 0x000000041b1a7825 */ /* 0x000fc800078e000e */
[----:B0-----:R-:W-:-:S04]  /*06e0*/  IMAD.WIDE.U32 R28, R25, 0x4, R16 ;  /* 0x00000004191c7825 */ /* 0x001fc800078e0010 */
[----:B------:R-:W-:Y:S01]  /*06f0*/  FFMA R23, R23, R23, R10 ;  /* 0x0000001717177223 */ /* 0x000fe2000000000a */
[----:B------:R0:W5:Y:S04]  /*0700*/  LDG.E R20, desc[UR14][R12.64] ;  /* 0x0000000e0c147981 */ /* 0x000168000c1e1900 */
[----:B------:R1:W5:Y:S01]  /*0710*/  LDG.E R10, desc[UR14][R28.64] ;  /* 0x0000000e1c0a7981 */ /* 0x000362000c1e1900 */
[----:B0-----:R-:W-:-:S04]  /*0720*/  IMAD.WIDE.U32 R12, R19, 0x4, R16 ;  /* 0x00000004130c7825 */ /* 0x001fc800078e0010 */
[--C-:B-1----:R-:W-:Y:S02]  /*0730*/  IMAD.WIDE.U32 R28, R7, 0x4, R14.reuse ;  /* 0x00000004071c7825 */ /* 0x102fe400078e000e */
[----:B------:R0:W3:Y:S04]  /*0740*/  LDG.E R7, desc[UR14][R26.64] ;  /* 0x0000000e1a077981 */ /* 0x0000e8000c1e1900 */
[----:B------:R1:W4:Y:S04]  /*0750*/  LDG.E R21, desc[UR14][R28.64] ;  /* 0x0000000e1c157981 */ /* 0x000328000c1e1900 */
[----:B------:R-:W5:Y:S01]  /*0760*/  LDG.E R12, desc[UR14][R12.64] ;  /* 0x0000000e0c0c7981 */ /* 0x000f62000c1e1900 */
[----:B0-----:R-:W-:Y:S01]  /*0770*/  IMAD.WIDE.U32 R26, R11, 0x4, R14 ;  /* 0x000000040b1a7825 */ /* 0x001fe200078e000e */
[----:B-1----:R-:W-:-:S04]  /*0780*/  IADD3 R29, PT, PT, R2, 0x1a00, RZ ;  /* 0x00001a00021d7810 */ /* 0x002fc80007ffe0ff */
[----:B------:R0:W5:Y:S02]  /*0790*/  LDG.E R13, desc[UR14][R26.64] ;  /* 0x0000000e1a0d7981 */ /* 0x000164000c1e1900 */
[----:B0-----:R-:W-:-:S04]  /*07a0*/  IMAD.WIDE.U32 R26, R29, 0x4, R16 ;  /* 0x000000041d1a7825 */ /* 0x001fc800078e0010 */
[----:B------:R-:W-:-:S04]  /*07b0*/  IMAD.WIDE.U32 R28, R29, 0x4, R14 ;  /* 0x000000041d1c7825 */ /* 0x000fc800078e000e */
[----:B--2---:R-:W-:Y:S01]  /*07c0*/  FADD R24, R9, -R18 ;  /* 0x8000001209187221 */ /* 0x004fe20000000000 */
[----:B------:R-:W-:Y:S01]  /*07d0*/  IMAD.WIDE.U32 R18, R19, 0x4, R14 ;  /* 0x0000000413127825 */ /* 0x000fe200078e000e */
[----:B------:R-:W2:Y:S03]  /*07e0*/  LDG.E R9, desc[UR14][R26.64] ;  /* 0x0000000e1a097981 */ /* 0x000ea6000c1e1900 */
[----:B------:R-:W-:Y:S01]  /*07f0*/  FFMA R23, R24, R24, R23 ;  /* 0x0000001818177223 */ /* 0x000fe20000000017 */
[----:B------:R-:W-:Y:S01]  /*0800*/  IMAD.WIDE.U32 R24, R25, 0x4, R14 ;  /* 0x0000000419187825 */ /* 0x000fe200078e000e */
[----:B------:R0:W2:Y:S05]  /*0810*/  LDG.E R11, desc[UR14][R18.64] ;  /* 0x0000000e120b7981 */ /* 0x0000aa000c1e1900 */
[----:B------:R-:W2:Y:S01]  /*0820*/  LDG.E R25, desc[UR14][R24.64] ;  /* 0x0000000e18197981 */ /* 0x000ea2000c1e1900 */
[----:B0-----:R-:W-:-:S02]  /*0830*/  IADD3 R19, PT, PT, R2, 0x1c00, RZ ;  /* 0x00001c0002137810 */ /* 0x001fc40007ffe0ff */
[----:B------:R-:W-:Y:S01]  /*0840*/  IADD3 R27, PT, PT, R2, 0x1e00, RZ ;  /* 0x00001e00021b7810 */ /* 0x000fe20007ffe0ff */
[----:B------:R0:W2:Y:S02]  /*0850*/  LDG.E R24, desc[UR14][R28.64] ;  /* 0x0000000e1c187981 */ /* 0x0000a4000c1e1900 */
[----:B0-----:R-:W-:-:S04]  /*0860*/  IMAD.WIDE.U32 R28, R19, 0x4, R16 ;  /* 0x00000004131c7825 */ /* 0x001fc800078e0010 */
[----:B------:R-:W-:Y:S01]  /*0870*/  IMAD.WIDE.U32 R18, R19, 0x4, R14 ;  /* 0x0000000413127825 */ /* 0x000fe200078e000e */
[----:B------:R-:W2:Y:S03]  /*0880*/  LDG.E R26, desc[UR14][R28.64] ;  /* 0x0000000e1c1a7981 */ /* 0x000ea6000c1e1900 */
[C---:B------:R-:W-:Y:S02]  /*0890*/  IMAD.WIDE.U32 R16, R27.reuse, 0x4, R16 ;  /* 0x000000041b107825 */ /* 0x040fe400078e0010 */
[----:B------:R-:W2:Y:S02]  /*08a0*/  LDG.E R19, desc[UR14][R18.64] ;  /* 0x0000000e12137981 */ /* 0x000ea4000c1e1900 */
[----:B------:R-:W-:Y:S02]  /*08b0*/  IMAD.WIDE.U32 R14, R27, 0x4, R14 ;  /* 0x000000041b0e7825 */ /* 0x000fe400078e000e */
[----:B------:R-:W2:Y:S04]  /*08c0*/  LDG.E R16, desc[UR14][R16.64] ;  /* 0x0000000e10107981 */ /* 0x000ea8000c1e1900 */
[----:B------:R-:W2:Y:S01]  /*08d0*/  LDG.E R15, desc[UR14][R14.64] ;  /* 0x0000000e0e0f7981 */ /* 0x000ea2000c1e1900 */
[----:B------:R-:W-:-:S04]  /*08e0*/  IADD3 R6, PT, PT, R6, 0x10, RZ ;  /* 0x0000001006067810 */ /* 0x000fc80007ffe0ff */
[----:B------:R-:W-:Y:S02]  /*08f0*/  ISETP.NE.AND P0, PT, R6, RZ, PT ;  /* 0x000000ff0600720c */ /* 0x000fe40003f05270 */
[----:B------:R-:W-:Y:S01]  /*0900*/  IADD3 R5, PT, PT, R5, 0x2000, RZ ;  /* 0x0000200005057810 */ /* 0x000fe20007ffe0ff */
[----:B---3--:R-:W-:-:S04]  /*0910*/  FADD R8, R8, -R7 ;  /* 0x8000000708087221 */ /* 0x008fc80000000000 */
[----:B------:R-:W-:Y:S01]  /*0920*/  FFMA R23, R8, R8, R23 ;  /* 0x0000000808177223 */ /* 0x000fe20000000017 */
[----:B----4-:R-:W-:-:S04]  /*0930*/  FADD R22, R22, -R21 ;  /* 0x8000001516167221 */ /* 0x010fc80000000000 */
[----:B------:R-:W-:Y:S01]  /*0940*/  FFMA R23, R22, R22, R23 ;  /* 0x0000001616177223 */ /* 0x000fe20000000017 */
[----:B-----5:R-:W-:-:S04]  /*0950*/  FADD R20, R20, -R13 ;  /* 0x8000000d14147221 */ /* 0x020fc80000000000 */
[----:B------:R-:W-:Y:S01]  /*0960*/  FFMA R23, R20, R20, R23 ;  /* 0x0000001414177223 */ /* 0x000fe20000000017 */
[----:B------:R-:W-:Y:S01]  /*0970*/  IADD3 R2, PT, PT, R2, 0x2000, RZ ;  /* 0x0000200002027810 */ /* 0x000fe20007ffe0ff */
[----:B--2---:R-:W-:-:S04]  /*0980*/  FADD R12, R12, -R11 ;  /* 0x8000000b0c0c7221 */ /* 0x004fc80000000000 */
        /* <DEDUP_REMOVED lines=10> */
[----:B------:R-:W-:Y:S05]  /*0a30*/  BSYNC.RECONVERGENT B3 ;  /* 0x0000000000037941 */ /* 0x000fea0003800200 */
.L_x_181:
[----:B------:R-:W-:-:S07]  /*0a40*/  IADD3 R2, PT, PT, R5, -0x1000, RZ ;  /* 0xfffff00005027810 */ /* 0x000fce0007ffe0ff */
.L_x_180:
[----:B------:R-:W-:Y:S05]  /*0a50*/  BSYNC.RECONVERGENT B2 ;  /* 0x0000000000027941 */ /* 0x000fea0003800200 */
.L_x_179:
[----:B------:R-:W-:-:S13]  /*0a60*/  ISETP.NE.AND P0, PT, R4, RZ, PT ;  /* 0x000000ff0400720c */ /* 0x000fda0003f05270 */
[----:B------:R-:W-:Y:S05]  /*0a70*/  @!P0 BRA `(.L_x_178) ;  /* 0x0000000400e48947 */ /* 0x000fea0003800000 */
[----:B------:R-:W-:Y:S01]  /*0a80*/  ISETP.GE.U32.AND P0, PT, R4, 0x8, PT ;  /* 0x000000080400780c */ /* 0x000fe20003f06070 */
[----:B------:R-:W-:Y:S01]  /*0a90*/  BSSY.RECONVERGENT B2, `(.L_x_183) ;  /* 0x0000040000027945 */ /* 0x000fe20003800200 */
[----:B------:R-:W-:-:S04]  /*0aa0*/  LOP3.LUT R5, R3, 0x7, RZ, 0xc0, !PT ;  /* 0x0000000703057812 */ /* 0x000fc800078ec0ff */
[----:B------:R-:W-:-:S07]  /*0ab0*/  ISETP.NE.AND P1, PT, R5, RZ, PT ;  /* 0x000000ff0500720c */ /* 0x000fce0003f25270 */
[----:B------:R-:W-:Y:S06]  /*0ac0*/  @!P0 BRA `(.L_x_184) ;  /* 0x0000000000f08947 */ /* 0x000fec0003800000 */
[----:B------:R-:W0:Y:S01]  /*0ad0*/  LDC.64 R16, c[0x0][0x380] ;  /* 0x0000e000ff107b82 */ /* 0x000e220000000a00 */
[----:B------:R-:W-:-:S04]  /*0ae0*/  MOV R29, UR13 ;  /* 0x0000000d001d7c02 */ /* 0x000fc80008000f00 */
[----:B------:R-:W-:-:S03]  /*0af0*/  LEA R29, R29, R2, 0xd ;  /* 0x000000021d1d7211 */ /* 0x000fc600078e68ff */
[----:B------:R-:W1:Y:S01]  /*0b00*/  LDC.64 R10, c[0x0][0x388] ;  /* 0x0000e200ff0a7b82 */ /* 0x000e620000000a00 */
[C---:B------:R-:W-:Y:S02]  /*0b10*/  IADD3 R13, PT, PT, R29.reuse, 0x200, RZ ;  /* 0x000002001d0d7810 */ /* 0x040fe40007ffe0ff */
[C---:B------:R-:W-:Y:S02]  /*0b20*/  IADD3 R15, PT, PT, R29.reuse, 0x400, RZ ;  /* 0x000004001d0f7810 */ /* 0x040fe40007ffe0ff */
[C---:B------:R-:W-:Y:S02]  /*0b30*/  IADD3 R18, PT, PT, R29.reuse, 0x800, RZ ;  /* 0x000008001d127810 */ /* 0x040fe40007ffe0ff */
[----:B------:R-:W-:Y:S01]  /*0b40*/  IADD3 R24, PT, PT, R29, 0x600, RZ ;  /* 0x000006001d187810 */ /* 0x000fe20007ffe0ff */
[----:B0-----:R-:W-:-:S04]  /*0b50*/  IMAD.WIDE.U32 R6, R13, 0x4, R16 ;  /* 0x000000040d067825 */ /* 0x001fc800078e0010 */
[C---:B------:R-:W-:Y:S01]  /*0b60*/  IMAD.WIDE.U32 R8, R29.reuse, 0x4, R16 ;  /* 0x000000041d087825 */ /* 0x040fe200078e0010 */
[----:B------:R0:W2:Y:S03]  /*0b70*/  LDG.E R23, desc[UR14][R6.64] ;  /* 0x0000000e06177981 */ /* 0x0000a6000c1e1900 */
[--C-:B-1----:R-:W-:Y:S01]  /*0b80*/  IMAD.WIDE.U32 R26, R29, 0x4, R10.reuse ;  /* 0x000000041d1a7825 */ /* 0x102fe200078e000a */
[----:B------:R1:W3:Y:S03]  /*0b90*/  LDG.E R25, desc[UR14][R8.64] ;  /* 0x0000000e08197981 */ /* 0x0002e6000c1e1900 */
[----:B------:R-:W-:Y:S01]  /*0ba0*/  IMAD.WIDE.U32 R12, R13, 0x4, R10 ;  /* 0x000000040d0c7825 */ /* 0x000fe200078e000a */
[----:B------:R4:W3:Y:S03]  /*0bb0*/  LDG.E R4, desc[UR14][R26.64] ;  /* 0x0000000e1a047981 */ /* 0x0008e6000c1e1900 */
[C---:B0-----:R-:W-:Y:S01]  /*0bc0*/  IMAD.WIDE.U32 R6, R15.reuse, 0x4, R16 ;  /* 0x000000040f067825 */ /* 0x041fe200078e0010 */
[----:B------:R0:W2:Y:S03]  /*0bd0*/  LDG.E R22, desc[UR14][R12.64] ;  /* 0x0000000e0c167981 */ /* 0x0000a6000c1e1900 */
[----:B------:R-:W-:Y:S01]  /*0be0*/  IMAD.WIDE.U32 R14, R15, 0x4, R10 ;  /* 0x000000040f0e7825 */ /* 0x000fe200078e000a */
[----:B------:R5:W2:Y:S03]  /*0bf0*/  LDG.E R21, desc[UR14][R6.64] ;  /* 0x0000000e06157981 */ /* 0x000aa6000c1e1900 */
[----:B-1----:R-:W-:Y:S01]  /*0c00*/  IMAD.WIDE.U32 R8, R18, 0x4, R16 ;  /* 0x0000000412087825 */ /* 0x002fe200078e0010 */
[----:B------:R1:W2:Y:S01]  /*0c10*/  LDG.E R20, desc[UR14][R14.64] ;  /* 0x0000000e0e147981 */ /* 0x0002a2000c1e1900 */
[----:B----4-:R-:W-:-:S02]  /*0c20*/  IADD3 R27, PT, PT, R29, 0xa00, RZ ;  /* 0x00000a001d1b7810 */ /* 0x010fc40007ffe0ff */
[--C-:B0-----:R-:W-:Y:S02]  /*0c30*/  IMAD.WIDE.U32 R12, R24, 0x4, R10.reuse ;  /* 0x00000004180c7825 */ /* 0x101fe400078e000a */
[----:B------:R-:W4:Y:S02]  /*0c40*/  LDG.E R8, desc[UR14][R8.64] ;  /* 0x0000000e08087981 */ /* 0x000f24000c1e1900 */
[----:B-----5:R-:W-:-:S04]  /*0c50*/  IMAD.WIDE.U32 R6, R18, 0x4, R10 ;  /* 0x0000000412067825 */ /* 0x020fc800078e000a */
[--C-:B-1----:R-:W-:Y:S02]  /*0c60*/  IMAD.WIDE.U32 R14, R24, 0x4, R16.reuse ;  /* 0x00000004180e7825 */ /* 0x102fe400078e0010 */
[----:B------:R-:W4:Y:S04]  /*0c70*/  LDG.E R7, desc[UR14][R6.64] ;  /* 0x0000000e06077981 */ /* 0x000f28000c1e1900 */
[----:B------:R0:W5:Y:S04]  /*0c80*/  LDG.E R9, desc[UR14][R12.64] ;  /* 0x0000000e0c097981 */ /* 0x000168000c1e1900 */
[----:B------:R1:W5:Y:S01]  /*0c90*/  LDG.E R18, desc[UR14][R14.64] ;  /* 0x0000000e0e127981 */ /* 0x000362000c1e1900 */
[----:B0-----:R-:W-:Y:S01]  /*0ca0*/  IMAD.WIDE.U32 R12, R27, 0x4, R16 ;  /* 0x000000041b0c7825 */ /* 0x001fe200078e0010 */
[----:B-1----:R-:W-:-:S03]  /*0cb0*/  IADD3 R15, PT, PT, R29, 0xc00, RZ ;  /* 0x00000c001d0f7810 */ /* 0x002fc60007ffe0ff */
[----:B------:R-:W-:Y:S01]  /*0cc0*/  IMAD.WIDE.U32 R26, R27, 0x4, R10 ;  /* 0x000000041b1a7825 */ /* 0x000fe200078e000a */
[----:B------:R0:W5:Y:S01]  /*0cd0*/  LDG.E R6, desc[UR14][R12.64] ;  /* 0x0000000e0c067981 */ /* 0x000162000c1e1900 */
[----:B------:R-:W-:-:S04]  /*0ce0*/  IADD3 R29, PT, PT, R29, 0xe00, RZ ;  /* 0x00000e001d1d7810 */ /* 0x000fc80007ffe0ff */
[----:B------:R-:W5:Y:S01]  /*0cf0*/  LDG.E R27, desc[UR14][R26.64] ;  /* 0x0000000e1a1b7981 */ /* 0x000f62000c1e1900 */
[----:B0-----:R-:W-:-:S04]  /*0d00*/  IMAD.WIDE.U32 R12, R15, 0x4, R16 ;  /* 0x000000040f0c7825 */ /* 0x001fc800078e0010 */
[----:B------:R-:W-:Y:S01]  /*0d10*/  IMAD.WIDE.U32 R14, R15, 0x4, R10 ;  /* 0x000000040f0e7825 */ /* 0x000fe200078e000a */
[----:B------:R-:W5:Y:S03]  /*0d20*/  LDG.E R24, desc[UR14][R12.64] ;  /* 0x0000000e0c187981 */ /* 0x000f66000c1e1900 */
[C---:B------:R-:W-:Y:S02]  /*0d30*/  IMAD.WIDE.U32 R16, R29.reuse, 0x4, R16 ;  /* 0x000000041d107825 */ /* 0x040fe400078e0010 */
[----:B------:R-:W5:Y:S02]  /*0d40*/  LDG.E R15, desc[UR14][R14.64] ;  /* 0x0000000e0e0f7981 */ /* 0x000f64000c1e1900 */
[----:B------:R-:W-:Y:S02]  /*0d50*/  IMAD.WIDE.U32 R10, R29, 0x4, R10 ;  /* 0x000000041d0a7825 */ /* 0x000fe400078e000a */
[----:B------:R-:W5:Y:S04]  /*0d60*/  LDG.E R16, desc[UR14][R16.64] ;  /* 0x0000000e10107981 */ /* 0x000f68000c1e1900 */
[----:B------:R-:W5:Y:S01]  /*0d70*/  LDG.E R11, desc[UR14][R10.64] ;  /* 0x0000000e0a0b7981 */ /* 0x000f62000c1e1900 */
[----:B------:R-:W-:Y:S01]  /*0d80*/  IADD3 R2, PT, PT, R2, 0x1000, RZ ;  /* 0x0000100002027810 */ /* 0x000fe20007ffe0ff */
[----:B---3--:R-:W-:-:S04]  /*0d90*/  FADD R4, R25, -R4 ;  /* 0x8000000419047221 */ /* 0x008fc80000000000 */
[----:B------:R-:W-:Y:S01]  /*0da0*/  FFMA R4, R4, R4, R19 ;  /* 0x0000000404047223 */ /* 0x000fe20000000013 */
[----:B--2---:R-:W-:-:S04]  /*0db0*/  FADD R23, R23, -R22 ;  /* 0x8000001617177221 */ /* 0x004fc80000000000 */
[----:B------:R-:W-:Y:S01]  /*0dc0*/  FFMA R4, R23, R23, R4 ;  /* 0x0000001717047223 */ /* 0x000fe20000000004 */
[----:B------:R-:W-:-:S04]  /*0dd0*/  FADD R21, R21, -R20 ;  /* 0x8000001415157221 */ /* 0x000fc80000000000 */
[----:B------:R-:W-:Y:S01]  /*0de0*/  FFMA R4, R21, R21, R4 ;  /* 0x0000001515047223 */ /* 0x000fe20000000004 */
[----:B----4-:R-:W-:Y:S01]  /*0df0*/  FADD R7, R8, -R7 ;  /* 0x8000000708077221 */ /* 0x010fe20000000000 */
[----:B-----5:R-:W-:-:S04]  /*0e00*/  FADD R9, R18, -R9 ;  /* 0x8000000912097221 */ /* 0x020fc80000000000 */
[----:B------:R-:W-:-:S04]  /*0e10*/  FFMA R4, R9, R9, R4 ;  /* 0x0000000909047223 */ /* 0x000fc80000000004 */
[----:B------:R-:W-:Y:S01]  /*0e20*/  FFMA R4, R7, R7, R4 ;  /* 0x0000000707047223 */ /* 0x000fe20000000004 */
[----:B------:R-:W-:-:S04]  /*0e30*/  FADD R27, R6, -R27 ;  /* 0x8000001b061b7221 */ /* 0x000fc80000000000 */
[----:B------:R-:W-:Y:S01]  /*0e40*/  FFMA R4, R27, R27, R4 ;  /* 0x0000001b1b047223 */ /* 0x000fe20000000004 */
[----:B------:R-:W-:-:S04]  /*0e50*/  FADD R15, R24, -R15 ;  /* 0x8000000f180f7221 */ /* 0x000fc80000000000 */
[----:B------:R-:W-:Y:S01]  /*0e60*/  FFMA R4, R15, R15, R4 ;  /* 0x0000000f0f047223 */ /* 0x000fe20000000004 */
[----:B------:R-:W-:-:S04]  /*0e70*/  FADD R11, R16, -R11 ;  /* 0x8000000b100b7221 */ /* 0x000fc80000000000 */
[----:B------:R-:W-:-:S07]  /*0e80*/  FFMA R19, R11, R11, R4 ;  /* 0x0000000b0b137223 */ /* 0x000fce0000000004 */
.L_x_184:
[----:B------:R-:W-:Y:S05]  /*0e90*/  BSYNC.RECONVERGENT B2 ;  /* 0x0000000000027941 */ /* 0x000fea0003800200 */
.L_x_183:
        /* <DEDUP_REMOVED lines=12> */
[C---:B------:R-:W-:Y:S01]  /*0f60*/  IADD3 R25, PT, PT, R11.reuse, 0x600, RZ ;  /* 0x000006000b197810 */ /* 0x040fe20007ffe0ff */
[----:B0-----:R-:W-:-:S04]  /*0f70*/  IMAD.WIDE.U32 R20, R11, 0x4, R6 ;  /* 0x000000040b147825 */ /* 0x001fc800078e0006 */
[----:B------:R-:W-:Y:S01]  /*0f80*/  IMAD.WIDE.U32 R8, R17, 0x4, R6 ;  /* 0x0000000411087825 */ /* 0x000fe200078e0006 */
[----:B------:R-:W2:Y:S03]  /*0f90*/  LDG.E R12, desc[UR14][R20.64] ;  /* 0x0000000e140c7981 */ /* 0x000ea6000c1e1900 */
[--C-:B-1----:R-:W-:Y:S02]  /*0fa0*/  IMAD.WIDE.U32 R22, R11, 0x4, R4.reuse ;  /* 0x000000040b167825 */ /* 0x102fe400078e0004 */
[----:B------:R-:W3:Y:S02]  /*0fb0*/  LDG.E R8, desc[UR14][R8.64] ;  /* 0x0000000e08087981 */ /* 0x000ee4000c1e1900 */
[----:B------:R-:W-:Y:S02]  /*0fc0*/  IMAD.WIDE.U32 R16, R17, 0x4, R4 ;  /* 0x0000000411107825 */ /* 0x000fe400078e0004 */
[----:B------:R-:W2:Y:S02]  /*0fd0*/  LDG.E R13, desc[UR14][R22.64] ;  /* 0x0000000e160d7981 */ /* 0x000ea4000c1e1900 */
[----:B------:R-:W-:-:S02]  /*0fe0*/  IMAD.WIDE.U32 R10, R15, 0x4, R6 ;  /* 0x000000040f0a7825 */ /* 0x000fc400078e0006 */
[----:B------:R-:W3:Y:S02]  /*0ff0*/  LDG.E R17, desc[UR14][R16.64] ;  /* 0x0000000e10117981 */ /* 0x000ee4000c1e1900 */
[----:B------:R-:W-:Y:S02]  /*1000*/  IMAD.WIDE.U32 R14, R15, 0x4, R4 ;  /* 0x000000040f0e7825 */ /* 0x000fe400078e0004 */
[----:B------:R-:W4:Y:S02]  /*1010*/  LDG.E R10, desc[UR14][R10.64] ;  /* 0x0000000e0a0a7981 */ /* 0x000f24000c1e1900 */
[C---:B------:R-:W-:Y:S02]  /*1020*/  IMAD.WIDE.U32 R6, R25.reuse, 0x4, R6 ;  /* 0x0000000419067825 */ /* 0x040fe400078e0006 */
[----:B------:R-:W4:Y:S02]  /*1030*/  LDG.E R15, desc[UR14][R14.64] ;  /* 0x0000000e0e0f7981 */ /* 0x000f24000c1e1900 */
[----:B------:R-:W-:-:S02]  /*1040*/  IMAD.WIDE.U32 R4, R25, 0x4, R4 ;  /* 0x0000000419047825 */ /* 0x000fc400078e0004 */
        /* <DEDUP_REMOVED lines=11> */
.L_x_186:
[----:B------:R-:W-:Y:S05]  /*1100*/  BSYNC.RECONVERGENT B2 ;  /* 0x0000000000027941 */ /* 0x000fea0003800200 */
.L_x_185:
[----:B------:R-:W-:Y:S05]  /*1110*/  @!P1 BRA `(.L_x_178) ;  /* 0x00000000003c9947 */ /* 0x000fea0003800000 */
[----:B------:R-:W0:Y:S01]  /*1120*/  LDC.64 R6, c[0x0][0x380] ;  /* 0x0000e000ff067b82 */ /* 0x000e220000000a00 */
[----:B------:R-:W-:Y:S02]  /*1130*/  MOV R11, UR13 ;  /* 0x0000000d000b7c02 */ /* 0x000fe40008000f00 */
[----:B------:R-:W-:Y:S02]  /*1140*/  IADD3 R10, PT, PT, -R3, RZ, RZ ;  /* 0x000000ff030a7210 */ /* 0x000fe40007ffe1ff */
[----:B------:R-:W-:-:S03]  /*1150*/  LEA R11, R11, R2, 0xd ;  /* 0x000000020b0b7211 */ /* 0x000fc600078e68ff */
[----:B------:R-:W1:Y:S04]  /*1160*/  LDC.64 R8, c[0x0][0x388] ;  /* 0x0000e200ff087b82 */ /* 0x000e680000000a00 */
.L_x_187:
[----:B0-----:R-:W-:-:S04]  /*1170*/  IMAD.WIDE.U32 R2, R11, 0x4, R6 ;  /* 0x000000040b027825 */ /* 0x001fc800078e0006 */
[C---:B-1----:R-:W-:Y:S02]  /*1180*/  IMAD.WIDE.U32 R4, R11.reuse, 0x4, R8 ;  /* 0x000000040b047825 */ /* 0x042fe400078e0008 */
        /* <DEDUP_REMOVED lines=8> */
.L_x_178:
[----:B------:R-:W-:Y:S05]  /*1210*/  BSYNC.RECONVERGENT B1 ;  /* 0x0000000000017941 */ /* 0x000fea0003800200 */
.L_x_177:
[----:B------:R-:W-:-:S09]  /*1220*/  UISETP.GE.U32.AND UP0, UPT, UR9, 0x200, UPT ;  /* 0x000002000900788c */ /* 0x000fd2000bf06070 */
        /* <DEDUP_REMOVED lines=33> */
[----:B-1----:R-:W0:Y:S04]  /*1440*/  LDS.128 R4, [UR4+0x10] ;  /* 0x00001004ff047984 */ /* 0x002e280008000c00 */
        /* <DEDUP_REMOVED lines=19> */
.L_x_188:
[----:B------:R-:W0:Y:S01]  /*1580*/  S2R R6, SR_LANEID ;  /* 0x0000000000067919 */ /* 0x000e220000000000 */
[----:B------:R-:W-:-:S04]  /*1590*/  LOP3.LUT R2, R0, 0x3e0, RZ, 0xc0, !PT ;  /* 0x000003e000027812 */ /* 0x000fc800078ec0ff */
[----:B------:R-:W-:Y:S02]  /*15a0*/  IADD3 R3, PT, PT, R2, 0x20, RZ ;  /* 0x0000002002037810 */ /* 0x000fe40007ffe0ff */
[----:B------:R-:W-:Y:S02]  /*15b0*/  LOP3.LUT R2, RZ, R2, RZ, 0x33, !PT ;  /* 0x00000002ff027212 */ /* 0x000fe400078e33ff */
[----:B------:R-:W-:Y:S02]  /*15c0*/  ISETP.GT.U32.AND P0, PT, R3, UR9, PT ;  /* 0x0000000903007c0c */ /* 0x000fe4000bf04070 */
[----:B------:R-:W-:-:S04]  /*15d0*/  IADD3 R2, PT, PT, R2, UR9, RZ ;  /* 0x0000000902027c10 */ /* 0x000fc8000fffe0ff */
        /* <DEDUP_REMOVED lines=32> */
[----:B------:R-:W1:Y:S01]  /*17e0*/  S2UR UR5, SR_CgaCtaId ;  /* 0x00000000000579c3 */ /* 0x000e620000008800 */
[----:B------:R-:W-:Y:S01]  /*17f0*/  UMOV UR4, 0x400 ;  /* 0x0000040000047882 */ /* 0x000fe20000000000 */
[----:B------:R-:W-:Y:S02]  /*1800*/  UISETP.GT.U32.AND UP1, UPT, UR9, 0x20, UPT ;  /* 0x000000200900788c */ /* 0x000fe4000bf24070 */
[----:B------:R-:W-:-:S04]  /*1810*/  UISETP.GT.U32.AND UP0, UPT, UR9, 0x40, UPT ;  /* 0x000000400900788c */ /* 0x000fc8000bf04070 */
[----:B------:R-:W-:Y:S01]  /*1820*/  PLOP3.LUT P2, PT, PT, PT, UP1, 0x80, 0x8 ;  /* 0x000000000008781c */ /* 0x000fe20003f4f018 */
[----:B------:R-:W-:Y:S01]  /*1830*/  UISETP.GT.U32.AND UP1, UPT, UR9, 0x60, UPT ;  /* 0x000000600900788c */ /* 0x000fe2000bf24070 */
[----:B------:R-:W-:Y:S01]  /*1840*/  PLOP3.LUT P3, PT, PT, PT, UP0, 0x80, 0x8 ;  /* 0x000000000008781c */ /* 0x000fe20003f6f008 */
[----:B------:R-:W-:-:S04]  /*1850*/  UISETP.GT.U32.AND UP0, UPT, UR9, 0x80, UPT ;  /* 0x000000800900788c */ /* 0x000fc8000bf04070 */
[----:B------:R-:W-:Y:S01]  /*1860*/  PLOP3.LUT P1, PT, PT, PT, UP1, 0x80, 0x8 ;  /* 0x000000000008781c */ /* 0x000fe20003f2f018 */
[----:B------:R-:W-:Y:S02]  /*1870*/  UISETP.GT.U32.AND UP1, UPT, UR9, 0xa0, UPT ;  /* 0x000000a00900788c */ /* 0x000fe4000bf24070 */
[----:B-1----:R-:W-:-:S09]  /*1880*/  ULEA UR4, UR5, UR4, 0x18 ;  /* 0x0000000405047291 */ /* 0x002fd2000f8ec0ff */
[----:B------:R-:W1:Y:S04]  /*1890*/  LDS.128 R16, [UR4+0x10] ;  /* 0x00001004ff107984 */ /* 0x000e680008000c00 */
[----:B0-----:R-:W0:Y:S04]  /*18a0*/  LDS.128 R4, [UR4+0x20] ;  /* 0x00002004ff047984 */ /* 0x001e280008000c00 */
[----:B------:R-:W2:Y:S04]  /*18b0*/  LDS.128 R8, [UR4+0x30] ;  /* 0x00003004ff087984 */ /* 0x000ea80008000c00 */
[----:B------:R-:W3:Y:S01]  /*18c0*/  LDS.128 R12, [UR4+0x40] ;  /* 0x00004004ff0c7984 */ /* 0x000ee20008000c00 */
[----:B-1----:R-:W-:Y:S01]  /*18d0*/  @P2 FADD R2, R2, R17 ;  /* 0x0000001102022221 */ /* 0x002fe20000000000 */
[----:B------:R-:W-:Y:S01]  /*18e0*/  PLOP3.LUT P2, PT, PT, PT, UP0, 0x80, 0x8 ;  /* 0x000000000008781c */ /* 0x000fe20003f4f008 */
[----:B------:R-:W-:-:S02]  /*18f0*/  UISETP.GT.U32.AND UP0, UPT, UR9, 0xc0, UPT ;  /* 0x000000c00900788c */ /* 0x000fc4000bf04070 */
[----:B------:R-:W-:Y:S01]  /*1900*/  @P3 FADD R2, R2, R18 ;  /* 0x0000001202023221 */ /* 0x000fe20000000000 */
[----:B------:R-:W-:Y:S01]  /*1910*/  PLOP3.LUT P3, PT, PT, PT, UP1, 0x80, 0x8 ;  /* 0x000000000008781c */ /* 0x000fe20003f6f018 */
[----:B------:R-:W-:Y:S02]  /*1920*/  UISETP.GT.U32.AND UP1, UPT, UR9, 0xe0, UPT ;  /* 0x000000e00900788c */ /* 0x000fe4000bf24070 */
[----:B------:R-:W-:Y:S01]  /*1930*/  PLOP3.LUT P4, PT, PT, PT, UP0, 0x80, 0x8 ;  /* 0x000000000008781c */ /* 0x000fe20003f8f008 */
[----:B------:R-:W-:Y:S01]  /*1940*/  @P1 FADD R2, R2, R19 ;  /* 0x0000001302021221 */ /* 0x000fe20000000000 */
[----:B------:R-:W-:Y:S02]  /*1950*/  UISETP.GT.U32.AND UP0, UPT, UR9, 0x100, UPT ;  /* 0x000001000900788c */ /* 0x000fe4000bf04070 */
[----:B------:R-:W-:Y:S01]  /*1960*/  PLOP3.LUT P1, PT, PT, PT, UP1, 0x80, 0x8 ;  /* 0x000000000008781c */ /* 0x000fe20003f2f018 */
[----:B------:R-:W-:Y:S01]  /*1970*/  UISETP.GT.U32.AND UP1, UPT, UR9, 0x120, UPT ;  /* 0x000001200900788c */ /* 0x000fe2000bf24070 */
[----:B0-----:R-:W-:-:S02]  /*1980*/  @P2 FADD R2, R2, R4 ;  /* 0x0000000402022221 */ /* 0x001fc40000000000 */
[----:B------:R-:W-:Y:S01]  /*1990*/  PLOP3.LUT P2, PT, PT, PT, UP0, 0x80, 0x8 ;  /* 0x000000000008781c */ /* 0x000fe20003f4f008 */
[----:B------:R-:W-:Y:S01]  /*19a0*/  UISETP.GT.U32.AND UP0, UPT, UR9, 0x140, UPT ;  /* 0x000001400900788c */ /* 0x000fe2000bf04070 */
[----:B------:R-:W-:Y:S01]  /*19b0*/  @P3 FADD R2, R2, R5 ;  /* 0x0000000502023221 */ /* 0x000fe20000000000 */
[----:B------:R-:W-:Y:S01]  /*19c0*/  PLOP3.LUT P3, PT, PT, PT, UP1, 0x80, 0x8 ;  /* 0x000000000008781c */ /* 0x000fe20003f6f018 */
[----:B------:R-:W-:Y:S02]  /*19d0*/  UISETP.GT.U32.AND UP1, UPT, UR9, 0x160, UPT ;  /* 0x000001600900788c */ /* 0x000fe4000bf24070 */
[----:B------:R-:W-:Y:S01]  /*19e0*/  @P4 FADD R2, R2, R6 ;  /* 0x0000000602024221 */ /* 0x000fe20000000000 */
[----:B------:R-:W-:Y:S01]  /*19f0*/  PLOP3.LUT P4, PT, PT, PT, UP0, 0x80, 0x8 ;  /* 0x000000000008781c */ /* 0x000fe20003f8f008 */
[----:B------:R-:W-:Y:S02]  /*1a00*/  UISETP.GT.U32.AND UP0, UPT, UR9, 0x180, UPT ;  /* 0x000001800900788c */ /* 0x000fe4000bf04070 */
[----:B------:R-:W-:Y:S01]  /*1a10*/  @P1 FADD R2, R2, R7 ;  /* 0x0000000702021221 */ /* 0x000fe20000000000 */
[----:B------:R-:W-:Y:S01]  /*1a20*/  PLOP3.LUT P1, PT, PT, PT, UP1, 0x80, 0x8 ;  /* 0x000000000008781c */ /* 0x000fe20003f2f018 */
[----:B------:R-:W-:-:S02]  /*1a30*/  UISETP.GT.U32.AND UP1, UPT, UR9, 0x1a0, UPT ;  /* 0x000001a00900788c */ /* 0x000fc4000bf24070 */
[----:B--2---:R-:W-:Y:S01]  /*1a40*/  @P2 FADD R2, R2, R8 ;  /* 0x0000000802022221 */ /* 0x004fe20000000000 */
[----:B------:R-:W-:Y:S01]  /*1a50*/  PLOP3.LUT P2, PT, PT, PT, UP0, 0x80, 0x8 ;  /* 0x000000000008781c */ /* 0x000fe20003f4f008 */
[----:B------:R-:W-:Y:S02]  /*1a60*/  UISETP.GT.U32.AND UP0, UPT, UR9, 0x1c0, UPT ;  /* 0x000001c00900788c */ /* 0x000fe4000bf04070 */
[----:B------:R-:W-:Y:S01]  /*1a70*/  @P3 FADD R2, R2, R9 ;  /* 0x0000000902023221 */ /* 0x000fe20000000000 */
[----:B------:R-:W-:Y:S01]  /*1a80*/  PLOP3.LUT P3, PT, PT, PT, UP1, 0x80, 0x8 ;  /* 0x000000000008781c */ /* 0x000fe20003f6f018 */
[----:B------:R-:W-:Y:S02]  /*1a90*/  UISETP.GT.U32.AND UP1, UPT, UR9, 0x1e0, UPT ;  /* 0x000001e00900788c */ /* 0x000fe4000bf24070 */
[----:B------:R-:W-:Y:S01]  /*1aa0*/  @P4 FADD R2, R2, R10 ;  /* 0x0000000a02024221 */ /* 0x000fe20000000000 */
[----:B------:R-:W-:-:S03]  /*1ab0*/  PLOP3.LUT P4, PT, PT, PT, UP0, 0x80, 0x8 ;  /* 0x000000000008781c */ /* 0x000fc60003f8f008 */
[----:B------:R-:W-:Y:S01]  /*1ac0*/  @P1 FADD R2, R2, R11 ;  /* 0x0000000b02021221 */ /* 0x000fe20000000000 */
[----:B------:R-:W-:-:S03]  /*1ad0*/  PLOP3.LUT P1, PT, PT, PT, UP1, 0x80, 0x8 ;  /* 0x000000000008781c */ /* 0x000fc60003f2f018 */
[----:B---3--:R-:W-:-:S04]  /*1ae0*/  @P2 FADD R2, R2, R12 ;  /* 0x0000000c02022221 */ /* 0x008fc80000000000 */
[----:B------:R-:W-:-:S04]  /*1af0*/  @P3 FADD R2, R2, R13 ;  /* 0x0000000d02023221 */ /* 0x000fc80000000000 */
[----:B------:R-:W-:-:S04]  /*1b00*/  @P4 FADD R2, R2, R14 ;  /* 0x0000000e02024221 */ /* 0x000fc80000000000 */
[----:B------:R-:W-:Y:S01]  /*1b10*/  @P1 FADD R2, R2, R15 ;  /* 0x0000000f02021221 */ /* 0x000fe20000000000 */
[----:B------:R-:W-:Y:S06]  /*1b20*/  BRA `(.L_x_189) ;  /* 0x0000001c00b47947 */ /* 0x000fec0003800000 */
.L_x_174:
[----:B------:R-:W0:Y:S01]  /*1b30*/  S2R R0, SR_TID.X ;  /* 0x0000000000007919 */ /* 0x000e220000002100 */
[----:B------:R-:W1:Y:S01]  /*1b40*/  LDCU.128 UR16, c[0x0][0x380] ;  /* 0x00007000ff1077ac */ /* 0x000e620008000c00 */
[----:B------:R-:W-:Y:S02]  /*1b50*/  MOV R3, UR13 ;  /* 0x0000000d00037c02 */ /* 0x000fe40008000f00 */
[----:B-1----:R-:W-:Y:S02]  /*1b60*/  MOV R12, UR16 ;  /* 0x00000010000c7c02 */ /* 0x002fe40008000f00 */
[----:B------:R-:W-:Y:S02]  /*1b70*/  MOV R13, UR17 ;  /* 0x00000011000d7c02 */ /* 0x000fe40008000f00 */
[----:B------:R-:W-:Y:S02]  /*1b80*/  MOV R14, UR18 ;  /* 0x00000012000e7c02 */ /* 0x000fe40008000f00 */
[----:B------:R-:W-:-:S02]  /*1b90*/  MOV R15, UR19 ;  /* 0x00000013000f7c02 */ /* 0x000fc40008000f00 */
[----:B0-----:R-:W-:-:S05]  /*1ba0*/  LEA R3, R3, R0, 0xd ;  /* 0x0000000003037211 */ /* 0x001fca00078e68ff */
[----:B------:R-:W-:-:S04]  /*1bb0*/  IMAD.WIDE.U32 R4, R3, 0x4, R12 ;  /* 0x0000000403047825 */ /* 0x000fc800078e000c */
[----:B------:R-:W-:Y:S01]  /*1bc0*/  IMAD.WIDE.U32 R2, R3, 0x4, R14 ;  /* 0x0000000403027825 */ /* 0x000fe200078e000e */
        /* <DEDUP_REMOVED lines=19> */
[----:B---3--:R-:W-:-:S04]  /*1d00*/  FADD R11, R11, -R16 ;  /* 0x800000100b0b7221 */ /* 0x008fc80000000000 */
[----:B------:R-:W-:Y:S01]  /*1d10*/  FMUL R11, R11, R11 ;  /* 0x0000000b0b0b7220 */ /* 0x000fe20000400000 */
[----:B----4-:R-:W-:-:S04]  /*1d20*/  FADD R6, R6, -R7 ;  /* 0x8000000706067221 */ /* 0x010fc80000000000 */
[----:B------:R-:W-:Y:S01]  /*1d30*/  FMUL R6, R6, R6 ;  /* 0x0000000606067220 */ /* 0x000fe20000400000 */
[----:B-----5:R-:W-:Y:S01]  /*1d40*/  FADD R17, R17, -R24 ;  /* 0x8000001811117221 */ /* 0x020fe20000000000 */
[----:B------:R-:W-:Y:S01]  /*1d50*/  FFMA R8, R8, R8, R11 ;  /* 0x0000000808087223 */ /* 0x000fe2000000000b */
[----:B------:R-:W3:Y:S01]  /*1d60*/  LDG.E R24, desc[UR14][R4.64+0x7000] ;  /* 0x0070000e04187981 */ /* 0x000ee2000c1e1900 */
[----:B------:R-:W-:Y:S01]  /*1d70*/  FADD R27, R19, -R22 ;  /* 0x80000016131b7221 */ /* 0x000fe20000000000 */
[----:B------:R-:W-:Y:S02]  /*1d80*/  FMUL R7, R17, R17 ;  /* 0x0000001111077220 */ /* 0x000fe40000400000 */
[----:B------:R-:W4:Y:S01]  /*1d90*/  LDG.E R22, desc[UR14][R4.64+0x4800] ;  /* 0x0048000e04167981 */ /* 0x000f22000c1e1900 */
[----:B------:R-:W-:-:S03]  /*1da0*/  FMUL R27, R27, R27 ;  /* 0x0000001b1b1b7220 */ /* 0x000fc60000400000 */
[----:B------:R-:W5:Y:S01]  /*1db0*/  LDG.E R19, desc[UR14][R4.64+0x6000] ;  /* 0x0060000e04137981 */ /* 0x000f62000c1e1900 */
[----:B------:R-:W-:-:S03]  /*1dc0*/  FADD R25, R25, -R20 ;  /* 0x8000001419197221 */ /* 0x000fc60000000000 */
[----:B------:R0:W5:Y:S01]  /*1dd0*/  LDG.E R20, desc[UR14][R4.64+0x5000] ;  /* 0x0050000e04147981 */ /* 0x000162000c1e1900 */
[----:B------:R-:W-:-:S03]  /*1de0*/  FFMA R25, R25, R25, R6 ;  /* 0x0000001919197223 */ /* 0x000fc60000000006 */
[----:B------:R-:W4:Y:S01]  /*1df0*/  LDG.E R17, desc[UR14][R2.64+0x4800] ;  /* 0x0048000e02117981 */ /* 0x000f22000c1e1900 */
[----:B------:R-:W-:-:S03]  /*1e00*/  FADD R16, R23, -R26 ;  /* 0x8000001a17107221 */ /* 0x000fc60000000000 */
[----:B------:R-:W3:Y:S04]  /*1e10*/  LDG.E R23, desc[UR14][R4.64+0x5800] ;  /* 0x0058000e04177981 */ /* 0x000ee8000c1e1900 */
[----:B------:R-:W5:Y:S01]  /*1e20*/  LDG.E R26, desc[UR14][R4.64+0x7800] ;  /* 0x0078000e041a7981 */ /* 0x000f62000c1e1900 */
[----:B------:R-:W-:-:S03]  /*1e30*/  FADD R18, R18, -R21 ;  /* 0x8000001512127221 */ /* 0x000fc60000000000 */
[----:B------:R-:W5:Y:S04]  /*1e40*/  LDG.E R21, desc[UR14][R4.64+0x6800] ;  /* 0x0068000e04157981 */ /* 0x000f68000c1e1900 */
[----:B------:R-:W3:Y:S01]  /*1e50*/  LDG.E R6, desc[UR14][R2.64+0x5800] ;  /* 0x0058000e02067981 */ /* 0x000ee2000c1e1900 */
[----:B------:R-:W-:-:S03]  /*1e60*/  FFMA R18, R18, R18, R27 ;  /* 0x0000001212127223 */ /* 0x000fc6000000001b */
[----:B------:R-:W5:Y:S04]  /*1e70*/  LDG.E R11, desc[UR14][R2.64+0x7800] ;  /* 0x0078000e020b7981 */ /* 0x000f68000c1e1900 */
[----:B------:R-:W5:Y:S04]  /*1e80*/  LDG.E R4, desc[UR14][R2.64+0x6800] ;  /* 0x0068000e02047981 */ /* 0x000f68000c1e1900 */
[----:B------:R-:W5:Y:S04]  /*1e90*/  LDG.E R5, desc[UR14][R2.64+0x7000] ;  /* 0x0070000e02057981 */ /* 0x000f68000c1e1900 */
[----:B------:R-:W5:Y:S01]  /*1ea0*/  LDG.E R27, desc[UR14][R2.64+0x5000] ;  /* 0x0050000e021b7981 */ /* 0x000f62000c1e1900 */
[----:B--2---:R-:W-:-:S03]  /*1eb0*/  FADD R9, R9, -R10 ;  /* 0x8000000a09097221 */ /* 0x004fc60000000000 */
[----:B------:R-:W2:Y:S01]  /*1ec0*/  LDG.E R10, desc[UR14][R2.64+0x6000] ;  /* 0x0060000e020a7981 */ /* 0x000ea2000c1e1900 */
[----:B------:R-:W-:Y:S01]  /*1ed0*/  FFMA R7, R16, R16, R7 ;  /* 0x0000001010077223 */ /* 0x000fe20000000007 */
[----:B------:R-:W-:Y:S01]  /*1ee0*/  UISETP.GE.U32.AND UP0, UPT, UR9, UR5, UPT ;  /* 0x000000050900728c */ /* 0x000fe2000bf06070 */
[----:B------:R-:W-:Y:S02]  /*1ef0*/  FADD R18, R18, R25 ;  /* 0x0000001912127221 */ /* 0x000fe40000000000 */
[----:B------:R-:W-:-:S04]  /*1f00*/  FADD R7, R8, R7 ;  /* 0x0000000708077221 */ /* 0x000fc80000000000 */
[----:B------:R-:W-:Y:S01]  /*1f10*/  FADD R7, R7, R18 ;  /* 0x0000001207077221 */ /* 0x000fe20000000000 */
[----:B----4-:R-:W-:Y:S01]  /*1f20*/  FADD R17, R22, -R17 ;  /* 0x8000001116117221 */ /* 0x010fe20000000000 */
[----:B---3--:R-:W-:Y:S01]  /*1f30*/  FADD R6, R23, -R6 ;  /* 0x8000000617067221 */ /* 0x008fe20000000000 */
[----:B-----5:R-:W-:Y:S01]  /*1f40*/  FADD R11, R26, -R11 ;  /* 0x8000000b1a0b7221 */ /* 0x020fe20000000000 */
[----:B------:R-:W-:Y:S01]  /*1f50*/  FADD R21, R21, -R4 ;  /* 0x8000000415157221 */ /* 0x000fe20000000000 */
[----:B0-----:R-:W-:Y:S02]  /*1f60*/  FMUL R4, R17, R17 ;  /* 0x0000001111047220 */ /* 0x001fe40000400000 */
[----:B------:R-:W-:Y:S01]  /*1f70*/  FMUL R11, R11, R11 ;  /* 0x0000000b0b0b7220 */ /* 0x000fe20000400000 */
[----:B------:R-:W-:Y:S01]  /*1f80*/  FADD R24, R24, -R5 ;  /* 0x8000000518187221 */ /* 0x000fe20000000000 */
[----:B------:R-:W-:Y:S01]  /*1f90*/  FMUL R5, R6, R6 ;  /* 0x0000000606057220 */ /* 0x000fe20000400000 */
[----:B------:R-:W-:Y:S01]  /*1fa0*/  FMUL R21, R21, R21 ;  /* 0x0000001515157220 */ /* 0x000fe20000400000 */
[----:B------:R-:W-:Y:S01]  /*1fb0*/  FADD R20, R20, -R27 ;  /* 0x8000001b14147221 */ /* 0x000fe20000000000 */
[----:B------:R-:W-:Y:S01]  /*1fc0*/  FFMA R4, R9, R9, R4 ;  /* 0x0000000909047223 */ /* 0x000fe20000000004 */
[----:B------:R-:W-:-:S02]  /*1fd0*/  FFMA R24, R24, R24, R11 ;  /* 0x0000001818187223 */ /* 0x000fc4000000000b */
[----:B------:R-:W-:-:S04]  /*1fe0*/  FFMA R5, R20, R20, R5 ;  /* 0x0000001414057223 */ /* 0x000fc80000000005 */
[----:B------:R-:W-:Y:S01]  /*1ff0*/  FADD R4, R4, R5 ;  /* 0x0000000504047221 */ /* 0x000fe20000000000 */
[----:B--2---:R-:W-:-:S04]  /*2000*/  FADD R10, R19, -R10 ;  /* 0x8000000a130a7221 */ /* 0x004fc80000000000 */
[----:B------:R-:W-:-:S04]  /*2010*/  FFMA R21, R10, R10, R21 ;  /* 0x0000000a0a157223 */ /* 0x000fc80000000015 */
[----:B------:R-:W-:-:S04]  /*2020*/  FADD R21, R21, R24 ;  /* 0x0000001815157221 */ /* 0x000fc80000000000 */
[----:B------:R-:W-:-:S04]  /*2030*/  FADD R4, R4, R21 ;  /* 0x0000001504047221 */ /* 0x000fc80000000000 */
[----:B------:R-:W-:Y:S01]  /*2040*/  FADD R6, R7, R4 ;  /* 0x0000000407067221 */ /* 0x000fe20000000000 */
[----:B------:R-:W-:Y:S06]  /*2050*/  BRA.U !UP0, `(.L_x_190) ;  /* 0x0000001508a07547 */ /* 0x000fec000b800000 */
[----:B------:R-:W-:Y:S01]  /*2060*/  ULEA UR6, UR13, UR5, 0xd ;  /* 0x000000050d067291 */ /* 0x000fe2000f8e68ff */
[----:B------:R-:W-:Y:S01]  /*2070*/  LOP3.LUT R2, RZ, R0, RZ, 0x33, !PT ;  /* 0x00000000ff027212 */ /* 0x000fe200078e33ff */
[----:B------:R-:W-:Y:S01]  /*2080*/  UIADD3 UR11, UPT, UPT, UR10, -0x2000, URZ ;  /* 0xffffe0000a0b7890 */ /* 0x000fe2000fffe0ff */
[----:B------:R-:W-:Y:S01]  /*2090*/  MOV R3, UR5 ;  /* 0x0000000500037c02 */ /* 0x000fe20008000f00 */
[----:B------:R-:W-:Y:S02]  /*20a0*/  UMOV UR4, URZ ;  /* 0x000000ff00047c82 */ /* 0x000fe40008000000 */
[----:B------:R-:W-:Y:S01]  /*20b0*/  UISETP.GT.U32.AND UP0, UPT, UR6, UR11, UPT ;  /* 0x0000000b0600728c */ /* 0x000fe2000bf04070 */
[----:B------:R-:W-:Y:S01]  /*20c0*/  IADD3 R2, PT, PT, -R3, UR10, R2 ;  /* 0x0000000a03027c10 */ /* 0x000fe2000fffe102 */
[----:B------:R-:W-:Y:S01]  /*20d0*/  UMOV UR7, UR6 ;  /* 0x0000000600077c82 */ /* 0x000fe20008000000 */
[----:B------:R-:W-:Y:S01]  /*20e0*/  MOV R3, UR13 ;  /* 0x0000000d00037c02 */ /* 0x000fe20008000f00 */
[----:B------:R-:W-:Y:S01]  /*20f0*/  UMOV UR8, UR6 ;  /* 0x0000000600087c82 */ /* 0x000fe20008000000 */
[----:B------:R-:W-:-:S03]  /*2100*/  MOV R9, UR6 ;  /* 0x0000000600097c02 */ /* 0x000fc60008000f00 */
[----:B------:R-:W-:Y:S01]  /*2110*/  IMAD R3, R3, -0x2000, R2 ;  /* 0xffffe00003037824 */ /* 0x000fe200078e0202 */
[----:B------:R-:W-:Y:S01]  /*2120*/  IADD3 R9, PT, PT, R9, 0x1000, R0 ;  /* 0x0000100009097810 */ /* 0x000fe20007ffe000 */
[----:B------:R-:W-:Y:S06]  /*2130*/  BRA.U UP0, `(.L_x_191) ;  /* 0x00000005005c7547 */ /* 0x000fec000b800000 */
[----:B------:R-:W0:Y:S01]  /*2140*/  LDC.64 R12, c[0x0][0x380] ;  /* 0x0000e000ff0c7b82 */ /* 0x000e220000000a00 */
[----:B------:R-:W1:Y:S07]  /*2150*/  LDCU UR10, c[0x0][0x3b0] ;  /* 0x00007600ff0a77ac */ /* 0x000e6e0008000800 */
[----:B------:R-:W2:Y:S02]  /*2160*/  LDC.64 R14, c[0x0][0x388] ;  /* 0x0000e200ff0e7b82 */ /* 0x000ea40000000a00 */
.L_x_192:
[----:B------:R-:W-:-:S05]  /*2170*/  IADD3 R11, PT, PT, R0, UR8, RZ ;  /* 0x00000008000b7c10 */ /* 0x000fca000fffe0ff */
[----:B0-----:R-:W-:-:S04]  /*2180*/  IMAD.WIDE.U32 R4, R11, 0x4, R12 ;  /* 0x000000040b047825 */ /* 0x001fc800078e000c */
[----:B--2---:R-:W-:Y:S01]  /*2190*/  IMAD.WIDE.U32 R10, R11, 0x4, R14 ;  /* 0x000000040b0a7825 */ /* 0x004fe200078e000e */
        /* <DEDUP_REMOVED lines=10> */
[----:B------:R-:W5:Y:S01]  /*2240*/  LDG.E R25, desc[UR14][R10.64+0x7000] ;  /* 0x0070000e0a197981 */ /* 0x000f62000c1e1900 */
[----:B--2---:R-:W-:-:S03]  /*2250*/  FADD R21, R21, -R8 ;  /* 0x8000000815157221 */ /* 0x004fc60000000000 */
[----:B------:R-:W2:Y:S01]  /*2260*/  LDG.E R8, desc[UR14][R4.64+0x2800] ;  /* 0x0028000e04087981 */ /* 0x000ea2000c1e1900 */
[----:B---3--:R-:W-:-:S03]  /*2270*/  FADD R18, R18, -R17 ;  /* 0x8000001112127221 */ /* 0x008fc60000000000 */
[----:B------:R-:W2:Y:S01]  /*2280*/  LDG.E R17, desc[UR14][R10.64+0x2800] ;  /* 0x0028000e0a117981 */ /* 0x000ea2000c1e1900 */
[----:B----4-:R-:W-:-:S03]  /*2290*/  FADD R20, R16, -R19 ;  /* 0x8000001310147221 */ /* 0x010fc60000000000 */
[----:B------:R-:W3:Y:S04]  /*22a0*/  LDG.E R16, desc[UR14][R4.64+0x3000] ;  /* 0x0030000e04107981 */ /* 0x000ee8000c1e1900 */
[----:B------:R-:W3:Y:S01]  /*22b0*/  LDG.E R19, desc[UR14][R10.64+0x3000] ;  /* 0x0030000e0a137981 */ /* 0x000ee2000c1e1900 */
[----:B-----5:R-:W-:Y:S01]  /*22c0*/  FADD R2, R2, -R7 ;  /* 0x8000000702027221 */ /* 0x020fe20000000000 */
[----:B------:R-:W-:Y:S01]  /*22d0*/  FMUL R7, R20, R20 ;  /* 0x0000001414077220 */ /* 0x000fe20000400000 */
[----:B------:R-:W-:Y:S02]  /*22e0*/  FFMA R6, R21, R21, R6 ;  /* 0x0000001515067223 */ /* 0x000fe40000000006 */
[----:B------:R-:W4:Y:S01]  /*22f0*/  LDG.E R21, desc[UR14][R10.64+0x3800] ;  /* 0x0038000e0a157981 */ /* 0x000f22000c1e1900 */
[----:B------:R-:W-:-:S03]  /*2300*/  FFMA R7, R18, R18, R7 ;  /* 0x0000001212077223 */ /* 0x000fc60000000007 */
[----:B------:R-:W4:Y:S01]  /*2310*/  LDG.E R18, desc[UR14][R4.64+0x3800] ;  /* 0x0038000e04127981 */ /* 0x000f22000c1e1900 */
[----:B--2---:R-:W-:-:S03]  /*2320*/  FADD R17, R8, -R17 ;  /* 0x8000001108117221 */ /* 0x004fc60000000000 */
[----:B------:R-:W2:Y:S01]  /*2330*/  LDG.E R8, desc[UR14][R4.64+0x4000] ;  /* 0x0040000e04087981 */ /* 0x000ea2000c1e1900 */
[----:B---3--:R-:W-:-:S03]  /*2340*/  FADD R20, R16, -R19 ;  /* 0x8000001310147221 */ /* 0x008fc60000000000 */
[----:B------:R-:W2:Y:S01]  /*2350*/  LDG.E R19, desc[UR14][R10.64+0x4000] ;  /* 0x0040000e0a137981 */ /* 0x000ea2000c1e1900 */
[----:B------:R-:W-:Y:S01]  /*2360*/  FADD R22, R22, -R23 ;  /* 0x8000001716167221 */ /* 0x000fe20000000000 */
[----:B------:R-:W-:Y:S02]  /*2370*/  FMUL R20, R20, R20 ;  /* 0x0000001414147220 */ /* 0x000fe40000400000 */
[----:B------:R-:W3:Y:S01]  /*2380*/  LDG.E R16, desc[UR14][R4.64+0x5000] ;  /* 0x0050000e04107981 */ /* 0x000ee2000c1e1900 */
[----:B------:R-:W-:Y:S01]  /*2390*/  FMUL R23, R22, R22 ;  /* 0x0000001616177220 */ /* 0x000fe20000400000 */
[----:B------:R-:W-:Y:S01]  /*23a0*/  FFMA R17, R17, R17, R20 ;  /* 0x0000001111117223 */ /* 0x000fe20000000014 */
[----:B----4-:R-:W-:Y:S02]  /*23b0*/  FADD R18, R18, -R21 ;  /* 0x8000001512127221 */ /* 0x010fe40000000000 */
[----:B------:R-:W-:Y:S01]  /*23c0*/  FFMA R2, R2, R2, R23 ;  /* 0x0000000202027223 */ /* 0x000fe20000000017 */
[----:B------:R-:W4:Y:S04]  /*23d0*/  LDG.E R21, desc[UR14][R4.64+0x4800] ;  /* 0x0048000e04157981 */ /* 0x000f28000c1e1900 */
[----:B------:R-:W3:Y:S04]  /*23e0*/  LDG.E R23, desc[UR14][R10.64+0x5000] ;  /* 0x0050000e0a177981 */ /* 0x000ee8000c1e1900 */
[----:B------:R-:W4:Y:S01]  /*23f0*/  LDG.E R20, desc[UR14][R10.64+0x4800] ;  /* 0x0048000e0a147981 */ /* 0x000f22000c1e1900 */
[----:B--2---:R-:W-:-:S03]  /*2400*/  FADD R22, R8, -R19 ;  /* 0x8000001308167221 */ /* 0x004fc60000000000 */
[----:B------:R-:W2:Y:S04]  /*2410*/  LDG.E R8, desc[UR14][R4.64+0x5800] ;  /* 0x0058000e04087981 */ /* 0x000ea8000c1e1900 */
[----:B------:R-:W2:Y:S01]  /*2420*/  LDG.E R19, desc[UR14][R10.64+0x5800] ;  /* 0x0058000e0a137981 */ /* 0x000ea2000c1e1900 */
[----:B---3--:R-:W-:Y:S01]  /*2430*/  FADD R16, R16, -R23 ;  /* 0x8000001710107221 */ /* 0x008fe20000000000 */
[----:B----4-:R-:W-:Y:S01]  /*2440*/  FADD R20, R21, -R20 ;  /* 0x8000001415147221 */ /* 0x010fe20000000000 */
[----:B------:R-:W-:Y:S02]  /*2450*/  FMUL R21, R22, R22 ;  /* 0x0000001616157220 */ /* 0x000fe40000400000 */
[----:B------:R-:W-:Y:S01]  /*2460*/  FMUL R23, R16, R16 ;  /* 0x0000001010177220 */ /* 0x000fe20000400000 */
[----:B------:R-:W3:Y:S01]  /*2470*/  LDG.E R22, desc[UR14][R4.64+0x7000] ;  /* 0x0070000e04167981 */ /* 0x000ee2000c1e1900 */
[----:B------:R-:W-:-:S02]  /*2480*/  FFMA R18, R18, R18, R21 ;  /* 0x0000001212127223 */ /* 0x000fc40000000015 */
[----:B------:R-:W-:Y:S01]  /*2490*/  FFMA R21, R20, R20, R23 ;  /* 0x0000001414157223 */ /* 0x000fe20000000017 */
[----:B------:R-:W4:Y:S04]  /*24a0*/  LDG.E R16, desc[UR14][R4.64+0x6000] ;  /* 0x0060000e04107981 */ /* 0x000f28000c1e1900 */
[----:B------:R-:W5:Y:S04]  /*24b0*/  LDG.E R20, desc[UR14][R4.64+0x6800] ;  /* 0x0068000e04147981 */ /* 0x000f68000c1e1900 */
[----:B------:R-:W5:Y:S01]  /*24c0*/  LDG.E R23, desc[UR14][R10.64+0x6800] ;  /* 0x0068000e0a177981 */ /* 0x000f62000c1e1900 */
[----:B--2---:R-:W-:-:S03]  /*24d0*/  FADD R8, R8, -R19 ;  /* 0x8000001308087221 */ /* 0x004fc60000000000 */
[----:B------:R-:W4:Y:S01]  /*24e0*/  LDG.E R19, desc[UR14][R10.64+0x6000] ;  /* 0x0060000e0a137981 */ /* 0x000f22000c1e1900 */
[----:B-1----:R-:W-:Y:S01]  /*24f0*/  UIADD3 UR12, UPT, UPT, -UR8, UR10, URZ ;  /* 0x0000000a080c7290 */ /* 0x002fe2000fffe1ff */
[----:B---3--:R-:W-:Y:S01]  /*2500*/  FADD R22, R22, -R25 ;  /* 0x8000001916167221 */ /* 0x008fe20000000000 */
[----:B----4-:R-:W-:Y:S01]  /*2510*/  FADD R16, R16, -R19 ;  /* 0x8000001310107221 */ /* 0x010fe20000000000 */
[----:B-----5:R-:W-:Y:S02]  /*2520*/  FADD R19, R20, -R23 ;  /* 0x8000001714137221 */ /* 0x020fe40000000000 */
[----:B------:R-:W2:Y:S04]  /*2530*/  LDG.E R20, desc[UR14][R4.64+0x7800] ;  /* 0x0078000e04147981 */ /* 0x000ea8000c1e1900 */
[----:B------:R-:W2:Y:S01]  /*2540*/  LDG.E R23, desc[UR14][R10.64+0x7800] ;  /* 0x0078000e0a177981 */ /* 0x000ea2000c1e1900 */
[----:B------:R-:W-:Y:S01]  /*2550*/  FMUL R25, R16, R16 ;  /* 0x0000001010197220 */ /* 0x000fe20000400000 */
[----:B------:R-:W-:-:S03]  /*2560*/  FMUL R22, R22, R22 ;  /* 0x0000001616167220 */ /* 0x000fc60000400000 */
[----:B------:R-:W-:Y:S01]  /*2570*/  FFMA R25, R8, R8, R25 ;  /* 0x0000000808197223 */ /* 0x000fe20000000019 */
[----:B------:R-:W-:Y:S01]  /*2580*/  FFMA R22, R19, R19, R22 ;  /* 0x0000001313167223 */ /* 0x000fe20000000016 */
[----:B------:R-:W-:Y:S01]  /*2590*/  FADD R6, R6, R7 ;  /* 0x0000000706067221 */ /* 0x000fe20000000000 */
[----:B------:R-:W-:Y:S01]  /*25a0*/  FADD R17, R2, R17 ;  /* 0x0000001102117221 */ /* 0x000fe20000000000 */
[----:B------:R-:W-:Y:S01]  /*25b0*/  FADD R18, R18, R21 ;  /* 0x0000001512127221 */ /* 0x000fe20000000000 */
[----:B------:R-:W-:Y:S01]  /*25c0*/  FADD R25, R25, R22 ;  /* 0x0000001619197221 */ /* 0x000fe20000000000 */
[----:B------:R-:W-:Y:S01]  /*25d0*/  UISETP.GE.U32.AND UP0, UPT, UR12, UR5, UPT ;  /* 0x000000050c00728c */ /* 0x000fe2000bf06070 */
[----:B------:R-:W-:Y:S02]  /*25e0*/  FADD R6, R6, R17 ;  /* 0x0000001106067221 */ /* 0x000fe40000000000 */
[----:B------:R-:W-:-:S04]  /*25f0*/  FADD R25, R18, R25 ;  /* 0x0000001912197221 */ /* 0x000fc80000000000 */
[----:B------:R-:W-:Y:S01]  /*2600*/  FADD R25, R6, R25 ;  /* 0x0000001906197221 */ /* 0x000fe20000000000 */
[----:B--2---:R-:W-:-:S04]  /*2610*/  FADD R20, R20, -R23 ;  /* 0x8000001714147221 */ /* 0x004fc80000000000 */
[----:B------:R-:W-:Y:S01]  /*2620*/  FFMA R6, R20, R20, R25 ;  /* 0x0000001414067223 */ /* 0x000fe20000000019 */
[----:B------:R-:W-:Y:S06]  /*2630*/  BRA.U !UP0, `(.L_x_190) ;  /* 0x0000001108287547 */ /* 0x000fec000b800000 */
[----:B------:R-:W-:Y:S02]  /*2640*/  UIADD3 UR8, UPT, UPT, UR5, UR8, URZ ;  /* 0x0000000805087290 */ /* 0x000fe4000fffe0ff */
[----:B------:R-:W-:Y:S01]  /*2650*/  IADD3 R3, PT, PT, R3, -UR5, RZ ;  /* 0x8000000503037c10 */ /* 0x000fe2000fffe0ff */
[----:B------:R-:W-:Y:S01]  /*2660*/  UIADD3 UR4, UPT, UPT, UR4, 0x1, URZ ;  /* 0x0000000104047890 */ /* 0x000fe2000fffe0ff */
[----:B------:R-:W-:Y:S01]  /*2670*/  IADD3 R9, PT, PT, R9, UR5, RZ ;  /* 0x0000000509097c10 */ /* 0x000fe2000fffe0ff */
[----:B------:R-:W-:Y:S02]  /*2680*/  UISETP.GT.U32.AND UP0, UPT, UR8, UR11, UPT ;  /* 0x0000000b0800728c */ /* 0x000fe4000bf04070 */
[----:B------:R-:W-:-:S07]  /*2690*/  UIADD3 UR7, UPT, UPT, UR5, UR7, URZ ;  /* 0x0000000705077290 */ /* 0x000fce000fffe0ff */
[----:B------:R-:W-:Y:S05]  /*26a0*/  BRA.U !UP0, `(.L_x_192) ;  /* 0xfffffff908b07547 */ /* 0x000fea000b83ffff */
.L_x_191:
[----:B------:R-:W-:Y:S02]  /*26b0*/  UIADD3 UR5, UPT, UPT, -UR8, UR10, URZ ;  /* 0x0000000a08057290 */ /* 0x000fe4000fffe1ff */
[----:B------:R-:W-:Y:S01]  /*26c0*/  MOV R2, UR8 ;  /* 0x0000000800027c02 */ /* 0x000fe20008000f00 */
[----:B------:R-:W-:Y:S03]  /*26d0*/  BSSY.RECONVERGENT B1, `(.L_x_190) ;  /* 0x0000100000017945 */ /* 0x000fe60003800200 */
[----:B------:R-:W-:-:S04]  /*26e0*/  ISETP.GE.AND P0, PT, R0, UR5, PT ;  /* 0x0000000500007c0c */ /* 0x000fc8000bf06270 */
[----:B------:R-:W-:-:S13]  /*26f0*/  ISETP.GE.U32.OR P0, PT, R2, UR10, P0 ;  /* 0x0000000a02007c0c */ /* 0x000fda0008706470 */
[----:B------:R-:W-:Y:S05]  /*2700*/  @P0 BRA `(.L_x_193) ;  /* 0x0000000c00f00947 */ /* 0x000fea0003800000 */
[----:B------:R-:W0:Y:S01]  /*2710*/  LDC R5, c[0x0][0x3b4] ;  /* 0x0000ed00ff057b82 */ /* 0x000e220000000800 */
[----:B------:R-:W-:Y:S01]  /*2720*/  LOP3.LUT R2, RZ, R0, RZ, 0x33, !PT ;  /* 0x00000000ff027212 */ /* 0x000fe200078e33ff */
[----:B------:R-:W-:Y:S01]  /*2730*/  BSSY.RECONVERGENT B2, `(.L_x_194) ;  /* 0x0000085000027945 */ /* 0x000fe20003800200 */
[----:B------:R-:W-:-:S04]  /*2740*/  MOV R7, UR6 ;  /* 0x0000000600077c02 */ /* 0x000fc80008000f00 */
[----:B------:R-:W-:Y:S01]  /*2750*/  IADD3 R2, PT, PT, -R7, UR10, R2 ;  /* 0x0000000a07027c10 */ /* 0x000fe2000fffe102 */
[----:B0-----:R-:W-:-:S04]  /*2760*/  IMAD R5, R5, UR4, RZ ;  /* 0x0000000405057c24 */ /* 0x001fc8000f8e02ff */
[----:B------:R-:W-:Y:S01]  /*2770*/  IMAD R2, R5, -0x2000, R2 ;  /* 0xffffe00005027824 */ /* 0x000fe200078e0202 */
[----:B------:R-:W-:-:S04]  /*2780*/  MOV R5, R0 ;  /* 0x0000000000057202 */ /* 0x000fc80000000f00 */
[C---:B------:R-:W-:Y:S02]  /*2790*/  ISETP.GE.U32.AND P0, PT, R2.reuse, 0x1e00, PT ;  /* 0x00001e000200780c */ /* 0x040fe40003f06070 */
[----:B------:R-:W-:-:S04]  /*27a0*/  LEA.HI R4, R2, 0x1, RZ, 0x17 ;  /* 0x0000000102047811 */ /* 0x000fc800078fb8ff */
[----:B------:R-:W-:-:S07]  /*27b0*/  LOP3.LUT R7, R4, 0xf, RZ, 0xc0, !PT ;  /* 0x0000000f04077812 */ /* 0x000fce00078ec0ff */
[----:B------:R-:W-:Y:S05]  /*27c0*/  @!P0 BRA `(.L_x_195) ;  /* 0x0000000400ec8947 */ /* 0x000fea0003800000 */
[----:B------:R-:W-:Y:S01]  /*27d0*/  LEA.HI R2, R3, 0x1, RZ, 0x17 ;  /* 0x0000000103027811 */ /* 0x000fe200078fb8ff */
[----:B------:R-:W-:Y:S01]  /*27e0*/  BSSY.RECONVERGENT B3, `(.L_x_196) ;  /* 0x0000078000037945 */ /* 0x000fe20003800200 */
[----:B------:R-:W-:Y:S02]  /*27f0*/  LOP3.LUT R5, R0, 0x1000, RZ, 0xfc, !PT ;  /* 0x0000100000057812 */ /* 0x000fe400078efcff */
[----:B------:R-:W-:-:S04]  /*2800*/  LOP3.LUT R2, R2, 0xfffff0, RZ, 0xc0, !PT ;  /* 0x00fffff002027812 */ /* 0x000fc800078ec0ff */
[----:B------:R-:W-:-:S07]  /*2810*/  IADD3 R2, PT, PT, -R2, RZ, RZ ;  /* 0x000000ff02027210 */ /* 0x000fce0007ffe1ff */
.L_x_197:
[C---:B------:R-:W-:Y:S02]  /*2820*/  IADD3 R21, PT, PT, R9.reuse, -0x1000, RZ ;  /* 0xfffff00009157810 */ /* 0x040fe40007ffe0ff */
[----:B------:R-:W-:-:S03]  /*2830*/  IADD3 R29, PT, PT, R9, -0xe00, RZ ;  /* 0xfffff200091d7810 */ /* 0x000fc60007ffe0ff */
[----:B------:R-:W-:-:S04]  /*2840*/  IMAD.WIDE.U32 R18, R21, 0x4, R12 ;  /* 0x0000000415127825 */ /* 0x000fc800078e000c */
[----:B------:R-:W-:Y:S01]  /*2850*/  IMAD.WIDE.U32 R20, R21, 0x4, R14 ;  /* 0x0000000415147825 */ /* 0x000fe200078e000e */
[----:B------:R0:W2:Y:S04]  /*2860*/  LDG.E R27, desc[UR14][R18.64] ;  /* 0x0000000e121b7981 */ /* 0x0000a8000c1e1900 */
[----:B------:R1:W2:Y:S01]  /*2870*/  LDG.E R26, desc[UR14][R20.64] ;  /* 0x0000000e141a7981 */ /* 0x0002a2000c1e1900 */
[----:B------:R-:W-:Y:S01]  /*2880*/  IMAD.WIDE.U32 R22, R29, 0x4, R12 ;  /* 0x000000041d167825 */ /* 0x000fe200078e000c */
[----:B------:R-:W-:-:S03]  /*2890*/  IADD3 R25, PT, PT, R9, -0xc00, RZ ;  /* 0xfffff40009197810 */ /* 0x000fc60007ffe0ff */
[----:B------:R-:W-:Y:S02]  /*28a0*/  IMAD.WIDE.U32 R28, R29, 0x4, R14 ;  /* 0x000000041d1c7825 */ /* 0x000fe400078e000e */
[----:B------:R-:W3:Y:S02]  /*28b0*/  LDG.E R22, desc[UR14][R22.64] ;  /* 0x0000000e16167981 */ /* 0x000ee4000c1e1900 */
[----:B------:R-:W-:-:S04]  /*28c0*/  IMAD.WIDE.U32 R16, R25, 0x4, R12 ;  /* 0x0000000419107825 */ /* 0x000fc800078e000c */
[----:B------:R-:W-:Y:S02]  /*28d0*/  IMAD.WIDE.U32 R24, R25, 0x4, R14 ;  /* 0x0000000419187825 */ /* 0x000fe400078e000e */
[----:B------:R-:W4:Y:S04]  /*28e0*/  LDG.E R17, desc[UR14][R16.64] ;  /* 0x0000000e10117981 */ /* 0x000f28000c1e1900 */
[----:B------:R-:W3:Y:S04]  /*28f0*/  LDG.E R23, desc[UR14][R28.64] ;  /* 0x0000000e1c177981 */ /* 0x000ee8000c1e1900 */
[----:B------:R5:W4:Y:S01]  /*2900*/  LDG.E R10, desc[UR14][R24.64] ;  /* 0x0000000e180a7981 */ /* 0x000b22000c1e1900 */
[----:B0-----:R-:W-:-:S05]  /*2910*/  IADD3 R19, PT, PT, R9, -0xa00, RZ ;  /* 0xfffff60009137810 */ /* 0x001fca0007ffe0ff */
[----:B-1----:R-:W-:-:S04]  /*2920*/  IMAD.WIDE.U32 R20, R19, 0x4, R12 ;  /* 0x0000000413147825 */ /* 0x002fc800078e000c */
[--C-:B------:R-:W-:Y:S01]  /*2930*/  IMAD.WIDE.U32 R18, R19, 0x4, R14.reuse ;  /* 0x0000000413127825 */ /* 0x100fe200078e000e */
[----:B------:R0:W4:Y:S04]  /*2940*/  LDG.E R8, desc[UR14][R20.64] ;  /* 0x0000000e14087981 */ /* 0x000128000c1e1900 */
[----:B------:R1:W4:Y:S01]  /*2950*/  LDG.E R11, desc[UR14][R18.64] ;  /* 0x0000000e120b7981 */ /* 0x000322000c1e1900 */
[C---:B-----5:R-:W-:Y:S01]  /*2960*/  IADD3 R25, PT, PT, R9.reuse, -0x600, RZ ;  /* 0xfffffa0009197810 */ /* 0x060fe20007ffe0ff */
[C---:B0-----:R-:W-:Y:S01]  /*2970*/  IMAD.WIDE.U32 R20, R9.reuse, 0x4, R14 ;  /* 0x0000000409147825 */ /* 0x041fe200078e000e */
[----:B-1----:R-:W-:-:S03]  /*2980*/  IADD3 R19, PT, PT, R9, -0x800, RZ ;  /* 0xfffff80009137810 */ /* 0x002fc60007ffe0ff */
[----:B--2---:R-:W-:Y:S01]  /*2990*/  FADD R29, R27, -R26 ;  /* 0x8000001a1b1d7221 */ /* 0x004fe20000000000 */
[----:B------:R-:W-:-:S04]  /*29a0*/  IMAD.WIDE.U32 R26, R9, 0x4, R12 ;  /* 0x00000004091a7825 */ /* 0x000fc800078e000c */
[----:B------:R-:W-:Y:S01]  /*29b0*/  FFMA R16, R29, R29, R6 ;  /* 0x0000001d1d107223 */ /* 0x000fe20000000006 */
[C---:B------:R-:W-:Y:S01]  /*29c0*/  IMAD.WIDE.U32 R28, R19.reuse, 0x4, R12 ;  /* 0x00000004131c7825 */ /* 0x040fe200078e000c */
[----:B------:R0:W2:Y:S03]  /*29d0*/  LDG.E R6, desc[UR14][R20.64] ;  /* 0x0000000e14067981 */ /* 0x0000a6000c1e1900 */
[----:B------:R-:W-:Y:S01]  /*29e0*/  IMAD.WIDE.U32 R18, R19, 0x4, R14 ;  /* 0x0000000413127825 */ /* 0x000fe200078e000e */
[----:B------:R-:W2:Y:S04]  /*29f0*/  LDG.E R27, desc[UR14][R26.64] ;  /* 0x0000000e1a1b7981 */ /* 0x000ea8000c1e1900 */
[----:B------:R-:W5:Y:S01]  /*2a00*/  LDG.E R28, desc[UR14][R28.64] ;  /* 0x0000000e1c1c7981 */ /* 0x000f62000c1e1900 */
[----:B0-----:R-:W-:-:S04]  /*2a10*/  IMAD.WIDE.U32 R20, R25, 0x4, R12 ;  /* 0x0000000419147825 */ /* 0x001fc800078e000c */
[----:B------:R-:W-:Y:S01]  /*2a20*/  IMAD.WIDE.U32 R24, R25, 0x4, R14 ;  /* 0x0000000419187825 */ /* 0x000fe200078e000e */
[----:B------:R0:W5:Y:S03]  /*2a30*/  LDG.E R26, desc[UR14][R18.64] ;  /* 0x0000000e121a7981 */ /* 0x000166000c1e1900 */
[----:B---3--:R-:W-:Y:S01]  /*2a40*/  FADD R23, R22, -R23 ;  /* 0x8000001716177221 */ /* 0x008fe20000000000 */
[----:B------:R-:W3:Y:S04]  /*2a50*/  LDG.E R29, desc[UR14][R20.64] ;  /* 0x0000000e141d7981 */ /* 0x000ee8000c1e1900 */
[----:B------:R1:W3:Y:S01]  /*2a60*/  LDG.E R24, desc[UR14][R24.64] ;  /* 0x0000000e18187981 */ /* 0x0002e2000c1e1900 */
[----:B0-----:R-:W-:Y:S01]  /*2a70*/  IADD3 R19, PT, PT, R9, -0x400, RZ ;  /* 0xfffffc0009137810 */ /* 0x001fe20007ffe0ff */
[----:B----4-:R-:W-:Y:S01]  /*2a80*/  FADD R10, R17, -R10 ;  /* 0x8000000a110a7221 */ /* 0x010fe20000000000 */
[----:B-1----:R-:W-:Y:S01]  /*2a90*/  FFMA R25, R23, R23, R16 ;  /* 0x0000001717197223 */ /* 0x002fe20000000010 */
[----:B------:R-:W-:-:S02]  /*2aa0*/  IADD3 R23, PT, PT, R9, -0x200, RZ ;  /* 0xfffffe0009177810 */ /* 0x000fc40007ffe0ff */
[----:B------:R-:W-:-:S04]  /*2ab0*/  IMAD.WIDE.U32 R16, R19, 0x4, R12 ;  /* 0x0000000413107825 */ /* 0x000fc800078e000c */
[----:B------:R-:W-:Y:S02]  /*2ac0*/  IMAD.WIDE.U32 R18, R19, 0x4, R14 ;  /* 0x0000000413127825 */ /* 0x000fe400078e000e */
[----:B------:R0:W4:Y:S02]  /*2ad0*/  LDG.E R16, desc[UR14][R16.64] ;  /* 0x0000000e10107981 */ /* 0x000124000c1e1900 */
[C---:B------:R-:W-:Y:S02]  /*2ae0*/  IMAD.WIDE.U32 R20, R23.reuse, 0x4, R12 ;  /* 0x0000000417147825 */ /* 0x040fe400078e000c */
[----:B------:R-:W4:Y:S02]  /*2af0*/  LDG.E R19, desc[UR14][R18.64] ;  /* 0x0000000e12137981 */ /* 0x000f24000c1e1900 */
[----:B------:R-:W-:Y:S02]  /*2b00*/  IMAD.WIDE.U32 R22, R23, 0x4, R14 ;  /* 0x0000000417167825 */ /* 0x000fe400078e000e */
[----:B------:R-:W4:Y:S04]  /*2b10*/  LDG.E R20, desc[UR14][R20.64] ;  /* 0x0000000e14147981 */ /* 0x000f28000c1e1900 */
[----:B------:R1:W4:Y:S01]  /*2b20*/  LDG.E R23, desc[UR14][R22.64] ;  /* 0x0000000e16177981 */ /* 0x000322000c1e1900 */
[----:B0-----:R-:W-:Y:S01]  /*2b30*/  IADD3 R17, PT, PT, R9, 0x200, RZ ;  /* 0x0000020009117810 */ /* 0x001fe20007ffe0ff */
[----:B------:R-:W-:Y:S01]  /*2b40*/  FFMA R25, R10, R10, R25 ;  /* 0x0000000a0a197223 */ /* 0x000fe20000000019 */
[----:B-1----:R-:W-:-:S03]  /*2b50*/  FADD R22, R8, -R11 ;  /* 0x8000000b08167221 */ /* 0x002fc60000000000 */
[----:B------:R-:W-:-:S05]  /*2b60*/  IMAD.WIDE.U32 R10, R17, 0x4, R12 ;  /* 0x00000004110a7825 */ /* 0x000fca00078e000c */
[----:B------:R0:W4:Y:S02]  /*2b70*/  LDG.E R8, desc[UR14][R10.64] ;  /* 0x0000000e0a087981 */ /* 0x000124000c1e1900 */
[----:B0-----:R-:W-:-:S05]  /*2b80*/  IMAD.WIDE.U32 R10, R17, 0x4, R14 ;  /* 0x00000004110a7825 */ /* 0x001fca00078e000e */
[----:B------:R0:W4:Y:S01]  /*2b90*/  LDG.E R18, desc[UR14][R10.64] ;  /* 0x0000000e0a127981 */ /* 0x000122000c1e1900 */
[----:B------:R-:W-:Y:S01]  /*2ba0*/  FFMA R25, R22, R22, R25 ;  /* 0x0000001616197223 */ /* 0x000fe20000000019 */
[----:B------:R-:W-:-:S05]  /*2bb0*/  IADD3 R17, PT, PT, R9, 0x600, RZ ;  /* 0x0000060009117810 */ /* 0x000fca0007ffe0ff */
[----:B0-----:R-:W-:-:S06]  /*2bc0*/  IMAD.WIDE.U32 R10, R17, 0x4, R12 ;  /* 0x00000004110a7825 */ /* 0x001fcc00078e000c */
[----:B------:R-:W4:Y:S01]  /*2bd0*/  LDG.E R10, desc[UR14][R10.64] ;  /* 0x0000000e0a0a7981 */ /* 0x000f22000c1e1900 */
[----:B-----5:R-:W-:-:S04]  /*2be0*/  FADD R26, R28, -R26 ;  /* 0x8000001a1c1a7221 */ /* 0x020fc80000000000 */
[----:B------:R-:W-:Y:S01]  /*2bf0*/  FFMA R25, R26, R26, R25 ;  /* 0x0000001a1a197223 */ /* 0x000fe20000000019 */
[----:B---3--:R-:W-:Y:S01]  /*2c00*/  FADD R24, R29, -R24 ;  /* 0x800000181d187221 */ /* 0x008fe20000000000 */
[----:B------:R-:W-:-:S03]  /*2c10*/  IADD3 R29, PT, PT, R9, 0x400, RZ ;  /* 0x00000400091d7810 */ /* 0x000fc60007ffe0ff */
[----:B------:R-:W-:Y:S02]  /*2c20*/  FFMA R21, R24, R24, R25 ;  /* 0x0000001818157223 */ /* 0x000fe40000000019 */
[----:B------:R-:W-:-:S04]  /*2c30*/  IMAD.WIDE.U32 R24, R29, 0x4, R12 ;  /* 0x000000041d187825 */ /* 0x000fc800078e000c */
[----:B------:R-:W-:Y:S01]  /*2c40*/  IMAD.WIDE.U32 R28, R29, 0x4, R14 ;  /* 0x000000041d1c7825 */ /* 0x000fe200078e000e */
[----:B------:R0:W3:Y:S03]  /*2c50*/  LDG.E R26, desc[UR14][R24.64] ;  /* 0x0000000e181a7981 */ /* 0x0000e6000c1e1900 */
[----:B--2---:R-:W-:Y:S01]  /*2c60*/  FADD R6, R27, -R6 ;  /* 0x800000061b067221 */ /* 0x004fe20000000000 */
[C---:B------:R-:W-:Y:S02]  /*2c70*/  IADD3 R27, PT, PT, R9.reuse, 0xa00, RZ ;  /* 0x00000a00091b7810 */ /* 0x040fe40007ffe0ff */
[----:B0-----:R-:W-:Y:S01]  /*2c80*/  IADD3 R25, PT, PT, R9, 0x800, RZ ;  /* 0x0000080009197810 */ /* 0x001fe20007ffe0ff */
[----:B----4-:R-:W-:Y:S02]  /*2c90*/  FADD R16, R16, -R19 ;  /* 0x8000001310107221 */ /* 0x010fe40000000000 */
[----:B------:R0:W3:Y:S02]  /*2ca0*/  LDG.E R19, desc[UR14][R28.64] ;  /* 0x0000000e1c137981 */ /* 0x0000e4000c1e1900 */
[----:B------:R-:W-:Y:S01]  /*2cb0*/  FFMA R24, R16, R16, R21 ;  /* 0x0000001010187223 */ /* 0x000fe20000000015 */
[----:B0-----:R-:W-:Y:S01]  /*2cc0*/  FADD R29, R20, -R23 ;  /* 0x80000017141d7221 */ /* 0x001fe20000000000 */
[----:B------:R-:W-:-:S04]  /*2cd0*/  IMAD.WIDE.U32 R20, R25, 0x4, R12 ;  /* 0x0000000419147825 */ /* 0x000fc800078e000c */
[--C-:B------:R-:W-:Y:S02]  /*2ce0*/  IMAD.WIDE.U32 R22, R25, 0x4, R14.reuse ;  /* 0x0000000419167825 */ /* 0x100fe400078e000e */
[----:B------:R0:W2:Y:S02]  /*2cf0*/  LDG.E R20, desc[UR14][R20.64] ;  /* 0x0000000e14147981 */ /* 0x0000a4000c1e1900 */
[----:B------:R-:W-:Y:S02]  /*2d00*/  IMAD.WIDE.U32 R16, R17, 0x4, R14 ;  /* 0x0000000411107825 */ /* 0x000fe400078e000e */
[----:B------:R1:W2:Y:S04]  /*2d10*/  LDG.E R11, desc[UR14][R22.64] ;  /* 0x0000000e160b7981 */ /* 0x0002a8000c1e1900 */
[----:B------:R-:W4:Y:S01]  /*2d20*/  LDG.E R17, desc[UR14][R16.64] ;  /* 0x0000000e10117981 */ /* 0x000f22000c1e1900 */
[----:B0-----:R-:W-:Y:S01]  /*2d30*/  FFMA R21, R29, R29, R24 ;  /* 0x0000001d1d157223 */ /* 0x001fe20000000018 */
[----:B------:R-:W-:Y:S01]  /*2d40*/  IMAD.WIDE.U32 R24, R27, 0x4, R12 ;  /* 0x000000041b187825 */ /* 0x000fe200078e000c */
[----:B-1----:R-:W-:-:S03]  /*2d50*/  IADD3 R23, PT, PT, R9, 0xc00, RZ ;  /* 0x00000c0009177810 */ /* 0x002fc60007ffe0ff */
[----:B------:R-:W-:Y:S02]  /*2d60*/  IMAD.WIDE.U32 R28, R27, 0x4, R14 ;  /* 0x000000041b1c7825 */ /* 0x000fe400078e000e */
[----:B------:R0:W5:Y:S02]  /*2d70*/  LDG.E R27, desc[UR14][R24.64] ;  /* 0x0000000e181b7981 */ /* 0x000164000c1e1900 */
[----:B------:R-:W-:Y:S01]  /*2d80*/  FFMA R6, R6, R6, R21 ;  /* 0x0000000606067223 */ /* 0x000fe20000000015 */
[----:B------:R-:W-:Y:S01]  /*2d90*/  IADD3 R21, PT, PT, R9, 0xe00, RZ ;  /* 0x00000e0009157810 */ /* 0x000fe20007ffe0ff */
[----:B------:R-:W-:Y:S01]  /*2da0*/  FADD R8, R8, -R18 ;  /* 0x8000001208087221 */ /* 0x000fe20000000000 */
[----:B------:R-:W5:Y:S01]  /*2db0*/  LDG.E R28, desc[UR14][R28.64] ;  /* 0x0000000e1c1c7981 */ /* 0x000f62000c1e1900 */
[----:B0-----:R-:W-:-:S04]  /*2dc0*/  IMAD.WIDE.U32 R24, R23, 0x4, R12 ;  /* 0x0000000417187825 */ /* 0x001fc800078e000c */
[----:B------:R-:W-:Y:S01]  /*2dd0*/  IMAD.WIDE.U32 R22, R23, 0x4, R14 ;  /* 0x0000000417167825 */ /* 0x000fe200078e000e */
[----:B------:R-:W5:Y:S04]  /*2de0*/  LDG.E R16, desc[UR14][R24.64] ;  /* 0x0000000e18107981 */ /* 0x000f68000c1e1900 */
[----:B------:R0:W5:Y:S02]  /*2df0*/  LDG.E R18, desc[UR14][R22.64] ;  /* 0x0000000e16127981 */ /* 0x000164000c1e1900 */
[----:B0-----:R-:W-:-:S05]  /*2e00*/  IMAD.WIDE.U32 R22, R21, 0x4, R12 ;  /* 0x0000000415167825 */ /* 0x001fca00078e000c */
[----:B------:R0:W5:Y:S02]  /*2e10*/  LDG.E R24, desc[UR14][R22.64] ;  /* 0x0000000e16187981 */ /* 0x000164000c1e1900 */
[----:B0-----:R-:W-:-:S05]  /*2e20*/  IMAD.WIDE.U32 R22, R21, 0x4, R14 ;  /* 0x0000000415167825 */ /* 0x001fca00078e000e */
[----:B------:R-:W5:Y:S01]  /*2e30*/  LDG.E R21, desc[UR14][R22.64] ;  /* 0x0000000e16157981 */ /* 0x000f62000c1e1900 */
[----:B------:R-:W-:Y:S01]  /*2e40*/  FFMA R6, R8, R8, R6 ;  /* 0x0000000808067223 */ /* 0x000fe20000000006 */
[----:B------:R-:W-:-:S04]  /*2e50*/  IADD3 R2, PT, PT, R2, 0x10, RZ ;  /* 0x0000001002027810 */ /* 0x000fc80007ffe0ff */
[----:B------:R-:W-:Y:S02]  /*2e60*/  ISETP.NE.AND P0, PT, R2, RZ, PT ;  /* 0x000000ff0200720c */ /* 0x000fe40003f05270 */
[----:B------:R-:W-:Y:S02]  /*2e70*/  IADD3 R5, PT, PT, R5, 0x2000, RZ ;  /* 0x0000200005057810 */ /* 0x000fe40007ffe0ff */
[----:B------:R-:W-:Y:S01]  /*2e80*/  IADD3 R9, PT, PT, R9, 0x2000, RZ ;  /* 0x0000200009097810 */ /* 0x000fe20007ffe0ff */
[----:B---3--:R-:W-:-:S04]  /*2e90*/  FADD R19, R26, -R19 ;  /* 0x800000131a137221 */ /* 0x008fc80000000000 */
[----:B------:R-:W-:Y:S01]  /*2ea0*/  FFMA R6, R19, R19, R6 ;  /* 0x0000001313067223 */ /* 0x000fe20000000006 */
[----:B--2---:R-:W-:Y:S01]  /*2eb0*/  FADD R11, R20, -R11 ;  /* 0x8000000b140b7221 */ /* 0x004fe20000000000 */
[----:B----4-:R-:W-:-:S04]  /*2ec0*/  FADD R17, R10, -R17 ;  /* 0x800000110a117221 */ /* 0x010fc80000000000 */
[----:B------:R-:W-:-:S04]  /*2ed0*/  FFMA R6, R17, R17, R6 ;  /* 0x0000001111067223 */ /* 0x000fc80000000006 */
[----:B------:R-:W-:Y:S01]  /*2ee0*/  FFMA R6, R11, R11, R6 ;  /* 0x0000000b0b067223 */ /* 0x000fe20000000006 */
[----:B-----5:R-:W-:-:S04]  /*2ef0*/  FADD R27, R27, -R28 ;  /* 0x8000001c1b1b7221 */ /* 0x020fc80000000000 */
[----:B------:R-:W-:Y:S01]  /*2f00*/  FFMA R6, R27, R27, R6 ;  /* 0x0000001b1b067223 */ /* 0x000fe20000000006 */
[----:B------:R-:W-:-:S04]  /*2f10*/  FADD R11, R16, -R18 ;  /* 0x80000012100b7221 */ /* 0x000fc80000000000 */
[----:B------:R-:W-:Y:S01]  /*2f20*/  FFMA R6, R11, R11, R6 ;  /* 0x0000000b0b067223 */ /* 0x000fe20000000006 */
[----:B------:R-:W-:-:S04]  /*2f30*/  FADD R21, R24, -R21 ;  /* 0x8000001518157221 */ /* 0x000fc80000000000 */
[----:B------:R-:W-:Y:S01]  /*2f40*/  FFMA R6, R21, R21, R6 ;  /* 0x0000001515067223 */ /* 0x000fe20000000006 */
[----:B------:R-:W-:Y:S06]  /*2f50*/  @P0 BRA `(.L_x_197) ;  /* 0xfffffff800300947 */ /* 0x000fec000383ffff */
[----:B------:R-:W-:Y:S05]  /*2f60*/  BSYNC.RECONVERGENT B3 ;  /* 0x0000000000037941 */ /* 0x000fea0003800200 */
.L_x_196:
[----:B------:R-:W-:-:S07]  /*2f70*/  IADD3 R5, PT, PT, R5, -0x1000, RZ ;  /* 0xfffff00005057810 */ /* 0x000fce0007ffe0ff */
.L_x_195:
[----:B------:R-:W-:Y:S05]  /*2f80*/  BSYNC.RECONVERGENT B2 ;  /* 0x0000000000027941 */ /* 0x000fea0003800200 */
.L_x_194:
[----:B------:R-:W-:-:S13]  /*2f90*/  ISETP.NE.AND P0, PT, R7, RZ, PT ;  /* 0x000000ff0700720c */ /* 0x000fda0003f05270 */
[----:B------:R-:W-:Y:S05]  /*2fa0*/  @!P0 BRA `(.L_x_193) ;  /* 0x0000000400c88947 */ /* 0x000fea0003800000 */
[----:B------:R-:W-:Y:S01]  /*2fb0*/  ISETP.GE.U32.AND P0, PT, R7, 0x8, PT ;  /* 0x000000080700780c */ /* 0x000fe20003f06070 */
[----:B------:R-:W-:Y:S01]  /*2fc0*/  BSSY.RECONVERGENT B2, `(.L_x_198) ;  /* 0x000003d000027945 */ /* 0x000fe20003800200 */
[----:B------:R-:W-:-:S04]  /*2fd0*/  LOP3.LUT R2, R4, 0x7, RZ, 0xc0, !PT ;  /* 0x0000000704027812 */ /* 0x000fc800078ec0ff */
[----:B------:R-:W-:-:S07]  /*2fe0*/  ISETP.NE.AND P1, PT, R2, RZ, PT ;  /* 0x000000ff0200720c */ /* 0x000fce0003f25270 */
[----:B------:R-:W-:Y:S06]  /*2ff0*/  @!P0 BRA `(.L_x_199) ;  /* 0x0000000000e48947 */ /* 0x000fec0003800000 */
[----:B------:R-:W-:-:S05]  /*3000*/  IADD3 R21, PT, PT, R5, UR8, RZ ;  /* 0x0000000805157c10 */ /* 0x000fca000fffe0ff */
[----:B------:R-:W-:-:S04]  /*3010*/  IMAD.WIDE.U32 R8, R21, 0x4, R12 ;  /* 0x0000000415087825 */ /* 0x000fc800078e000c */
[C---:B------:R-:W-:Y:S01]  /*3020*/  IMAD.WIDE.U32 R28, R21.reuse, 0x4, R14 ;  /* 0x00000004151c7825 */ /* 0x040fe200078e000e */
[----:B------:R0:W2:Y:S04]  /*3030*/  LDG.E R23, desc[UR14][R8.64] ;  /* 0x0000000e08177981 */ /* 0x0000a8000c1e1900 */
[----:B------:R-:W2:Y:S01]  /*3040*/  LDG.E R20, desc[UR14][R28.64] ;  /* 0x0000000e1c147981 */ /* 0x000ea2000c1e1900 */
[C---:B------:R-:W-:Y:S02]  /*3050*/  IADD3 R17, PT, PT, R21.reuse, 0x200, RZ ;  /* 0x0000020015117810 */ /* 0x040fe40007ffe0ff */
[C---:B------:R-:W-:Y:S02]  /*3060*/  IADD3 R11, PT, PT, R21.reuse, 0x400, RZ ;  /* 0x00000400150b7810 */ /* 0x040fe40007ffe0ff */
[----:B------:R-:W-:Y:S01]  /*3070*/  IADD3 R22, PT, PT, R21, 0x600, RZ ;  /* 0x0000060015167810 */ /* 0x000fe20007ffe0ff */
[----:B------:R-:W-:Y:S01]  /*3080*/  IMAD.WIDE.U32 R26, R17, 0x4, R12 ;  /* 0x00000004111a7825 */ /* 0x000fe200078e000c */
[----:B------:R-:W-:-:S03]  /*3090*/  IADD3 R7, PT, PT, R21, 0x800, RZ ;  /* 0x0000080015077810 */ /* 0x000fc60007ffe0ff */
[----:B------:R-:W-:Y:S02]  /*30a0*/  IMAD.WIDE.U32 R16, R17, 0x4, R14 ;  /* 0x0000000411107825 */ /* 0x000fe400078e000e */
[----:B------:R-:W3:Y:S02]  /*30b0*/  LDG.E R26, desc[UR14][R26.64] ;  /* 0x0000000e1a1a7981 */ /* 0x000ee4000c1e1900 */
[C---:B------:R-:W-:Y:S02]  /*30c0*/  IMAD.WIDE.U32 R18, R11.reuse, 0x4, R12 ;  /* 0x000000040b127825 */ /* 0x040fe400078e000c */
[----:B------:R1:W3:Y:S02]  /*30d0*/  LDG.E R25, desc[UR14][R16.64] ;  /* 0x0000000e10197981 */ /* 0x0002e4000c1e1900 */
[--C-:B0-----:R-:W-:Y:S02]  /*30e0*/  IMAD.WIDE.U32 R8, R22, 0x4, R14.reuse ;  /* 0x0000000416087825 */ /* 0x101fe400078e000e */
[----:B------:R0:W4:Y:S02]  /*30f0*/  LDG.E R24, desc[UR14][R18.64] ;  /* 0x0000000e12187981 */ /* 0x000124000c1e1900 */
[----:B------:R-:W-:-:S02]  /*3100*/  IMAD.WIDE.U32 R10, R11, 0x4, R14 ;  /* 0x000000040b0a7825 */ /* 0x000fc400078e000e */
[----:B------:R-:W5:Y:S02]  /*3110*/  LDG.E R9, desc[UR14][R8.64] ;  /* 0x0000000e08097981 */ /* 0x000f64000c1e1900 */
[--C-:B-1----:R-:W-:Y:S02]  /*3120*/  IMAD.WIDE.U32 R16, R7, 0x4, R12.reuse ;  /* 0x0000000407107825 */ /* 0x102fe400078e000c */
[----:B------:R-:W4:Y:S01]  /*3130*/  LDG.E R11, desc[UR14][R10.64] ;  /* 0x0000000e0a0b7981 */ /* 0x000f22000c1e1900 */
[C---:B0-----:R-:W-:Y:S01]  /*3140*/  IADD3 R19, PT, PT, R21.reuse, 0xa00, RZ ;  /* 0x00000a0015137810 */ /* 0x041fe20007ffe0ff */
[----:B------:R-:W-:Y:S02]  /*3150*/  IMAD.WIDE.U32 R28, R22, 0x4, R12 ;  /* 0x00000004161c7825 */ /* 0x000fe400078e000c */
[----:B------:R0:W5:Y:S01]  /*3160*/  LDG.E R8, desc[UR14][R16.64] ;  /* 0x0000000e10087981 */ /* 0x000162000c1e1900 */
[----:B------:R-:W-:-:S03]  /*3170*/  IADD3 R22, PT, PT, R21, 0xc00, RZ ;  /* 0x00000c0015167810 */ /* 0x000fc60007ffe0ff */
[----:B------:R1:W5:Y:S01]  /*3180*/  LDG.E R10, desc[UR14][R28.64] ;  /* 0x0000000e1c0a7981 */ /* 0x000362000c1e1900 */
[----:B0-----:R-:W-:-:S04]  /*3190*/  IMAD.WIDE.U32 R16, R19, 0x4, R12 ;  /* 0x0000000413107825 */ /* 0x001fc800078e000c */
[--C-:B------:R-:W-:Y:S01]  /*31a0*/  IMAD.WIDE.U32 R18, R19, 0x4, R14.reuse ;  /* 0x0000000413127825 */ /* 0x100fe200078e000e */
[----:B------:R0:W5:Y:S03]  /*31b0*/  LDG.E R27, desc[UR14][R16.64] ;  /* 0x0000000e101b7981 */ /* 0x000166000c1e1900 */
[----:B-1----:R-:W-:Y:S02]  /*31c0*/  IMAD.WIDE.U32 R28, R7, 0x4, R14 ;  /* 0x00000004071c7825 */ /* 0x002fe400078e000e */
[----:B------:R-:W5:Y:S04]  /*31d0*/  LDG.E R18, desc[UR14][R18.64] ;  /* 0x0000000e12127981 */ /* 0x000f68000c1e1900 */
[----:B------:R1:W5:Y:S01]  /*31e0*/  LDG.E R7, desc[UR14][R28.64] ;  /* 0x0000000e1c077981 */ /* 0x000362000c1e1900 */
[----:B0-----:R-:W-:-:S05]  /*31f0*/  IADD3 R17, PT, PT, R21, 0xe00, RZ ;  /* 0x00000e0015117810 */ /* 0x001fca0007ffe0ff */
[----:B-1----:R-:W-:-:S04]  /*3200*/  IMAD.WIDE.U32 R28, R17, 0x4, R12 ;  /* 0x00000004111c7825 */ /* 0x002fc800078e000c */
[----:B------:R-:W-:Y:S02]  /*3210*/  IMAD.WIDE.U32 R16, R17, 0x4, R14 ;  /* 0x0000000411107825 */ /* 0x000fe400078e000e */
[----:B------:R-:W5:Y:S04]  /*3220*/  LDG.E R28, desc[UR14][R28.64] ;  /* 0x0000000e1c1c7981 */ /* 0x000f68000c1e1900 */
[----:B------:R-:W5:Y:S01]  /*3230*/  LDG.E R17, desc[UR14][R16.64] ;  /* 0x0000000e10117981 */ /* 0x000f62000c1e1900 */
[----:B--2---:R-:W-:Y:S01]  /*3240*/  FADD R19, R23, -R20 ;  /* 0x8000001417137221 */ /* 0x004fe20000000000 */
[----:B------:R-:W-:-:S04]  /*3250*/  IMAD.WIDE.U32 R20, R22, 0x4, R12 ;  /* 0x0000000416147825 */ /* 0x000fc800078e000c */
[----:B------:R-:W-:Y:S02]  /*3260*/  IMAD.WIDE.U32 R22, R22, 0x4, R14 ;  /* 0x0000000416167825 */ /* 0x000fe400078e000e */
[----:B------:R-:W2:Y:S04]  /*3270*/  LDG.E R20, desc[UR14][R20.64] ;  /* 0x0000000e14147981 */ /* 0x000ea8000c1e1900 */
[----:B------:R-:W2:Y:S01]  /*3280*/  LDG.E R23, desc[UR14][R22.64] ;  /* 0x0000000e16177981 */ /* 0x000ea2000c1e1900 */
[----:B------:R-:W-:Y:S01]  /*3290*/  FFMA R6, R19, R19, R6 ;  /* 0x0000001313067223 */ /* 0x000fe20000000006 */
[----:B---3--:R-:W-:-:S04]  /*32a0*/  FADD R25, R26, -R25 ;  /* 0x800000191a197221 */ /* 0x008fc80000000000 */
[----:B------:R-:W-:Y:S01]  /*32b0*/  FFMA R6, R25, R25, R6 ;  /* 0x0000001919067223 */ /* 0x000fe20000000006 */
[----:B----4-:R-:W-:-:S04]  /*32c0*/  FADD R11, R24, -R11 ;  /* 0x8000000b180b7221 */ /* 0x010fc80000000000 */
[----:B------:R-:W-:Y:S01]  /*32d0*/  FFMA R6, R11, R11, R6 ;  /* 0x0000000b0b067223 */ /* 0x000fe20000000006 */
[----:B-----5:R-:W-:-:S04]  /*32e0*/  FADD R9, R10, -R9 ;  /* 0x800000090a097221 */ /* 0x020fc80000000000 */
[----:B------:R-:W-:Y:S01]  /*32f0*/  FFMA R6, R9, R9, R6 ;  /* 0x0000000909067223 */ /* 0x000fe20000000006 */
[----:B------:R-:W-:Y:S01]  /*3300*/  FADD R27, R27, -R18 ;  /* 0x800000121b1b7221 */ /* 0x000fe20000000000 */
[----:B------:R-:W-:-:S04]  /*3310*/  FADD R7, R8, -R7 ;  /* 0x8000000708077221 */ /* 0x000fc80000000000 */
[----:B------:R-:W-:-:S04]  /*3320*/  FFMA R6, R7, R7, R6 ;  /* 0x0000000707067223 */ /* 0x000fc80000000006 */
[----:B------:R-:W-:Y:S01]  /*3330*/  FFMA R6, R27, R27, R6 ;  /* 0x0000001b1b067223 */ /* 0x000fe20000000006 */
[----:B------:R-:W-:Y:S01]  /*3340*/  IADD3 R5, PT, PT, R5, 0x1000, RZ ;  /* 0x0000100005057810 */ /* 0x000fe20007ffe0ff */
[----:B------:R-:W-:Y:S01]  /*3350*/  FADD R17, R28, -R17 ;  /* 0x800000111c117221 */ /* 0x000fe20000000000 */
[----:B--2---:R-:W-:-:S04]  /*3360*/  FADD R23, R20, -R23 ;  /* 0x8000001714177221 */ /* 0x004fc80000000000 */
[----:B------:R-:W-:-:S04]  /*3370*/  FFMA R6, R23, R23, R6 ;  /* 0x0000001717067223 */ /* 0x000fc80000000006 */
[----:B------:R-:W-:-:S07]  /*3380*/  FFMA R6, R17, R17, R6 ;  /* 0x0000001111067223 */ /* 0x000fce0000000006 */
.L_x_199:
[----:B------:R-:W-:Y:S05]  /*3390*/  BSYNC.RECONVERGENT B2 ;  /* 0x0000000000027941 */ /* 0x000fea0003800200 */
.L_x_198:
[----:B------:R-:W-:Y:S05]  /*33a0*/  @!P1 BRA `(.L_x_193) ;  /* 0x0000000000c89947 */ /* 0x000fea0003800000 */
[----:B------:R-:W-:Y:S01]  /*33b0*/  ISETP.GE.U32.AND P0, PT, R2, 0x4, PT ;  /* 0x000000040200780c */ /* 0x000fe20003f06070 */
[----:B------:R-:W-:Y:S01]  /*33c0*/  BSSY.RECONVERGENT B2, `(.L_x_200) ;  /* 0x0000020000027945 */ /* 0x000fe20003800200 */
[----:B------:R-:W-:-:S11]  /*33d0*/  LOP3.LUT P1, RZ, R4, 0x3, RZ, 0xc0, !PT ;  /* 0x0000000304ff7812 */ /* 0x000fd6000782c0ff */
[----:B------:R-:W-:Y:S05]  /*33e0*/  @!P0 BRA `(.L_x_201) ;  /* 0x0000000000748947 */ /* 0x000fea0003800000 */
[----:B------:R-:W-:-:S04]  /*33f0*/  IADD3 R11, PT, PT, R5, UR8, RZ ;  /* 0x00000008050b7c10 */ /* 0x000fc8000fffe0ff */
[C---:B------:R-:W-:Y:S01]  /*3400*/  IADD3 R23, PT, PT, R11.reuse, 0x200, RZ ;  /* 0x000002000b177810 */ /* 0x040fe20007ffe0ff */
[C---:B------:R-:W-:Y:S01]  /*3410*/  IMAD.WIDE.U32 R24, R11.reuse, 0x4, R12 ;  /* 0x000000040b187825 */ /* 0x040fe200078e000c */
[----:B------:R-:W-:-:S03]  /*3420*/  IADD3 R21, PT, PT, R11, 0x400, RZ ;  /* 0x000004000b157810 */ /* 0x000fc60007ffe0ff */
[----:B------:R-:W-:Y:S01]  /*3430*/  IMAD.WIDE.U32 R26, R11, 0x4, R14 ;  /* 0x000000040b1a7825 */ /* 0x000fe200078e000e */
[----:B------:R-:W2:Y:S03]  /*3440*/  LDG.E R2, desc[UR14][R24.64] ;  /* 0x0000000e18027981 */ /* 0x000ea6000c1e1900 */
[----:B------:R-:W-:Y:S01]  /*3450*/  IMAD.WIDE.U32 R8, R23, 0x4, R12 ;  /* 0x0000000417087825 */ /* 0x000fe200078e000c */
[----:B------:R-:W2:Y:S01]  /*3460*/  LDG.E R7, desc[UR14][R26.64] ;  /* 0x0000000e1a077981 */ /* 0x000ea2000c1e1900 */
[----:B------:R-:W-:Y:S02]  /*3470*/  IADD3 R19, PT, PT, R11, 0x600, RZ ;  /* 0x000006000b137810 */ /* 0x000fe40007ffe0ff */
[----:B------:R-:W-:Y:S02]  /*3480*/  IMAD.WIDE.U32 R22, R23, 0x4, R14 ;  /* 0x0000000417167825 */ /* 0x000fe400078e000e */
[----:B------:R-:W3:Y:S02]  /*3490*/  LDG.E R8, desc[UR14][R8.64] ;  /* 0x0000000e08087981 */ /* 0x000ee4000c1e1900 */
        /* <DEDUP_REMOVED lines=18> */
.L_x_201:
[----:B------:R-:W-:Y:S05]  /*35c0*/  BSYNC.RECONVERGENT B2 ;  /* 0x0000000000027941 */ /* 0x000fea0003800200 */
.L_x_200:
[----:B------:R-:W-:Y:S05]  /*35d0*/  @!P1 BRA `(.L_x_193) ;  /* 0x00000000003c9947 */ /* 0x000fea0003800000 */
[----:B------:R-:W-:Y:S02]  /*35e0*/  LOP3.LUT R2, R3, 0xffff, RZ, 0xc0, !PT ;  /* 0x0000ffff03027812 */ /* 0x000fe400078ec0ff */
[----:B------:R-:W-:Y:S02]  /*35f0*/  IADD3 R7, PT, PT, R5, UR7, RZ ;  /* 0x0000000705077c10 */ /* 0x000fe4000fffe0ff */
[----:B------:R-:W-:-:S04]  /*3600*/  LEA.HI R2, R2, 0x1, RZ, 0x17 ;  /* 0x0000000102027811 */ /* 0x000fc800078fb8ff */
[----:B------:R-:W-:-:S04]  /*3610*/  LOP3.LUT R2, R2, 0x3, RZ, 0xc0, !PT ;  /* 0x0000000302027812 */ /* 0x000fc800078ec0ff */
[----:B------:R-:W-:-:S07]  /*3620*/  IADD3 R8, PT, PT, -R2, RZ, RZ ;  /* 0x000000ff02087210 */ /* 0x000fce0007ffe1ff */
.L_x_202:
[----:B------:R-:W-:-:S04]  /*3630*/  IMAD.WIDE.U32 R2, R7, 0x4, R12 ;  /* 0x0000000407027825 */ /* 0x000fc800078e000c */
[C---:B------:R-:W-:Y:S02]  /*3640*/  IMAD.WIDE.U32 R4, R7.reuse, 0x4, R14 ;  /* 0x0000000407047825 */ /* 0x040fe400078e000e */
        /* <DEDUP_REMOVED lines=8> */
.L_x_193:
[----:B------:R-:W-:Y:S05]  /*36d0*/  BSYNC.RECONVERGENT B1 ;  /* 0x0000000000017941 */ /* 0x000fea0003800200 */
.L_x_190:
        /* <DEDUP_REMOVED lines=50> */
.L_x_189:
[----:B------:R-:W-:Y:S05]  /*3a00*/  BSYNC.RECONVERGENT B0 ;  /* 0x0000000000007941 */ /* 0x000fea0003800200 */
.L_x_173:
[----:B------:R-:W-:Y:S05]  /*3a10*/  @P0 EXIT ;  /* 0x000000000000094d */ /* 0x000fea0003800000 */
[----:B------:R-:W3:Y:S02]  /*3a20*/  LDCU.64 UR4, c[0x0][0x390] ;  /* 0x00007200ff0477ac */ /* 0x000ee40008000a00 */
[----:B---3--:R-:W-:-:S06]  /*3a30*/  UIMAD.WIDE.U32 UR4, UR13, 0x4, UR4 ;  /* 0x000000040d0478a5 */ /* 0x008fcc000f8e0004 */
[----:B-12---:R-:W-:Y:S02]  /*3a40*/  MOV R4, UR4 ;  /* 0x0000000400047c02 */ /* 0x006fe40008000f00 */
[----:B0-----:R-:W-:-:S05]  /*3a50*/  MOV R5, UR5 ;  /* 0x0000000500057c02 */ /* 0x001fca0008000f00 */
[----:B------:R-:W-:Y:S01]  /*3a60*/  STG.E desc[UR14][R4.64], R2 ;  /* 0x0000000204007986 */ /* 0x000fe2000c10190e */
[----:B------:R-:W-:Y:S05]  /*3a70*/  EXIT ;  /* 0x000000000000794d */ /* 0x000fea0003800000 */
.L_x_203:
        /* <DEDUP_REMOVED lines=16> */
.L_x_242:


//--------------------- .text._ZN3cub18CUB_300001_SM_10006detail6reduce28DeviceReduceSingleTileKernelINS2_10policy_hubIfjN4cuda3std3__44plusIfEEE10Policy1000EN6thrust24THRUST_300001_SM_1000_NS12zip_iteratorINS7_5tupleIJNSD_6detail15normal_iteratorINSD_10device_ptrIfEEEESK_EEEEEPfjS9_ff4funcEEvT0_T1_T2_T3_T4_T6_ --------------------------
	.section	.text._ZN3cub18CUB_300001_SM_10006detail6reduce28DeviceReduceSingleTileKernelINS2_10policy_hubIfjN4cuda3std3__44plusIfEEE10Policy1000EN6thrust24THRUST_300001_SM_1000_NS12zip_iteratorINS7_5tupleIJNSD_6detail15normal_iteratorINSD_10device_ptrIfEEEESK_EEEEEPfjS9_ff4funcEEvT0_T1_T2_T3_T4_T6_,"ax",@progbits
	.align	128
        .global         _ZN3cub18CUB_300001_SM_10006detail6reduce28DeviceReduceSingleTileKernelINS2_10policy_hubIfjN4cuda3std3__44plusIfEEE10Policy1000EN6thrust24THRUST_300001_SM_1000_NS12zip_iteratorINS7_5tupleIJNSD_6detail15normal_iteratorINSD_10device_ptrIfEEEESK_EEEEEPfjS9_ff4funcEEvT0_T1_T2_T3_T4_T6_
        .type           _ZN3cub18CUB_300001_SM_10006detail6reduce28DeviceReduceSingleTileKernelINS2_10policy_hubIfjN4cuda3std3__44plusIfEEE10Policy1000EN6thrust24THRUST_300001_SM_1000_NS12zip_iteratorINS7_5tupleIJNSD_6detail15normal_iteratorINSD_10device_ptrIfEEEESK_EEEEEPfjS9_ff4funcEEvT0_T1_T2_T3_T4_T6_,@function
        .size           _ZN3cub18CUB_300001_SM_10006detail6reduce28DeviceReduceSingleTileKernelINS2_10policy_hubIfjN4cuda3std3__44plusIfEEE10Policy1000EN6thrust24THRUST_300001_SM_1000_NS12zip_iteratorINS7_5tupleIJNSD_6detail15normal_iteratorINSD_10device_ptrIfEEEESK_EEEEEPfjS9_ff4funcEEvT0_T1_T2_T3_T4_T6_,(.L_x_243 - _ZN3cub18CUB_300001_SM_10006detail6reduce28DeviceReduceSingleTileKernelINS2_10policy_hubIfjN4cuda3std3__44plusIfEEE10Policy1000EN6thrust24THRUST_300001_SM_1000_NS12zip_iteratorINS7_5tupleIJNSD_6detail15normal_iteratorINSD_10device_ptrIfEEEESK_EEEEEPfjS9_ff4funcEEvT0_T1_T2_T3_T4_T6_)
        .other          _ZN3cub18CUB_300001_SM_10006detail6reduce28DeviceReduceSingleTileKernelINS2_10policy_hubIfjN4cuda3std3__44plusIfEEE10Policy1000EN6thrust24THRUST_300001_SM_1000_NS12zip_iteratorINS7_5tupleIJNSD_6detail15normal_iteratorINSD_10device_ptrIfEEEESK_EEEEEPfjS9_ff4funcEEvT0_T1_T2_T3_T4_T6_,@"STO_CUDA_ENTRY STV_DEFAULT"
_ZN3cub18CUB_300001_SM_10006detail6reduce28DeviceReduceSingleTileKernelINS2_10policy_hubIfjN4cuda3std3__44plusIfEEE10Policy1000EN6thrust24THRUST_300001_SM_1000_NS12zip_iteratorINS7_5tupleIJNSD_6detail15normal_iteratorINSD_10device_ptrIfEEEESK_EEEEEPfjS9_ff4funcEEvT0_T1_T2_T3_T4_T6_:
.text._ZN3cub18CUB_300001_SM_10006detail6reduce28DeviceReduceSingleTileKernelINS2_10policy_hubIfjN4cuda3std3__44plusIfEEE10Policy1000EN6thrust24THRUST_300001_SM_1000_NS12zip_iteratorINS7_5tupleIJNSD_6detail15normal_iteratorINSD_10device_ptrIfEEEESK_EEEEEPfjS9_ff4funcEEvT0_T1_T2_T3_T4_T6_:
        /* <DEDUP_REMOVED lines=13> */
.L_x_204:
[----:B------:R-:W-:Y:S01]  /*00d0*/  ISETP.GT.U32.AND P0, PT, R6, 0x1fff, PT ;  /* 0x00001fff0600780c */ /* 0x000fe20003f04070 */
[----:B------:R-:W-:-:S12]  /*00e0*/  BSSY.RECONVERGENT B0, `(.L_x_205) ;  /* 0x000032d000007945 */ /* 0x000fd80003800200 */
        /* <DEDUP_REMOVED lines=16> */
.L_x_208:
[----:B------:R-:W-:Y:S05]  /*01f0*/  BSYNC.RECONVERGENT B1 ;  /* 0x0000000000017941 */ /* 0x000fea0003800200 */
.L_x_207:
        /* <DEDUP_REMOVED lines=20> */
.L_x_213:
        /* <DEDUP_REMOVED lines=73> */
.L_x_212:
[----:B------:R-:W-:Y:S05]  /*07d0*/  BSYNC.RECONVERGENT B2 ;  /* 0x0000000000027941 */ /* 0x000fea0003800200 */
.L_x_211:
        /* <DEDUP_REMOVED lines=8> */
[----:B0-----:R-:W-:-:S05]  /*0860*/  IMAD.WIDE.U32 R2, R9, 0x4, R2 ;  /* 0x0000000409027825 */ /* 0x001fca00078e0002 */
[----:B------:R-:W2:Y:S01]  /*0870*/  LDG.E R10, desc[UR6][R2.64] ;  /* 0x00000006020a7981 */ /* 0x000ea2000c1e1900 */
[----:B-1----:R-:W-:-:S03]  /*0880*/  IMAD.WIDE.U32 R4, R9, 0x4, R4 ;  /* 0x0000000409047825 */ /* 0x002fc600078e0004 */
        /* <DEDUP_REMOVED lines=32> */
.L_x_215:
[----:B------:R-:W-:Y:S05]  /*0a90*/  BSYNC.RECONVERGENT B2 ;  /* 0x0000000000027941 */ /* 0x000fea0003800200 */
.L_x_214:
        /* <DEDUP_REMOVED lines=27> */
.L_x_217:
[----:B------:R-:W-:Y:S05]  /*0c50*/  BSYNC.RECONVERGENT B2 ;  /* 0x0000000000027941 */ /* 0x000fea0003800200 */
.L_x_216:
[----:B------:R-:W-:Y:S05]  /*0c60*/  @!P1 BRA `(.L_x_210) ;  /* 0x0000000000609947 */ /* 0x000fea0003800000 */
[----:B------:R-:W0:Y:S01]  /*0c70*/  LDC.64 R2, c[0x0][0x388] ;  /* 0x0000e200ff027b82 */ /* 0x000e220000000a00 */
[----:B------:R-:W-:-:S07]  /*0c80*/  IADD3 R8, PT, PT, -R8, RZ, RZ ;  /* 0x000000ff08087210 */ /* 0x000fce0007ffe1ff */
[----:B------:R-:W1:Y:S01]  /*0c90*/  LDC.64 R4, c[0x0][0x380] ;  /* 0x0000e000ff047b82 */ /* 0x000e620000000a00 */
[----:B0-----:R-:W-:-:S03]  /*0ca0*/  IMAD.WIDE.U32 R2, R9, 0x4, R2 ;  /* 0x0000000409027825 */ /* 0x001fc600078e0002 */
[----:B------:R-:W-:Y:S02]  /*0cb0*/  MOV R12, R2 ;  /* 0x00000002000c7202 */ /* 0x000fe40000000f00 */
[----:B------:R-:W-:Y:S01]  /*0cc0*/  MOV R13, R3 ;  /* 0x00000003000d7202 */ /* 0x000fe20000000f00 */
[----:B-1----:R-:W-:-:S03]  /*0cd0*/  IMAD.WIDE.U32 R4, R9, 0x4, R4 ;  /* 0x0000000409047825 */ /* 0x002fc600078e0004 */
[----:B------:R-:W-:Y:S02]  /*0ce0*/  MOV R10, R4 ;  /* 0x00000004000a7202 */ /* 0x000fe40000000f00 */
[----:B------:R-:W-:-:S07]  /*0cf0*/  MOV R11, R5 ;  /* 0x00000005000b7202 */ /* 0x000fce0000000f00 */
.L_x_218:
[----:B------:R-:W-:Y:S02]  /*0d00*/  MOV R2, R10 ;  /* 0x0000000a00027202 */ /* 0x000fe40000000f00 */
[----:B------:R-:W-:Y:S02]  /*0d10*/  MOV R5, R13 ;  /* 0x0000000d00057202 */ /* 0x000fe40000000f00 */
[----:B------:R-:W-:Y:S02]  /*0d20*/  MOV R3, R11 ;  /* 0x0000000b00037202 */ /* 0x000fe40000000f00 */
[----:B------:R-:W-:-:S03]  /*0d30*/  MOV R4, R12 ;  /* 0x0000000c00047202 */ /* 0x000fc60000000f00 */
[----:B------:R-:W2:Y:S04]  /*0d40*/  LDG.E R2, desc[UR6][R2.64] ;  /* 0x0000000602027981 */ /* 0x000ea8000c1e1900 */
[----:B------:R-:W2:Y:S01]  /*0d50*/  LDG.E R5, desc[UR6][R4.64] ;  /* 0x0000000604057981 */ /* 0x000ea2000c1e1900 */
[----:B------:R-:W-:Y:S02]  /*0d60*/  IADD3 R8, PT, PT, R8, 0x1, RZ ;  /* 0x0000000108087810 */ /* 0x000fe40007ffe0ff */
[----:B------:R-:W-:Y:S02]  /*0d70*/  IADD3 R12, P1, PT, R12, 0x800, RZ ;  /* 0x000008000c0c7810 */ /* 0x000fe40007f3e0ff */
[----:B------:R-:W-:Y:S02]  /*0d80*/  ISETP.NE.AND P0, PT, R8, RZ, PT ;  /* 0x000000ff0800720c */ /* 0x000fe40003f05270 */
[----:B------:R-:W-:-:S02]  /*0d90*/  IADD3 R10, P2, PT, R10, 0x800, RZ ;  /* 0x000008000a0a7810 */ /* 0x000fc40007f5e0ff */
[----:B------:R-:W-:Y:S02]  /*0da0*/  IADD3.X R13, PT, PT, RZ, R13, RZ, P1, !PT ;  /* 0x0000000dff0d7210 */ /* 0x000fe40000ffe4ff */
[----:B------:R-:W-:Y:S01]  /*0db0*/  IADD3.X R11, PT, PT, RZ, R11, RZ, P2, !PT ;  /* 0x0000000bff0b7210 */ /* 0x000fe200017fe4ff */
[----:B--2---:R-:W-:-:S04]  /*0dc0*/  FADD R9, R2, -R5 ;  /* 0x8000000502097221 */ /* 0x004fc80000000000 */
[----:B------:R-:W-:Y:S02]  /*0dd0*/  FFMA R0, R9, R9, R0 ;  /* 0x0000000909007223 */ /* 0x000fe40000000000 */
[----:B------:R-:W-:Y:S05]  /*0de0*/  @P0 BRA `(.L_x_218) ;  /* 0xfffffffc00c40947 */ /* 0x000fea000383ffff */
.L_x_210:
[----:B------:R-:W-:Y:S05]  /*0df0*/  BSYNC.RECONVERGENT B1 ;  /* 0x0000000000017941 */ /* 0x000fea0003800200 */
.L_x_209:
[----:B------:R-:W-:Y:S02]  /*0e00*/  ISETP.GE.U32.AND P0, PT, R6, 0x200, PT ;  /* 0x000002000600780c */ /* 0x000fe40003f06070 */
[----:B------:R-:W-:-:S11]  /*0e10*/  MOV R9, R0 ;  /* 0x0000000000097202 */ /* 0x000fd60000000f00 */
[----:B------:R-:W-:Y:S05]  /*0e20*/  @!P0 BRA `(.L_x_219) ;  /* 0x0000000000d08947 */ /* 0x000fea0003800000 */
[----:B------:R-:W0:Y:S01]  /*0e30*/  S2R R6, SR_LANEID ;  /* 0x0000000000067919 */ /* 0x000e220000000000 */
        /* <DEDUP_REMOVED lines=31> */
[----:B------:R-:W1:Y:S04]  /*1030*/  LDS.128 R16, [UR4+0x10] ;  /* 0x00001004ff107984 */ /* 0x000e680008000c00 */
[----:B------:R-:W0:Y:S04]  /*1040*/  LDS.128 R12, [UR4+0x20] ;  /* 0x00002004ff0c7984 */ /* 0x000e280008000c00 */
[----:B------:R-:W2:Y:S04]  /*1050*/  LDS.128 R4, [UR4+0x30] ;  /* 0x00003004ff047984 */ /* 0x000ea80008000c00 */
[----:B------:R-:W3:Y:S01]  /*1060*/  LDS.128 R8, [UR4+0x40] ;  /* 0x00004004ff087984 */ /* 0x000ee20008000c00 */
[----:B-1----:R-:W-:-:S04]  /*1070*/  FADD R3, R0, R17 ;  /* 0x0000001100037221 */ /* 0x002fc80000000000 */
[----:B------:R-:W-:-:S04]  /*1080*/  FADD R0, R3, R18 ;  /* 0x0000001203007221 */ /* 0x000fc80000000000 */
[----:B------:R-:W-:-:S04]  /*1090*/  FADD R3, R0, R19 ;  /* 0x0000001300037221 */ /* 0x000fc80000000000 */
[----:B0-----:R-:W-:-:S04]  /*10a0*/  FADD R12, R3, R12 ;  /* 0x0000000c030c7221 */ /* 0x001fc80000000000 */
        /* <DEDUP_REMOVED lines=12> */
.L_x_219:
[----:B------:R-:W0:Y:S01]  /*1170*/  S2R R4, SR_LANEID ;  /* 0x0000000000047919 */ /* 0x000e220000000000 */
[----:B------:R-:W-:-:S04]  /*1180*/  LOP3.LUT R0, R7, 0x3e0, RZ, 0xc0, !PT ;  /* 0x000003e007007812 */ /* 0x000fc800078ec0ff */
        /* <DEDUP_REMOVED lines=40> */
[C---:B------:R-:W-:Y:S02]  /*1410*/  ISETP.GT.U32.AND P1, PT, R6.reuse, 0x60, PT ;  /* 0x000000600600780c */ /* 0x040fe40003f24070 */
[----:B------:R-:W-:Y:S01]  /*1420*/  ISETP.GT.U32.AND P4, PT, R6, 0xc0, PT ;  /* 0x000000c00600780c */ /* 0x000fe20003f84070 */
[----:B-1----:R-:W-:-:S09]  /*1430*/  ULEA UR4, UR5, UR4, 0x18 ;  /* 0x0000000405047291 */ /* 0x002fd2000f8ec0ff */
[----:B------:R-:W0:Y:S04]  /*1440*/  LDS.128 R20, [UR4+0x10] ;  /* 0x00001004ff147984 */ /* 0x000e280008000c00 */
[----:B------:R-:W1:Y:S04]  /*1450*/  LDS.128 R8, [UR4+0x20] ;  /* 0x00002004ff087984 */ /* 0x000e680008000c00 */
[----:B------:R-:W2:Y:S04]  /*1460*/  LDS.128 R12, [UR4+0x30] ;  /* 0x00003004ff0c7984 */ /* 0x000ea80008000c00 */
[----:B------:R-:W3:Y:S01]  /*1470*/  LDS.128 R16, [UR4+0x40] ;  /* 0x00004004ff107984 */ /* 0x000ee20008000c00 */
[----:B0-----:R-:W-:Y:S01]  /*1480*/  @P2 FADD R0, R0, R21 ;  /* 0x0000001500002221 */ /* 0x001fe20000000000 */
[----:B------:R-:W-:-:S03]  /*1490*/  ISETP.GT.U32.AND P2, PT, R6, 0x80, PT ;  /* 0x000000800600780c */ /* 0x000fc60003f44070 */
[----:B------:R-:W-:Y:S01]  /*14a0*/  @P3 FADD R0, R0, R22 ;  /* 0x0000001600003221 */ /* 0x000fe20000000000 */
[----:B------:R-:W-:-:S03]  /*14b0*/  ISETP.GT.U32.AND P3, PT, R6, 0xa0, PT ;  /* 0x000000a00600780c */ /* 0x000fc60003f64070 */
[----:B------:R-:W-:Y:S01]  /*14c0*/  @P1 FADD R0, R0, R23 ;  /* 0x0000001700001221 */ /* 0x000fe20000000000 */
[----:B------:R-:W-:-:S05]  /*14d0*/  ISETP.GT.U32.AND P1, PT, R6, 0xe0, PT ;  /* 0x000000e00600780c */ /* 0x000fca0003f24070 */
[----:B-1----:R-:W-:Y:S01]  /*14e0*/  @P2 FADD R0, R0, R8 ;  /* 0x0000000800002221 */ /* 0x002fe20000000000 */
[----:B------:R-:W-:-:S03]  /*14f0*/  ISETP.GT.U32.AND P2, PT, R6, 0x100, PT ;  /* 0x000001000600780c */ /* 0x000fc60003f44070 */
[----:B------:R-:W-:Y:S01]  /*1500*/  @P3 FADD R0, R0, R9 ;  /* 0x0000000900003221 */ /* 0x000fe20000000000 */
[----:B------:R-:W-:-:S03]  /*1510*/  ISETP.GT.U32.AND P3, PT, R6, 0x120, PT ;  /* 0x000001200600780c */ /* 0x000fc60003f64070 */
[----:B------:R-:W-:Y:S01]  /*1520*/  @P4 FADD R0, R0, R10 ;  /* 0x0000000a00004221 */ /* 0x000fe20000000000 */
[----:B------:R-:W-:-:S03]  /*1530*/  ISETP.GT.U32.AND P4, PT, R6, 0x140, PT ;  /* 0x000001400600780c */ /* 0x000fc60003f84070 */
[----:B------:R-:W-:Y:S01]  /*1540*/  @P1 FADD R0, R0, R11 ;  /* 0x0000000b00001221 */ /* 0x000fe20000000000 */
[----:B------:R-:W-:-:S03]  /*1550*/  ISETP.GT.U32.AND P1, PT, R6, 0x160, PT ;  /* 0x000001600600780c */ /* 0x000fc60003f24070 */
[----:B--2---:R-:W-:Y:S01]  /*1560*/  @P2 FADD R0, R0, R12 ;  /* 0x0000000c00002221 */ /* 0x004fe20000000000 */
[----:B------:R-:W-:-:S03]  /*1570*/  ISETP.GT.U32.AND P2, PT, R6, 0x180, PT ;  /* 0x000001800600780c */ /* 0x000fc60003f44070 */
[----:B------:R-:W-:Y:S01]  /*1580*/  @P3 FADD R0, R0, R13 ;  /* 0x0000000d00003221 */ /* 0x000fe20000000000 */
[----:B------:R-:W-:-:S03]  /*1590*/  ISETP.GT.U32.AND P3, PT, R6, 0x1a0, PT ;  /* 0x000001a00600780c */ /* 0x000fc60003f64070 */
[----:B------:R-:W-:Y:S01]  /*15a0*/  @P4 FADD R0, R0, R14 ;  /* 0x0000000e00004221 */ /* 0x000fe20000000000 */
[----:B------:R-:W-:-:S03]  /*15b0*/  ISETP.GT.U32.AND P4, PT, R6, 0x1c0, PT ;  /* 0x000001c00600780c */ /* 0x000fc60003f84070 */
[----:B------:R-:W-:Y:S01]  /*15c0*/  @P1 FADD R0, R0, R15 ;  /* 0x0000000f00001221 */ /* 0x000fe20000000000 */
[----:B------:R-:W-:-:S03]  /*15d0*/  ISETP.GT.U32.AND P1, PT, R6, 0x1e0, PT ;  /* 0x000001e00600780c */ /* 0x000fc60003f24070 */
[----:B---3--:R-:W-:-:S04]  /*15e0*/  @P2 FADD R0, R0, R16 ;  /* 0x0000001000002221 */ /* 0x008fc80000000000 */
[----:B------:R-:W-:-:S04]  /*15f0*/  @P3 FADD R0, R0, R17 ;  /* 0x0000001100003221 */ /* 0x000fc80000000000 */
[----:B------:R-:W-:-:S04]  /*1600*/  @P4 FADD R0, R0, R18 ;  /* 0x0000001200004221 */ /* 0x000fc80000000000 */
[----:B------:R-:W-:Y:S01]  /*1610*/  @P1 FADD R0, R0, R19 ;  /* 0x0000001300001221 */ /* 0x000fe20000000000 */
[----:B------:R-:W-:Y:S06]  /*1620*/  BRA `(.L_x_220) ;  /* 0x0000001c00607947 */ /* 0x000fec0003800000 */
.L_x_206:
        /* <DEDUP_REMOVED lines=10> */
[----:B------:R-:W5:Y:S04]  /*16d0*/  LDG.E R37, desc[UR6][R4.64+0x1800] ;  /* 0x0018000604257981 */ /* 0x000f68000c1e1900 */
        /* <DEDUP_REMOVED lines=27> */
[----:B------:R-:W-:Y:S01]  /*1890*/  FMUL R13, R13, R13 ;  /* 0x0000000d0d0d7220 */ /* 0x000fe20000400000 */
[----:B---3--:R-:W-:-:S04]  /*18a0*/  FADD R2, R19, -R2 ;  /* 0x8000000213027221 */ /* 0x008fc80000000000 */
[----:B------:R-:W-:Y:S01]  /*18b0*/  FFMA R13, R2, R2, R13 ;  /* 0x00000002020d7223 */ /* 0x000fe2000000000d */
[----:B------:R-:W-:Y:S01]  /*18c0*/  IADD3 R2, PT, PT, R6, -0x2000, RZ ;  /* 0xffffe00006027810 */ /* 0x000fe20007ffe0ff */
[----:B----4-:R-:W-:Y:S01]  /*18d0*/  FADD R33, R33, -R34 ;  /* 0x8000002221217221 */ /* 0x010fe20000000000 */
[----:B-----5:R-:W-:Y:S02]  /*18e0*/  FADD R37, R37, -R38 ;  /* 0x8000002625257221 */ /* 0x020fe40000000000 */
[----:B------:R-:W-:Y:S02]  /*18f0*/  ISETP.GE.U32.AND P0, PT, R2, 0x2000, PT ;  /* 0x000020000200780c */ /* 0x000fe40003f06070 */
[----:B------:R-:W-:Y:S01]  /*1900*/  FMUL R34, R37, R37 ;  /* 0x0000002525227220 */ /* 0x000fe20000400000 */
[----:B------:R-:W-:Y:S01]  /*1910*/  FADD R29, R29, -R30 ;  /* 0x8000001e1d1d7221 */ /* 0x000fe20000000000 */
[----:B------:R-:W-:-:S04]  /*1920*/  FADD R27, R28, -R27 ;  /* 0x8000001b1c1b7221 */ /* 0x000fc80000000000 */
[----:B------:R-:W-:Y:S01]  /*1930*/  FMUL R27, R27, R27 ;  /* 0x0000001b1b1b7220 */ /* 0x000fe20000400000 */
[----:B------:R-:W-:Y:S01]  /*1940*/  FADD R14, R21, -R14 ;  /* 0x8000000e150e7221 */ /* 0x000fe20000000000 */
[----:B------:R-:W-:Y:S01]  /*1950*/  FADD R12, R15, -R12 ;  /* 0x8000000c0f0c7221 */ /* 0x000fe20000000000 */
[----:B------:R-:W-:Y:S02]  /*1960*/  FADD R11, R16, -R11 ;  /* 0x8000000b100b7221 */ /* 0x000fe40000000000 */
[----:B------:R-:W-:Y:S02]  /*1970*/  FMUL R14, R14, R14 ;  /* 0x0000000e0e0e7220 */ /* 0x000fe40000400000 */
[----:B------:R-:W-:Y:S01]  /*1980*/  FMUL R11, R11, R11 ;  /* 0x0000000b0b0b7220 */ /* 0x000fe20000400000 */
[----:B------:R-:W-:Y:S01]  /*1990*/  FADD R25, R25, -R26 ;  /* 0x8000001a19197221 */ /* 0x000fe20000000000 */
[----:B------:R-:W-:Y:S01]  /*19a0*/  FADD R31, R31, -R32 ;  /* 0x800000201f1f7221 */ /* 0x000fe20000000000 */
[----:B------:R-:W-:Y:S01]  /*19b0*/  FMUL R32, R33, R33 ;  /* 0x0000002121207220 */ /* 0x000fe20000400000 */
[----:B------:R-:W-:Y:S01]  /*19c0*/  FADD R26, R24, -R23 ;  /* 0x80000017181a7221 */ /* 0x000fe20000000000 */
[----:B------:R-:W-:-:S02]  /*19d0*/  FMUL R24, R29, R29 ;  /* 0x0000001d1d187220 */ /* 0x000fc40000400000 */
[----:B------:R-:W-:Y:S01]  /*19e0*/  FFMA R32, R31, R31, R32 ;  /* 0x0000001f1f207223 */ /* 0x000fe20000000020 */
[----:B------:R-:W-:Y:S01]  /*19f0*/  FADD R18, R18, -R3 ;  /* 0x8000000312127221 */ /* 0x000fe20000000000 */
[----:B------:R-:W-:Y:S01]  /*1a00*/  FMUL R3, R12, R12 ;  /* 0x0000000c0c037220 */ /* 0x000fe20000400000 */
[----:B------:R-:W-:Y:S01]  /*1a10*/  FFMA R24, R25, R25, R24 ;  /* 0x0000001919187223 */ /* 0x000fe20000000018 */
[----:B------:R-:W-:Y:S01]  /*1a20*/  FFMA R27, R26, R26, R27 ;  /* 0x0000001a1a1b7223 */ /* 0x000fe2000000001b */
[----:B------:R-:W-:Y:S01]  /*1a30*/  FFMA R18, R18, R18, R11 ;  /* 0x0000001212127223 */ /* 0x000fe2000000000b */
[----:B------:R-:W-:-:S04]  /*1a40*/  FADD R35, R35, -R36 ;  /* 0x8000002423237221 */ /* 0x000fc80000000000 */
[----:B------:R-:W-:Y:S01]  /*1a50*/  FFMA R35, R35, R35, R34 ;  /* 0x0000002323237223 */ /* 0x000fe20000000022 */
[----:B------:R-:W-:Y:S01]  /*1a60*/  FADD R7, R22, -R7 ;  /* 0x8000000716077221 */ /* 0x000fe20000000000 */
[----:B------:R-:W-:-:S03]  /*1a70*/  FADD R10, R17, -R10 ;  /* 0x8000000a110a7221 */ /* 0x000fc60000000000 */
[----:B------:R-:W-:Y:S01]  /*1a80*/  FFMA R14, R7, R7, R14 ;  /* 0x00000007070e7223 */ /* 0x000fe2000000000e */
[----:B------:R-:W-:Y:S01]  /*1a90*/  FFMA R3, R10, R10, R3 ;  /* 0x0000000a0a037223 */ /* 0x000fe20000000003 */
[----:B------:R-:W-:Y:S01]  /*1aa0*/  FADD R23, R32, R35 ;  /* 0x0000002320177221 */ /* 0x000fe20000000000 */
[----:B------:R-:W-:Y:S01]  /*1ab0*/  FADD R24, R24, R27 ;  /* 0x0000001b18187221 */ /* 0x000fe20000000000 */
[----:B------:R-:W-:Y:S01]  /*1ac0*/  FADD R13, R14, R13 ;  /* 0x0000000d0e0d7221 */ /* 0x000fe20000000000 */
[----:B------:R-:W-:Y:S02]  /*1ad0*/  FADD R18, R3, R18 ;  /* 0x0000001203127221 */ /* 0x000fe40000000000 */
[----:B------:R-:W-:Y:S02]  /*1ae0*/  FADD R23, R23, R24 ;  /* 0x0000001817177221 */ /* 0x000fe40000000000 */
[----:B------:R-:W-:Y:S01]  /*1af0*/  FADD R18, R13, R18 ;  /* 0x000000120d127221 */ /* 0x000fe20000000000 */
[----:B------:R-:W-:-:S03]  /*1b00*/  HFMA2 R3, -RZ, RZ, 0, 0.0078125 ;  /* 0x00002000ff037431 */ /* 0x000fc600000001ff */
[----:B------:R-:W-:Y:S01]  /*1b10*/  FADD R43, R23, R18 ;  /* 0x00000012172b7221 */ /* 0x000fe20000000000 */
[----:B------:R-:W-:Y:S06]  /*1b20*/  @!P0 BRA `(.L_x_221) ;  /* 0x0000000400488947 */ /* 0x000fec0003800000 */
[----:B------:R-:W0:Y:S01]  /*1b30*/  LDC R13, c[0x0][0x398] ;  /* 0x0000e600ff0d7b82 */ /* 0x000e220000000800 */
[----:B------:R-:W-:-:S07]  /*1b40*/  MOV R3, 0x2000 ;  /* 0x0000200000037802 */ /* 0x000fce0000000f00 */
.L_x_223:
        /* <DEDUP_REMOVED lines=36> */
[----:B---3--:R-:W-:Y:S01]  /*1d90*/  FADD R36, R36, -R37 ;  /* 0x8000002524247221 */ /* 0x008fe20000000000 */
[----:B----4-:R-:W-:-:S03]  /*1da0*/  FADD R30, R30, -R31 ;  /* 0x8000001f1e1e7221 */ /* 0x010fc60000000000 */
[----:B------:R-:W-:Y:S01]  /*1db0*/  FMUL R31, R36, R36 ;  /* 0x00000024241f7220 */ /* 0x000fe20000400000 */
[----:B0-----:R-:W-:Y:S01]  /*1dc0*/  FFMA R6, R30, R30, R11 ;  /* 0x0000001e1e067223 */ /* 0x001fe2000000000b */
[----:B-----5:R-:W-:-:S04]  /*1dd0*/  FADD R34, R34, -R35 ;  /* 0x8000002322227221 */ /* 0x020fc80000000000 */
[----:B------:R-:W-:Y:S01]  /*1de0*/  FFMA R31, R34, R34, R31 ;  /* 0x00000022221f7223 */ /* 0x000fe2000000001f */
[----:B------:R-:W-:-:S04]  /*1df0*/  FADD R18, R23, -R18 ;  /* 0x8000001217127221 */ /* 0x000fc80000000000 */
[----:B------:R-:W-:Y:S01]  /*1e00*/  FMUL R11, R18, R18 ;  /* 0x00000012120b7220 */ /* 0x000fe20000400000 */
[----:B------:R-:W-:-:S04]  /*1e10*/  FADD R17, R22, -R17 ;  /* 0x8000001116117221 */ /* 0x000fc80000000000 */
[----:B------:R-:W-:Y:S01]  /*1e20*/  FMUL R17, R17, R17 ;  /* 0x0000001111117220 */ /* 0x000fe20000400000 */
[----:B------:R-:W-:Y:S01]  /*1e30*/  FADD R16, R25, -R16 ;  /* 0x8000001019107221 */ /* 0x000fe20000000000 */
[----:B------:R-:W-:Y:S01]  /*1e40*/  FADD R10, R6, R31 ;  /* 0x0000001f060a7221 */ /* 0x000fe20000000000 */
[----:B------:R-:W-:Y:S02]  /*1e50*/  MOV R6, R13 ;  /* 0x0000000d00067202 */ /* 0x000fe40000000f00 */
[----:B------:R-:W-:Y:S01]  /*1e60*/  FFMA R11, R16, R16, R11 ;  /* 0x00000010100b7223 */ /* 0x000fe2000000000b */
[----:B------:R-:W-:-:S04]  /*1e70*/  FADD R14, R21, -R14 ;  /* 0x8000000e150e7221 */ /* 0x000fc80000000000 */
[----:B------:R-:W-:Y:S01]  /*1e80*/  FFMA R14, R14, R14, R17 ;  /* 0x0000000e0e0e7223 */ /* 0x000fe20000000011 */
[----:B------:R-:W-:-:S03]  /*1e90*/  FADD R42, R42, -R47 ;  /* 0x8000002f2a2a7221 */ /* 0x000fc60000000000 */
[----:B------:R-:W-:Y:S01]  /*1ea0*/  FADD R14, R11, R14 ;  /* 0x0000000e0b0e7221 */ /* 0x000fe20000000000 */
[----:B------:R-:W-:Y:S01]  /*1eb0*/  IADD3 R11, PT, PT, -R3, R6, RZ ;  /* 0x00000006030b7210 */ /* 0x000fe20007ffe1ff */
[----:B------:R-:W-:-:S04]  /*1ec0*/  FADD R20, R29, -R20 ;  /* 0x800000141d147221 */ /* 0x000fc80000000000 */
[----:B------:R-:W-:Y:S01]  /*1ed0*/  FMUL R20, R20, R20 ;  /* 0x0000001414147220 */ /* 0x000fe20000400000 */
[----:B------:R-:W-:-:S04]  /*1ee0*/  FADD R19, R24, -R19 ;  /* 0x8000001318137221 */ /* 0x000fc80000000000 */
[----:B------:R-:W-:Y:S01]  /*1ef0*/  FMUL R19, R19, R19 ;  /* 0x0000001313137220 */ /* 0x000fe20000400000 */
[----:B------:R-:W-:Y:S01]  /*1f00*/  FADD R38, R38, -R39 ;  /* 0x8000002726267221 */ /* 0x000fe20000000000 */
[----:B------:R-:W-:Y:S01]  /*1f10*/  FMUL R39, R42, R42 ;  /* 0x0000002a2a277220 */ /* 0x000fe20000400000 */
[----:B------:R-:W-:Y:S01]  /*1f20*/  ISETP.GE.U32.AND P0, PT, R11, 0x2000, PT ;  /* 0x000020000b00780c */ /* 0x000fe20003f06070 */
[----:B------:R-:W-:Y:S02]  /*1f30*/  FADD R40, R40, -R45 ;  /* 0x8000002d28287221 */ /* 0x000fe40000000000 */
[----:B------:R-:W-:Y:S02]  /*1f40*/  FFMA R39, R38, R38, R39 ;  /* 0x0000002626277223 */ /* 0x000fe40000000027 */
[----:B------:R-:W-:Y:S01]  /*1f50*/  FFMA R40, R40, R40, R43 ;  /* 0x0000002828287223 */ /* 0x000fe2000000002b */
[----:B------:R-:W-:-:S04]  /*1f60*/  FADD R15, R26, -R15 ;  /* 0x8000000f1a0f7221 */ /* 0x000fc80000000000 */
[----:B------:R-:W-:Y:S01]  /*1f70*/  FFMA R20, R15, R15, R20 ;  /* 0x0000000f0f147223 */ /* 0x000fe20000000014 */
[----:B------:R-:W-:-:S04]  /*1f80*/  FADD R12, R27, -R12 ;  /* 0x8000000c1b0c7221 */ /* 0x000fc80000000000 */
[----:B------:R-:W-:Y:S01]  /*1f90*/  FFMA R19, R12, R12, R19 ;  /* 0x0000000c0c137223 */ /* 0x000fe20000000013 */
[----:B------:R-:W-:-:S03]  /*1fa0*/  FADD R7, R40, R39 ;  /* 0x0000002728077221 */ /* 0x000fc60000000000 */
[----:B------:R-:W-:Y:S01]  /*1fb0*/  FADD R19, R20, R19 ;  /* 0x0000001314137221 */ /* 0x000fe20000000000 */
[----:B------:R-:W-:-:S03]  /*1fc0*/  FADD R7, R7, R10 ;  /* 0x0000000a07077221 */ /* 0x000fc60000000000 */
[----:B------:R-:W-:Y:S01]  /*1fd0*/  FADD R14, R19, R14 ;  /* 0x0000000e130e7221 */ /* 0x000fe20000000000 */
[----:B------:R-:W-:-:S03]  /*1fe0*/  FADD R28, R28, -R41 ;  /* 0x800000291c1c7221 */ /* 0x000fc60000000000 */
[----:B------:R-:W-:-:S04]  /*1ff0*/  FADD R7, R7, R14 ;  /* 0x0000000e07077221 */ /* 0x000fc80000000000 */
[----:B------:R-:W-:Y:S01]  /*2000*/  FFMA R43, R28, R28, R7 ;  /* 0x0000001c1c2b7223 */ /* 0x000fe20000000007 */
[----:B------:R-:W-:Y:S06]  /*2010*/  @!P0 BRA `(.L_x_222) ;  /* 0x00000010001c8947 */ /* 0x000fec0003800000 */
[----:B------:R-:W-:-:S04]  /*2020*/  IADD3 R3, PT, PT, R3, 0x2000, RZ ;  /* 0x0000200003037810 */ /* 0x000fc80007ffe0ff */
[----:B------:R-:W-:-:S13]  /*2030*/  ISETP.GT.U32.AND P0, PT, R3, R2, PT ;  /* 0x000000020300720c */ /* 0x000fda0003f04070 */
[----:B------:R-:W-:Y:S05]  /*2040*/  @!P0 BRA `(.L_x_223) ;  /* 0xfffffff800c08947 */ /* 0x000fea000383ffff */
.L_x_221:
[----:B------:R-:W-:Y:S01]  /*2050*/  IADD3 R5, PT, PT, -R3, R6, RZ ;  /* 0x0000000603057210 */ /* 0x000fe20007ffe1ff */
[----:B------:R-:W-:Y:S03]  /*2060*/  BSSY.RECONVERGENT B1, `(.L_x_222) ;  /* 0x0000102000017945 */ /* 0x000fe60003800200 */
[----:B------:R-:W-:-:S04]  /*2070*/  ISETP.GE.AND P0, PT, R0, R5, PT ;  /* 0x000000050000720c */ /* 0x000fc80003f06270 */
[----:B------:R-:W-:-:S13]  /*2080*/  ISETP.GE.U32.OR P0, PT, R3, R6, P0 ;  /* 0x000000060300720c */ /* 0x000fda0000706470 */
[----:B------:R-:W-:Y:S05]  /*2090*/  @P0 BRA `(.L_x_224) ;  /* 0x0000000c00f80947 */ /* 0x000fea0003800000 */
[----:B------:R-:W-:Y:S01]  /*20a0*/  LOP3.LUT R2, RZ, R0, RZ, 0x33, !PT ;  /* 0x00000000ff027212 */ /* 0x000fe200078e33ff */
[----:B------:R-:W-:Y:S03]  /*20b0*/  BSSY.RECONVERGENT B2, `(.L_x_225) ;  /* 0x0000084000027945 */ /* 0x000fe60003800200 */
[----:B------:R-:W-:-:S04]  /*20c0*/  IADD3 R2, PT, PT, -R3, R6, R2 ;  /* 0x0000000603027210 */ /* 0x000fc80007ffe102 */
[C---:B------:R-:W-:Y:S02]  /*20d0*/  ISETP.GE.U32.AND P0, PT, R2.reuse, 0x1e00, PT ;  /* 0x00001e000200780c */ /* 0x040fe40003f06070 */
[----:B------:R-:W-:Y:S02]  /*20e0*/  LEA.HI R4, R2, 0x1, RZ, 0x17 ;  /* 0x0000000102047811 */ /* 0x000fe400078fb8ff */
[----:B------:R-:W-:Y:S02]  /*20f0*/  MOV R2, R0 ;  /* 0x0000000000027202 */ /* 0x000fe40000000f00 */
[----:B------:R-:W-:-:S07]  /*2100*/  LOP3.LUT R5, R4, 0xf, RZ, 0xc0, !PT ;  /* 0x0000000f04057812 */ /* 0x000fce00078ec0ff */
[----:B------:R-:W-:Y:S05]  /*2110*/  @!P0 BRA `(.L_x_226) ;  /* 0x0000000400f48947 */ /* 0x000fea0003800000 */
[----:B------:R-:W-:Y:S01]  /*2120*/  LOP3.LUT R7, R4, 0xfffff0, RZ, 0xc0, !PT ;  /* 0x00fffff004077812 */ /* 0x000fe200078ec0ff */
[----:B------:R-:W-:Y:S01]  /*2130*/  BSSY.RECONVERGENT B3, `(.L_x_227) ;  /* 0x000007a000037945 */ /* 0x000fe20003800200 */
[C---:B------:R-:W-:Y:S02]  /*2140*/  LOP3.LUT R6, R0.reuse, 0x1000, RZ, 0xfc, !PT ;  /* 0x0000100000067812 */ /* 0x040fe400078efcff */
[----:B------:R-:W-:Y:S02]  /*2150*/  IADD3 R2, PT, PT, R0, R3, RZ ;  /* 0x0000000300027210 */ /* 0x000fe40007ffe0ff */
[----:B------:R-:W-:-:S07]  /*2160*/  IADD3 R7, PT, PT, -R7, RZ, RZ ;  /* 0x000000ff07077210 */ /* 0x000fce0007ffe1ff */
.L_x_228:
[----:B------:R-:W0:Y:S01]  /*2170*/  LDC.64 R20, c[0x0][0x388] ;  /* 0x0000e200ff147b82 */ /* 0x000e220000000a00 */
[----:B------:R-:W-:-:S07]  /*2180*/  IADD3 R17, PT, PT, R2, 0x200, RZ ;  /* 0x0000020002117810 */ /* 0x000fce0007ffe0ff */
[----:B------:R-:W1:Y:S01]  /*2190*/  LDC.64 R22, c[0x0][0x380] ;  /* 0x0000e000ff167b82 */ /* 0x000e620000000a00 */
[C---:B------:R-:W-:Y:S02]  /*21a0*/  IADD3 R29, PT, PT, R2.reuse, 0x400, RZ ;  /* 0x00000400021d7810 */ /* 0x040fe40007ffe0ff */
[C---:B------:R-:W-:Y:S01]  /*21b0*/  IADD3 R15, PT, PT, R2.reuse, 0x600, RZ ;  /* 0x00000600020f7810 */ /* 0x040fe20007ffe0ff */
[----:B0-----:R-:W-:-:S06]  /*21c0*/  IMAD.WIDE.U32 R8, R2, 0x4, R20 ;  /* 0x0000000402087825 */ /* 0x001fcc00078e0014 */
[----:B------:R-:W2:Y:S01]  /*21d0*/  LDG.E R8, desc[UR6][R8.64] ;  /* 0x0000000608087981 */ /* 0x000ea2000c1e1900 */
[----:B-1----:R-:W-:-:S04]  /*21e0*/  IMAD.WIDE.U32 R10, R2, 0x4, R22 ;  /* 0x00000004020a7825 */ /* 0x002fc800078e0016 */
[C---:B------:R-:W-:Y:S01]  /*21f0*/  IMAD.WIDE.U32 R12, R17.reuse, 0x4, R22 ;  /* 0x00000004110c7825 */ /* 0x040fe200078e0016 */
[----:B------:R0:W2:Y:S03]  /*2200*/  LDG.E R45, desc[UR6][R10.64] ;  /* 0x000000060a2d7981 */ /* 0x0000a6000c1e1900 */
[----:B------:R-:W-:Y:S01]  /*2210*/  IMAD.WIDE.U32 R16, R17, 0x4, R20 ;  /* 0x0000000411107825 */ /* 0x000fe200078e0014 */
[----:B------:R1:W3:Y:S03]  /*2220*/  LDG.E R42, desc[UR6][R12.64] ;  /* 0x000000060c2a7981 */ /* 0x0002e6000c1e1900 */
[C---:B------:R-:W-:Y:S01]  /*2230*/  IMAD.WIDE.U32 R18, R29.reuse, 0x4, R22 ;  /* 0x000000041d127825 */ /* 0x040fe200078e0016 */
[----:B------:R-:W3:Y:S03]  /*2240*/  LDG.E R41, desc[UR6][R16.64] ;  /* 0x0000000610297981 */ /* 0x000ee6000c1e1900 */
[----:B------:R-:W-:Y:S01]  /*2250*/  IMAD.WIDE.U32 R28, R29, 0x4, R20 ;  /* 0x000000041d1c7825 */ /* 0x000fe200078e0014 */
[----:B------:R-:W-:Y:S01]  /*2260*/  IADD3 R25, PT, PT, R2, 0x800, RZ ;  /* 0x0000080002197810 */ /* 0x000fe20007ffe0ff */
[----:B------:R4:W5:Y:S02]  /*2270*/  LDG.E R40, desc[UR6][R18.64] ;  /* 0x0000000612287981 */ /* 0x000964000c1e1900 */
[----:B------:R-:W-:-:S02]  /*2280*/  IMAD.WIDE.U32 R30, R15, 0x4, R22 ;  /* 0x000000040f1e7825 */ /* 0x000fc400078e0016 */
[----:B------:R-:W5:Y:S02]  /*2290*/  LDG.E R39, desc[UR6][R28.64] ;  /* 0x000000061c277981 */ /* 0x000f64000c1e1900 */
[----:B0-----:R-:W-:Y:S01]  /*22a0*/  IMAD.WIDE.U32 R10, R15, 0x4, R20 ;  /* 0x000000040f0a7825 */ /* 0x001fe200078e0014 */
[C---:B------:R-:W-:Y:S01]  /*22b0*/  IADD3 R9, PT, PT, R2.reuse, 0xa00, RZ ;  /* 0x00000a0002097810 */ /* 0x040fe20007ffe0ff */
[----:B------:R-:W5:Y:S02]  /*22c0*/  LDG.E R38, desc[UR6][R30.64] ;  /* 0x000000061e267981 */ /* 0x000f64000c1e1900 */
[C---:B------:R-:W-:Y:S01]  /*22d0*/  IMAD.WIDE.U32 R26, R25.reuse, 0x4, R22 ;  /* 0x00000004191a7825 */ /* 0x040fe200078e0016 */
[----:B-1----:R-:W-:Y:S01]  /*22e0*/  IADD3 R13, PT, PT, R2, 0xc00, RZ ;  /* 0x00000c00020d7810 */ /* 0x002fe20007ffe0ff */
[----:B------:R0:W5:Y:S02]  /*22f0*/  LDG.E R37, desc[UR6][R10.64] ;  /* 0x000000060a257981 */ /* 0x000164000c1e1900 */
[----:B------:R-:W-:-:S02]  /*2300*/  IMAD.WIDE.U32 R14, R25, 0x4, R20 ;  /* 0x00000004190e7825 */ /* 0x000fc400078e0014 */
[----:B------:R-:W5:Y:S02]  /*2310*/  LDG.E R36, desc[UR6][R26.64] ;  /* 0x000000061a247981 */ /* 0x000f64000c1e1900 */
[C---:B------:R-:W-:Y:S02]  /*2320*/  IMAD.WIDE.U32 R24, R9.reuse, 0x4, R22 ;  /* 0x0000000409187825 */ /* 0x040fe400078e0016 */
[----:B------:R1:W5:Y:S02]  /*2330*/  LDG.E R35, desc[UR6][R14.64] ;  /* 0x000000060e237981 */ /* 0x000364000c1e1900 */
[----:B----4-:R-:W-:Y:S01]  /*2340*/  IMAD.WIDE.U32 R18, R9, 0x4, R20 ;  /* 0x0000000409127825 */ /* 0x010fe200078e0014 */
[C---:B------:R-:W-:Y:S01]  /*2350*/  IADD3 R9, PT, PT, R2.reuse, 0xe00, RZ ;  /* 0x00000e0002097810 */ /* 0x040fe20007ffe0ff */
[----:B------:R-:W4:Y:S02]  /*2360*/  LDG.E R34, desc[UR6][R24.64] ;  /* 0x0000000618227981 */ /* 0x000f24000c1e1900 */
[C---:B------:R-:W-:Y:S01]  /*2370*/  IMAD.WIDE.U32 R16, R13.reuse, 0x4, R22 ;  /* 0x000000040d107825 */ /* 0x040fe200078e0016 */
[----:B------:R-:W-:Y:S01]  /*2380*/  IADD3 R49, PT, PT, R2, 0x1000, RZ ;  /* 0x0000100002317810 */ /* 0x000fe20007ffe0ff */
[----:B------:R-:W4:Y:S02]  /*2390*/  LDG.E R33, desc[UR6][R18.64] ;  /* 0x0000000612217981 */ /* 0x000f24000c1e1900 */
[----:B------:R-:W-:-:S02]  /*23a0*/  IMAD.WIDE.U32 R12, R13, 0x4, R20 ;  /* 0x000000040d0c7825 */ /* 0x000fc400078e0014 */
[----:B------:R1:W4:Y:S02]  /*23b0*/  LDG.E R32, desc[UR6][R16.64] ;  /* 0x0000000610207981 */ /* 0x000324000c1e1900 */
[C---:B0-----:R-:W-:Y:S02]  /*23c0*/  IMAD.WIDE.U32 R10, R9.reuse, 0x4, R22 ;  /* 0x00000004090a7825 */ /* 0x041fe400078e0016 */
[----:B------:R0:W4:Y:S02]  /*23d0*/  LDG.E R31, desc[UR6][R12.64] ;  /* 0x000000060c1f7981 */ /* 0x000124000c1e1900 */
[----:B-1----:R-:W-:Y:S01]  /*23e0*/  IMAD.WIDE.U32 R14, R9, 0x4, R20 ;  /* 0x00000004090e7825 */ /* 0x002fe200078e0014 */
[----:B------:R-:W-:Y:S01]  /*23f0*/  IADD3 R9, PT, PT, R2, 0x1200, RZ ;  /* 0x0000120002097810 */ /* 0x000fe20007ffe0ff */
[----:B------:R1:W4:Y:S02]  /*2400*/  LDG.E R30, desc[UR6][R10.64] ;  /* 0x000000060a1e7981 */ /* 0x000324000c1e1900 */
[----:B------:R-:W-:-:S02]  /*2410*/  IMAD.WIDE.U32 R26, R49, 0x4, R22 ;  /* 0x00000004311a7825 */ /* 0x000fc400078e0016 */
[----:B------:R-:W4:Y:S02]  /*2420*/  LDG.E R29, desc[UR6][R14.64] ;  /* 0x000000060e1d7981 */ /* 0x000f24000c1e1900 */
[----:B------:R-:W-:Y:S01]  /*2430*/  IMAD.WIDE.U32 R48, R49, 0x4, R20 ;  /* 0x0000000431307825 */ /* 0x000fe200078e0014 */
[C---:B------:R-:W-:Y:S01]  /*2440*/  IADD3 R17, PT, PT, R2.reuse, 0x1400, RZ ;  /* 0x0000140002117810 */ /* 0x040fe20007ffe0ff */
[----:B------:R-:W4:Y:S02]  /*2450*/  LDG.E R28, desc[UR6][R26.64] ;  /* 0x000000061a1c7981 */ /* 0x000f24000c1e1900 */
[C---:B------:R-:W-:Y:S01]  /*2460*/  IMAD.WIDE.U32 R24, R9.reuse, 0x4, R22 ;  /* 0x0000000409187825 */ /* 0x040fe200078e0016 */
[----:B------:R-:W-:Y:S01]  /*2470*/  IADD3 R53, PT, PT, R2, 0x1600, RZ ;  /* 0x0000160002357810 */ /* 0x000fe20007ffe0ff */
[----:B------:R-:W4:Y:S02]  /*2480*/  LDG.E R19, desc[UR6][R48.64] ;  /* 0x0000000630137981 */ /* 0x000f24000c1e1900 */
[----:B0-----:R-:W-:-:S02]  /*2490*/  IMAD.WIDE.U32 R12, R9, 0x4, R20 ;  /* 0x00000004090c7825 */ /* 0x001fc400078e0014 */
[----:B------:R0:W4:Y:S02]  /*24a0*/  LDG.E R18, desc[UR6][R24.64] ;  /* 0x0000000618127981 */ /* 0x000124000c1e1900 */
[----:B------:R-:W-:Y:S01]  /*24b0*/  IMAD.WIDE.U32 R46, R17, 0x4, R22 ;  /* 0x00000004112e7825 */ /* 0x000fe200078e0016 */
[----:B------:R-:W-:-:S03]  /*24c0*/  IADD3 R9, PT, PT, R2, 0x1800, RZ ;  /* 0x0000180002097810 */ /* 0x000fc60007ffe0ff */
[----:B-1----:R-:W-:Y:S01]  /*24d0*/  IMAD.WIDE.U32 R10, R17, 0x4, R20 ;  /* 0x00000004110a7825 */ /* 0x002fe200078e0014 */
[----:B------:R1:W4:Y:S01]  /*24e0*/  LDG.E R16, desc[UR6][R46.64] ;  /* 0x000000062e107981 */ /* 0x000322000c1e1900 */
[----:B0-----:R-:W-:-:S03]  /*24f0*/  IADD3 R25, PT, PT, R2, 0x1a00, RZ ;  /* 0x00001a0002197810 */ /* 0x001fc60007ffe0ff */
[----:B------:R-:W4:Y:S01]  /*2500*/  LDG.E R17, desc[UR6][R12.64] ;  /* 0x000000060c117981 */ /* 0x000f22000c1e1900 */
[----:B------:R-:W-:-:S03]  /*2510*/  IMAD.WIDE.U32 R26, R53, 0x4, R22 ;  /* 0x00000004351a7825 */ /* 0x000fc600078e0016 */
[----:B------:R-:W4:Y:S01]  /*2520*/  LDG.E R15, desc[UR6][R10.64] ;  /* 0x000000060a0f7981 */ /* 0x000f22000c1e1900 */
[----:B------:R-:W-:-:S03]  /*2530*/  IMAD.WIDE.U32 R52, R53, 0x4, R20 ;  /* 0x0000000435347825 */ /* 0x000fc600078e0014 */
[----:B------:R0:W4:Y:S01]  /*2540*/  LDG.E R14, desc[UR6][R26.64] ;  /* 0x000000061a0e7981 */ /* 0x000122000c1e1900 */
[----:B-1----:R-:W-:-:S03]  /*2550*/  IMAD.WIDE.U32 R46, R25, 0x4, R22 ;  /* 0x00000004192e7825 */ /* 0x002fc600078e0016 */
[----:B------:R-:W4:Y:S01]  /*2560*/  LDG.E R13, desc[UR6][R52.64] ;  /* 0x00000006340d7981 */ /* 0x000f22000c1e1900 */
[C---:B------:R-:W-:Y:S01]  /*2570*/  IMAD.WIDE.U32 R50, R9.reuse, 0x4, R22 ;  /* 0x0000000409327825 */ /* 0x040fe200078e0016 */
[C---:B------:R-:W-:Y:S02]  /*2580*/  IADD3 R44, PT, PT, R2.reuse, 0x1e00, RZ ;  /* 0x00001e00022c7810 */ /* 0x040fe40007ffe0ff */
[----:B------:R-:W4:Y:S01]  /*2590*/  LDG.E R10, desc[UR6][R46.64] ;  /* 0x000000062e0a7981 */ /* 0x000f22000c1e1900 */
[--C-:B------:R-:W-:Y:S01]  /*25a0*/  IMAD.WIDE.U32 R48, R9, 0x4, R20.reuse ;  /* 0x0000000409307825 */ /* 0x100fe200078e0014 */
[----:B0-----:R-:W-:Y:S02]  /*25b0*/  IADD3 R27, PT, PT, R2, 0x1c00, RZ ;  /* 0x00001c00021b7810 */ /* 0x001fe40007ffe0ff */
[----:B------:R-:W4:Y:S01]  /*25c0*/  LDG.E R12, desc[UR6][R50.64] ;  /* 0x00000006320c7981 */ /* 0x000f22000c1e1900 */
[----:B------:R-:W-:-:S03]  /*25d0*/  IMAD.WIDE.U32 R24, R25, 0x4, R20 ;  /* 0x0000000419187825 */ /* 0x000fc600078e0014 */
[----:B------:R-:W4:Y:S04]  /*25e0*/  LDG.E R11, desc[UR6][R48.64] ;  /* 0x00000006300b7981 */ /* 0x000f28000c1e1900 */
[----:B------:R0:W4:Y:S02]  /*25f0*/  LDG.E R9, desc[UR6][R24.64] ;  /* 0x0000000618097981 */ /* 0x000124000c1e1900 */
[----:B0-----:R-:W-:-:S04]  /*2600*/  IMAD.WIDE.U32 R24, R27, 0x4, R22 ;  /* 0x000000041b187825 */ /* 0x001fc800078e0016 */
[----:B------:R-:W-:-:S04]  /*2610*/  IMAD.WIDE.U32 R26, R27, 0x4, R20 ;  /* 0x000000041b1a7825 */ /* 0x000fc800078e0014 */
[C---:B------:R-:W-:Y:S02]  /*2620*/  IMAD.WIDE.U32 R22, R44.reuse, 0x4, R22 ;  /* 0x000000042c167825 */ /* 0x040fe400078e0016 */
[----:B------:R-:W4:Y:S02]  /*2630*/  LDG.E R27, desc[UR6][R26.64] ;  /* 0x000000061a1b7981 */ /* 0x000f24000c1e1900 */
[----:B------:R-:W-:Y:S02]  /*2640*/  IMAD.WIDE.U32 R20, R44, 0x4, R20 ;  /* 0x000000042c147825 */ /* 0x000fe400078e0014 */
[----:B------:R-:W4:Y:S04]  /*2650*/  LDG.E R44, desc[UR6][R24.64] ;  /* 0x00000006182c7981 */ /* 0x000f28000c1e1900 */
[----:B------:R-:W4:Y:S04]  /*2660*/  LDG.E R22, desc[UR6][R22.64] ;  /* 0x0000000616167981 */ /* 0x000f28000c1e1900 */
[----:B------:R-:W4:Y:S01]  /*2670*/  LDG.E R21, desc[UR6][R20.64] ;  /* 0x0000000614157981 */ /* 0x000f22000c1e1900 */
[----:B------:R-:W-:-:S04]  /*2680*/  IADD3 R7, PT, PT, R7, 0x10, RZ ;  /* 0x0000001007077810 */ /* 0x000fc80007ffe0ff */
[----:B------:R-:W-:Y:S02]  /*2690*/  ISETP.NE.AND P0, PT, R7, RZ, PT ;  /* 0x000000ff0700720c */ /* 0x000fe40003f05270 */
[----:B------:R-:W-:Y:S02]  /*26a0*/  IADD3 R6, PT, PT, R6, 0x2000, RZ ;  /* 0x0000200006067810 */ /* 0x000fe40007ffe0ff */
[----:B------:R-:W-:Y:S01]  /*26b0*/  IADD3 R2, PT, PT, R2, 0x2000, RZ ;  /* 0x0000200002027810 */ /* 0x000fe20007ffe0ff */
[----:B--2---:R-:W-:-:S04]  /*26c0*/  FADD R8, R45, -R8 ;  /* 0x800000082d087221 */ /* 0x004fc80000000000 */
[----:B------:R-:W-:Y:S01]  /*26d0*/  FFMA R8, R8, R8, R43 ;  /* 0x0000000808087223 */ /* 0x000fe2000000002b */
[----:B---3--:R-:W-:-:S04]  /*26e0*/  FADD R41, R42, -R41 ;  /* 0x800000292a297221 */ /* 0x008fc80000000000 */
[----:B------:R-:W-:Y:S01]  /*26f0*/  FFMA R8, R41, R41, R8 ;  /* 0x0000002929087223 */ /* 0x000fe20000000008 */
[----:B-----5:R-:W-:-:S04]  /*2700*/  FADD R39, R40, -R39 ;  /* 0x8000002728277221 */ /* 0x020fc80000000000 */
[----:B------:R-:W-:Y:S01]  /*2710*/  FFMA R8, R39, R39, R8 ;  /* 0x0000002727087223 */ /* 0x000fe20000000008 */
[----:B------:R-:W-:-:S04]  /*2720*/  FADD R37, R38, -R37 ;  /* 0x8000002526257221 */ /* 0x000fc80000000000 */
[----:B------:R-:W-:Y:S01]  /*2730*/  FFMA R8, R37, R37, R8 ;  /* 0x0000002525087223 */ /* 0x000fe20000000008 */
[----:B------:R-:W-:-:S04]  /*2740*/  FADD R35, R36, -R35 ;  /* 0x8000002324237221 */ /* 0x000fc80000000000 */
[----:B------:R-:W-:Y:S01]  /*2750*/  FFMA R8, R35, R35, R8 ;  /* 0x0000002323087223 */ /* 0x000fe20000000008 */
[----:B----4-:R-:W-:-:S04]  /*2760*/  FADD R33, R34, -R33 ;  /* 0x8000002122217221 */ /* 0x010fc80000000000 */
        /* <DEDUP_REMOVED lines=23> */
.L_x_227:
[----:B------:R-:W-:-:S07]  /*28e0*/  IADD3 R2, PT, PT, R6, -0x1000, RZ ;  /* 0xfffff00006027810 */ /* 0x000fce0007ffe0ff */
.L_x_226:
[----:B------:R-:W-:Y:S05]  /*28f0*/  BSYNC.RECONVERGENT B2 ;  /* 0x0000000000027941 */ /* 0x000fea0003800200 */
.L_x_225:
        /* <DEDUP_REMOVED lines=8> */
[----:B------:R-:W-:-:S04]  /*2980*/  IADD3 R11, PT, PT, R2, R3, RZ ;  /* 0x00000003020b7210 */ /* 0x000fc80007ffe0ff */
[C---:B------:R-:W-:Y:S02]  /*2990*/  IADD3 R29, PT, PT, R11.reuse, 0x200, RZ ;  /* 0x000002000b1d7810 */ /* 0x040fe40007ffe0ff */
[C---:B------:R-:W-:Y:S01]  /*29a0*/  IADD3 R33, PT, PT, R11.reuse, 0x400, RZ ;  /* 0x000004000b217810 */ /* 0x040fe20007ffe0ff */
[----:B------:R-:W1:Y:S01]  /*29b0*/  LDC.64 R6, c[0x0][0x388] ;  /* 0x0000e200ff067b82 */ /* 0x000e620000000a00 */
[C---:B------:R-:W-:Y:S02]  /*29c0*/  IADD3 R23, PT, PT, R11.reuse, 0x600, RZ ;  /* 0x000006000b177810 */ /* 0x040fe40007ffe0ff */
[C---:B------:R-:W-:Y:S01]  /*29d0*/  IADD3 R37, PT, PT, R11.reuse, 0x800, RZ ;  /* 0x000008000b257810 */ /* 0x040fe20007ffe0ff */
[----:B0-----:R-:W-:-:S04]  /*29e0*/  IMAD.WIDE.U32 R12, R11, 0x4, R8 ;  /* 0x000000040b0c7825 */ /* 0x001fc800078e0008 */
[----:B------:R-:W-:Y:S01]  /*29f0*/  IMAD.WIDE.U32 R16, R29, 0x4, R8 ;  /* 0x000000041d107825 */ /* 0x000fe200078e0008 */
[----:B------:R0:W2:Y:S03]  /*2a00*/  LDG.E R5, desc[UR6][R12.64] ;  /* 0x000000060c057981 */ /* 0x0000a6000c1e1900 */
[--C-:B-1----:R-:W-:Y:S01]  /*2a10*/  IMAD.WIDE.U32 R14, R11, 0x4, R6.reuse ;  /* 0x000000040b0e7825 */ /* 0x102fe200078e0006 */
[----:B------:R-:W3:Y:S03]  /*2a20*/  LDG.E R19, desc[UR6][R16.64] ;  /* 0x0000000610137981 */ /* 0x000ee6000c1e1900 */
[----:B------:R-:W-:Y:S01]  /*2a30*/  IMAD.WIDE.U32 R28, R29, 0x4, R6 ;  /* 0x000000041d1c7825 */ /* 0x000fe200078e0006 */
[----:B------:R-:W2:Y:S03]  /*2a40*/  LDG.E R18, desc[UR6][R14.64] ;  /* 0x000000060e127981 */ /* 0x000ea6000c1e1900 */
[C---:B------:R-:W-:Y:S01]  /*2a50*/  IMAD.WIDE.U32 R30, R33.reuse, 0x4, R8 ;  /* 0x00000004211e7825 */ /* 0x040fe200078e0008 */
[----:B------:R-:W3:Y:S03]  /*2a60*/  LDG.E R20, desc[UR6][R28.64] ;  /* 0x000000061c147981 */ /* 0x000ee6000c1e1900 */
[----:B------:R-:W-:Y:S01]  /*2a70*/  IMAD.WIDE.U32 R32, R33, 0x4, R6 ;  /* 0x0000000421207825 */ /* 0x000fe200078e0006 */
[----:B------:R1:W4:Y:S01]  /*2a80*/  LDG.E R21, desc[UR6][R30.64] ;  /* 0x000000061e157981 */ /* 0x000322000c1e1900 */
[----:B------:R-:W-:-:S02]  /*2a90*/  IADD3 R39, PT, PT, R11, 0xa00, RZ ;  /* 0x00000a000b277810 */ /* 0x000fc40007ffe0ff */
[C---:B------:R-:W-:Y:S01]  /*2aa0*/  IMAD.WIDE.U32 R34, R23.reuse, 0x4, R8 ;  /* 0x0000000417227825 */ /* 0x040fe200078e0008 */
[----:B------:R5:W4:Y:S03]  /*2ab0*/  LDG.E R22, desc[UR6][R32.64] ;  /* 0x0000000620167981 */ /* 0x000b26000c1e1900 */
[----:B0-----:R-:W-:Y:S02]  /*2ac0*/  IMAD.WIDE.U32 R12, R23, 0x4, R6 ;  /* 0x00000004170c7825 */ /* 0x001fe400078e0006 */
[----:B------:R-:W4:Y:S02]  /*2ad0*/  LDG.E R23, desc[UR6][R34.64] ;  /* 0x0000000622177981 */ /* 0x000f24000c1e1900 */
[----:B------:R-:W-:Y:S01]  /*2ae0*/  IMAD.WIDE.U32 R24, R37, 0x4, R8 ;  /* 0x0000000425187825 */ /* 0x000fe200078e0008 */
[----:B-1----:R-:W-:Y:S01]  /*2af0*/  IADD3 R31, PT, PT, R11, 0xc00, RZ ;  /* 0x00000c000b1f7810 */ /* 0x002fe20007ffe0ff */
[----:B------:R0:W4:Y:S02]  /*2b00*/  LDG.E R26, desc[UR6][R12.64] ;  /* 0x000000060c1a7981 */ /* 0x000124000c1e1900 */
[----:B------:R-:W-:Y:S01]  /*2b10*/  IMAD.WIDE.U32 R28, R37, 0x4, R6 ;  /* 0x00000004251c7825 */ /* 0x000fe200078e0006 */
[----:B-----5:R-:W-:Y:S01]  /*2b20*/  IADD3 R33, PT, PT, R11, 0xe00, RZ ;  /* 0x00000e000b217810 */ /* 0x020fe20007ffe0ff */
[----:B------:R-:W5:Y:S02]  /*2b30*/  LDG.E R24, desc[UR6][R24.64] ;  /* 0x0000000618187981 */ /* 0x000f64000c1e1900 */
[----:B------:R-:W-:-:S02]  /*2b40*/  IMAD.WIDE.U32 R14, R39, 0x4, R8 ;  /* 0x00000004270e7825 */ /* 0x000fc400078e0008 */
[----:B------:R-:W5:Y:S02]  /*2b50*/  LDG.E R29, desc[UR6][R28.64] ;  /* 0x000000061c1d7981 */ /* 0x000f64000c1e1900 */
[----:B------:R-:W-:Y:S02]  /*2b60*/  IMAD.WIDE.U32 R16, R39, 0x4, R6 ;  /* 0x0000000427107825 */ /* 0x000fe400078e0006 */
[----:B------:R-:W5:Y:S02]  /*2b70*/  LDG.E R14, desc[UR6][R14.64] ;  /* 0x000000060e0e7981 */ /* 0x000f64000c1e1900 */
[C---:B------:R-:W-:Y:S02]  /*2b80*/  IMAD.WIDE.U32 R10, R31.reuse, 0x4, R8 ;  /* 0x000000041f0a7825 */ /* 0x040fe400078e0008 */
[----:B------:R-:W5:Y:S02]  /*2b90*/  LDG.E R17, desc[UR6][R16.64] ;  /* 0x0000000610117981 */ /* 0x000f64000c1e1900 */
[----:B0-----:R-:W-:-:S02]  /*2ba0*/  IMAD.WIDE.U32 R12, R31, 0x4, R6 ;  /* 0x000000041f0c7825 */ /* 0x001fc400078e0006 */
[----:B------:R-:W5:Y:S02]  /*2bb0*/  LDG.E R10, desc[UR6][R10.64] ;  /* 0x000000060a0a7981 */ /* 0x000f64000c1e1900 */
[C---:B------:R-:W-:Y:S02]  /*2bc0*/  IMAD.WIDE.U32 R8, R33.reuse, 0x4, R8 ;  /* 0x0000000421087825 */ /* 0x040fe400078e0008 */
[----:B------:R-:W5:Y:S02]  /*2bd0*/  LDG.E R13, desc[UR6][R12.64] ;  /* 0x000000060c0d7981 */ /* 0x000f64000c1e1900 */
[----:B------:R-:W-:Y:S02]  /*2be0*/  IMAD.WIDE.U32 R6, R33, 0x4, R6 ;  /* 0x0000000421067825 */ /* 0x000fe400078e0006 */
        /* <DEDUP_REMOVED lines=9> */
[----:B------:R-:W-:-:S04]  /*2c80*/  FADD R23, R23, -R26 ;  /* 0x8000001a17177221 */ /* 0x000fc80000000000 */
        /* <DEDUP_REMOVED lines=8> */
[----:B------:R-:W-:-:S07]  /*2d10*/  FFMA R43, R7, R7, R18 ;  /* 0x00000007072b7223 */ /* 0x000fce0000000012 */
.L_x_230:
[----:B------:R-:W-:Y:S05]  /*2d20*/  BSYNC.RECONVERGENT B2 ;  /* 0x0000000000027941 */ /* 0x000fea0003800200 */
.L_x_229:
        /* <DEDUP_REMOVED lines=8> */
[----:B------:R-:W-:-:S03]  /*2db0*/  IADD3 R17, PT, PT, R5, 0x200, RZ ;  /* 0x0000020005117810 */ /* 0x000fc60007ffe0ff */
[----:B------:R-:W1:Y:S01]  /*2dc0*/  LDC.64 R10, c[0x0][0x388] ;  /* 0x0000e200ff0a7b82 */ /* 0x000e620000000a00 */
[C---:B------:R-:W-:Y:S01]  /*2dd0*/  IADD3 R21, PT, PT, R5.reuse, 0x400, RZ ;  /* 0x0000040005157810 */ /* 0x040fe20007ffe0ff */
[----:B0-----:R-:W-:-:S04]  /*2de0*/  IMAD.WIDE.U32 R8, R5, 0x4, R6 ;  /* 0x0000000405087825 */ /* 0x001fc800078e0006 */
[----:B------:R-:W-:Y:S02]  /*2df0*/  IMAD.WIDE.U32 R14, R17, 0x4, R6 ;  /* 0x00000004110e7825 */ /* 0x000fe400078e0006 */
[----:B------:R-:W2:Y:S02]  /*2e00*/  LDG.E R8, desc[UR6][R8.64] ;  /* 0x0000000608087981 */ /* 0x000ea4000c1e1900 */
[C-C-:B-1----:R-:W-:Y:S01]  /*2e10*/  IMAD.WIDE.U32 R12, R5.reuse, 0x4, R10.reuse ;  /* 0x00000004050c7825 */ /* 0x142fe200078e000a */
[----:B------:R-:W-:Y:S01]  /*2e20*/  IADD3 R5, PT, PT, R5, 0x600, RZ ;  /* 0x0000060005057810 */ /* 0x000fe20007ffe0ff */
        /* <DEDUP_REMOVED lines=21> */
.L_x_232:
[----:B------:R-:W-:Y:S05]  /*2f80*/  BSYNC.RECONVERGENT B2 ;  /* 0x0000000000027941 */ /* 0x000fea0003800200 */
.L_x_231:
[----:B------:R-:W-:Y:S05]  /*2f90*/  @!P1 BRA `(.L_x_224) ;  /* 0x0000000000389947 */ /* 0x000fea0003800000 */
[----:B------:R-:W0:Y:S01]  /*2fa0*/  LDC.64 R6, c[0x0][0x380] ;  /* 0x0000e000ff067b82 */ /* 0x000e220000000a00 */
[----:B------:R-:W-:Y:S02]  /*2fb0*/  IADD3 R11, PT, PT, R2, R3, RZ ;  /* 0x00000003020b7210 */ /* 0x000fe40007ffe0ff */
[----:B------:R-:W-:-:S05]  /*2fc0*/  IADD3 R10, PT, PT, -R4, RZ, RZ ;  /* 0x000000ff040a7210 */ /* 0x000fca0007ffe1ff */
[----:B------:R-:W1:Y:S02]  /*2fd0*/  LDC.64 R8, c[0x0][0x388] ;  /* 0x0000e200ff087b82 */ /* 0x000e640000000a00 */
.L_x_233:
        /* <DEDUP_REMOVED lines=10> */
.L_x_224:
[----:B------:R-:W-:Y:S05]  /*3080*/  BSYNC.RECONVERGENT B1 ;  /* 0x0000000000017941 */ /* 0x000fea0003800200 */
.L_x_222:
        /* <DEDUP_REMOVED lines=31> */
[----:B------:R-:W2:Y:S04]  /*3280*/  LDS.128 R16, [UR4+0x10] ;  /* 0x00001004ff107984 */ /* 0x000ea80008000c00 */
[----:B------:R-:W0:Y:S04]  /*3290*/  LDS.128 R12, [UR4+0x20] ;  /* 0x00002004ff0c7984 */ /* 0x000e280008000c00 */
[----:B------:R-:W1:Y:S04]  /*32a0*/  LDS.128 R4, [UR4+0x30] ;  /* 0x00003004ff047984 */ /* 0x000e680008000c00 */
[----:B------:R-:W3:Y:S01]  /*32b0*/  LDS.128 R8, [UR4+0x40] ;  /* 0x00004004ff087984 */ /* 0x000ee20008000c00 */
[----:B--2---:R-:W-:-:S04]  /*32c0*/  FADD R3, R0, R17 ;  /* 0x0000001100037221 */ /* 0x004fc80000000000 */
[----:B------:R-:W-:-:S04]  /*32d0*/  FADD R0, R3, R18 ;  /* 0x0000001203007221 */ /* 0x000fc80000000000 */
[----:B------:R-:W-:-:S04]  /*32e0*/  FADD R3, R0, R19 ;  /* 0x0000001300037221 */ /* 0x000fc80000000000 */
[----:B0-----:R-:W-:-:S04]  /*32f0*/  FADD R12, R3, R12 ;  /* 0x0000000c030c7221 */ /* 0x001fc80000000000 */
[----:B------:R-:W-:-:S04]  /*3300*/  FADD R13, R12, R13 ;  /* 0x0000000d0c0d7221 */ /* 0x000fc80000000000 */
[----:B------:R-:W-:-:S04]  /*3310*/  FADD R14, R13, R14 ;  /* 0x0000000e0d0e7221 */ /* 0x000fc80000000000 */
[----:B------:R-:W-:-:S04]  /*3320*/  FADD R15, R14, R15 ;  /* 0x0000000f0e0f7221 */ /* 0x000fc80000000000 */
[----:B-1----:R-:W-:-:S04]  /*3330*/  FADD R4, R15, R4 ;  /* 0x000000040f047221 */ /* 0x002fc80000000000 */
[----:B------:R-:W-:-:S04]  /*3340*/  FADD R5, R4, R5 ;  /* 0x0000000504057221 */ /* 0x000fc80000000000 */
[----:B------:R-:W-:-:S04]  /*3350*/  FADD R6, R5, R6 ;  /* 0x0000000605067221 */ /* 0x000fc80000000000 */
[----:B------:R-:W-:-:S04]  /*3360*/  FADD R7, R6, R7 ;  /* 0x0000000706077221 */ /* 0x000fc80000000000 */
[----:B---3--:R-:W-:-:S04]  /*3370*/  FADD R8, R7, R8 ;  /* 0x0000000807087221 */ /* 0x008fc80000000000 */
[----:B------:R-:W-:-:S04]  /*3380*/  FADD R9, R8, R9 ;  /* 0x0000000908097221 */ /* 0x000fc80000000000 */
[----:B------:R-:W-:-:S04]  /*3390*/  FADD R10, R9, R10 ;  /* 0x0000000a090a7221 */ /* 0x000fc80000000000 */
[----:B------:R-:W-:-:S07]  /*33a0*/  FADD R0, R10, R11 ;  /* 0x0000000b0a007221 */ /* 0x000fce0000000000 */
.L_x_220:
[----:B------:R-:W-:Y:S05]  /*33b0*/  BSYNC.RECONVERGENT B0 ;  /* 0x0000000000007941 */ /* 0x000fea0003800200 */
.L_x_205:
[----:B------:R-:W-:Y:S05]  /*33c0*/  @P0 EXIT ;  /* 0x000000000000094d */ /* 0x000fea0003800000 */
[----:B012---:R-:W0:Y:S01]  /*33d0*/  LDC.64 R2, c[0x0][0x390] ;  /* 0x0000e400ff027b82 */ /* 0x007e220000000a00 */
[----:B------:R-:W1:Y:S02]  /*33e0*/  LDCU UR4, c[0x0][0x3a0] ;  /* 0x00007400ff0477ac */ /* 0x000e640008000800 */
[----:B-1----:R-:W-:-:S05]  /*33f0*/  FADD R5, R0, UR4 ;  /* 0x0000000400057e21 */ /* 0x002fca0008000000 */
[----:B0-----:R-:W-:Y:S01]  /*3400*/  STG.E desc[UR6][R2.64], R5 ;  /* 0x0000000502007986 */ /* 0x001fe2000c101906 */
[----:B------:R-:W-:Y:S05]  /*3410*/  EXIT ;  /* 0x000000000000794d */ /* 0x000fea0003800000 */
.L_x_234:
        /* <DEDUP_REMOVED lines=14> */
.L_x_243:


//--------------------- .text._ZN3cub18CUB_300001_SM_10006detail8for_each13static_kernelINS2_12policy_hub_t12policy_500_tEmN6thrust24THRUST_300001_SM_1000_NS8cuda_cub20__uninitialized_fill7functorINS7_10device_ptrIfEEfEEEEvT0_T1_ --------------------------
	.section	.text._ZN3cub18CUB_300001_SM_10006detail8for_each13static_kernelINS2_12policy_hub_t12policy_500_tEmN6thrust24THRUST_300001_SM_1000_NS8cuda_cub20__uninitialized_fill7functorINS7_10device_ptrIfEEfEEEEvT0_T1_,"ax",@progbits
	.align	128
        .global         _ZN3cub18CUB_300001_SM_10006detail8for_each13static_kernelINS2_12policy_hub_t12policy_500_tEmN6thrust24THRUST_300001_SM_1000_NS8cuda_cub20__uninitialized_fill7functorINS7_10device_ptrIfEEfEEEEvT0_T1_
        .type           _ZN3cub18CUB_300001_SM_10006detail8for_each13static_kernelINS2_12policy_hub_t12policy_500_tEmN6thrust24THRUST_300001_SM_1000_NS8cuda_cub20__uninitialized_fill7functorINS7_10device_ptrIfEEfEEEEvT0_T1_,@function
        .size           _ZN3cub18CUB_300001_SM_10006detail8for_each13static_kernelINS2_12policy_hub_t12policy_500_tEmN6thrust24THRUST_300001_SM_1000_NS8cuda_cub20__uninitialized_fill7functorINS7_10device_ptrIfEEfEEEEvT0_T1_,(.L_x_244 - _ZN3cub18CUB_300001_SM_10006detail8for_each13static_kernelINS2_12policy_hub_t12policy_500_tEmN6thrust24THRUST_300001_SM_1000_NS8cuda_cub20__uninitialized_fill7functorINS7_10device_ptrIfEEfEEEEvT0_T1_)
        .other          _ZN3cub18CUB_300001_SM_10006detail8for_each13static_kernelINS2_12policy_hub_t12policy_500_tEmN6thrust24THRUST_300001_SM_1000_NS8cuda_cub20__uninitialized_fill7functorINS7_10device_ptrIfEEfEEEEvT0_T1_,@"STO_CUDA_ENTRY STV_DEFAULT"
_ZN3cub18CUB_300001_SM_10006detail8for_each13static_kernelINS2_12policy_hub_t12policy_500_tEmN6thrust24THRUST_300001_SM_1000_NS8cuda_cub20__uninitialized_fill7functorINS7_10device_ptrIfEEfEEEEvT0_T1_:
.text._ZN3cub18CUB_300001_SM_10006detail8for_each13static_kernelINS2_12policy_hub_t12policy_500_tEmN6thrust24THRUST_300001_SM_1000_NS8cuda_cub20__uninitialized_fill7functorINS7_10device_ptrIfEEfEEEEvT0_T1_:
[----:B------:R-:W-:Y:S08]  /*0000*/  LDC R1, c[0x0][0x37c] ;  /* 0x0000df00ff017b82 */ /* 0x000ff00000000800 */
[----:B------:R-:W0:Y:S01]  /*0010*/  S2UR UR4, SR_CTAID.X ;  /* 0x00000000000479c3 */ /* 0x000e220000002500 */
[----:B------:R-:W1:Y:S01]  /*0020*/  LDCU.64 UR6, c[0x0][0x380] ;  /* 0x00007000ff0677ac */ /* 0x000e620008000a00 */
[----:B------:R-:W2:Y:S01]  /*0030*/  LDCU.64 UR8, c[0x0][0x358] ;  /* 0x00006b00ff0877ac */ /* 0x000ea20008000a00 */
[----:B0-----:R-:W-:-:S04]  /*0040*/  UIMAD.WIDE.U32 UR4, UR4, 0x200, URZ ;  /* 0x00000200040478a5 */ /* 0x001fc8000f8e00ff */
[----:B-1----:R-:W-:-:S04]  /*0050*/  UIADD3 UR6, UP0, UPT, -UR4, UR6, URZ ;  /* 0x0000000604067290 */ /* 0x002fc8000ff1e1ff */
[----:B------:R-:W-:Y:S02]  /*0060*/  UIADD3.X UR7, UPT, UPT, ~UR5, UR7, URZ, UP0, !UPT ;  /* 0x0000000705077290 */ /* 0x000fe400087fe5ff */
[----:B------:R-:W-:-:S04]  /*0070*/  UISETP.GE.U32.AND UP0, UPT, UR6, 0x200, UPT ;  /* 0x000002000600788c */ /* 0x000fc8000bf06070 */
[----:B------:R-:W-:-:S09]  /*0080*/  UISETP.GE.U32.AND.EX UP0, UPT, UR7, URZ, UPT, UP0 ;  /* 0x000000ff0700728c */ /* 0x000fd2000bf06100 */
[----:B--2---:R-:W-:Y:S05]  /*0090*/  BRA.U !UP0, `(.L_x_235) ;  /* 0x0000000108287547 */ /* 0x004fea000b800000 */
[----:B------:R-:W0:Y:S01]  /*00a0*/  S2R R0, SR_TID.X ;  /* 0x0000000000007919 */ /* 0x000e220000002100 */
[----:B------:R-:W1:Y:S01]  /*00b0*/  LDCU.64 UR6, c[0x0][0x388] ;  /* 0x00007100ff0677ac */ /* 0x000e620008000a00 */
[----:B------:R-:W2:Y:S01]  /*00c0*/  LDC R5, c[0x0][0x390] ;  /* 0x0000e400ff057b82 */ /* 0x000ea20000000800 */
[----:B0-----:R-:W-:-:S05]  /*00d0*/  IADD3 R0, P0, PT, R0, UR4, RZ ;  /* 0x0000000400007c10 */ /* 0x001fca000ff1e0ff */
[----:B------:R-:W-:Y:S01]  /*00e0*/  IMAD.X R3, RZ, RZ, UR5, P0 ;  /* 0x00000005ff037e24 */ /* 0x000fe200080e06ff */
[----:B-1----:R-:W-:-:S04]  /*00f0*/  LEA R2, P0, R0, UR6, 0x2 ;  /* 0x0000000600027c11 */ /* 0x002fc8000f8010ff */
[----:B------:R-:W-:-:S05]  /*0100*/  LEA.HI.X R3, R0, UR7, R3, 0x2, P0 ;  /* 0x0000000700037c11 */ /* 0x000fca00080f1403 */
[----:B--2---:R-:W-:Y:S04]  /*0110*/  STG.E desc[UR8][R2.64], R5 ;  /* 0x0000000502007986 */ /* 0x004fe8000c101908 */
[----:B------:R-:W-:Y:S01]  /*0120*/  STG.E desc[UR8][R2.64+0x400], R5 ;  /* 0x0004000502007986 */ /* 0x000fe2000c101908 */
[----:B------:R-:W-:Y:S05]  /*0130*/  EXIT ;  /* 0x000000000000794d */ /* 0x000fea0003800000 */
.L_x_235:
[----:B------:R-:W0:Y:S01]  /*0140*/  S2R R0, SR_TID.X ;  /* 0x0000000000007919 */ /* 0x000e220000002100 */
[----:B------:R-:W-:Y:S01]  /*0150*/  IMAD.U32 R2, RZ, RZ, UR7 ;  /* 0x00000007ff027e24 */ /* 0x000fe2000f8e00ff */
[----:B------:R-:W1:Y:S01]  /*0160*/  LDCU.64 UR10, c[0x0][0x388] ;  /* 0x00007100ff0a77ac */ /* 0x000e620008000a00 */
[----:B------:R-:W-:Y:S01]  /*0170*/  IMAD.U32 R4, RZ, RZ, UR7 ;  /* 0x00000007ff047e24 */ /* 0x000fe2000f8e00ff */
[----:B0-----:R-:W-:-:S04]  /*0180*/  ISETP.LT.U32.AND P0, PT, R0, UR6, PT ;  /* 0x0000000600007c0c */ /* 0x001fc8000bf01070 */
[----:B------:R-:W-:Y:S01]  /*0190*/  ISETP.GT.U32.AND.EX P0, PT, R2, RZ, PT, P0 ;  /* 0x000000ff0200720c */ /* 0x000fe20003f04100 */
[C---:B------:R-:W-:Y:S01]  /*01a0*/  VIADD R2, R0.reuse, 0x100 ;  /* 0x0000010000027836 */ /* 0x040fe20000000000 */
[----:B------:R-:W-:-:S04]  /*01b0*/  IADD3 R0, P2, PT, R0, UR4, RZ ;  /* 0x0000000400007c10 */ /* 0x000fc8000ff5e0ff */
[----:B------:R-:W-:Y:S01]  /*01c0*/  ISETP.LT.U32.AND P1, PT, R2, UR6, PT ;  /* 0x0000000602007c0c */ /* 0x000fe2000bf21070 */
[----:B------:R-:W-:Y:S01]  /*01d0*/  IMAD.X R3, RZ, RZ, UR5, P2 ;  /* 0x00000005ff037e24 */ /* 0x000fe200090e06ff */
[----:B-1----:R-:W-:Y:S02]  /*01e0*/  LEA R2, P2, R0, UR10, 0x2 ;  /* 0x0000000a00027c11 */ /* 0x002fe4000f8410ff */
[----:B------:R-:W-:Y:S02]  /*01f0*/  ISETP.GT.U32.AND.EX P1, PT, R4, RZ, PT, P1 ;  /* 0x000000ff0400720c */ /* 0x000fe40003f24110 */
[----:B------:R-:W-:Y:S01]  /*0200*/  LEA.HI.X R3, R0, UR11, R3, 0x2, P2 ;  /* 0x0000000b00037c11 */ /* 0x000fe200090f1403 */
[----:B------:R-:W0:Y:S04]  /*0210*/  @P0 LDC R5, c[0x0][0x390] ;  /* 0x0000e400ff050b82 */ /* 0x000e280000000800 */
[----:B0-----:R0:W-:Y:S06]  /*0220*/  @P0 STG.E desc[UR8][R2.64], R5 ;  /* 0x0000000502000986 */ /* 0x0011ec000c101908 */
[----:B------:R-:W-:Y:S05]  /*0230*/  @!P1 EXIT ;  /* 0x000000000000994d */ /* 0x000fea0003800000 */
[----:B0-----:R-:W0:Y:S02]  /*0240*/  LDC R5, c[0x0][0x390] ;  /* 0x0000e400ff057b82 */ /* 0x001e240000000800 */
[----:B0-----:R-:W-:Y:S01]  /*0250*/  STG.E desc[UR8][R2.64+0x400], R5 ;  /* 0x0004000502007986 */ /* 0x001fe2000c101908 */
[----:B------:R-:W-:Y:S05]  /*0260*/  EXIT ;  /* 0x000000000000794d */ /* 0x000fea0003800000 */
.L_x_236:
        /* <DEDUP_REMOVED lines=9> */
.L_x_244:


//--------------------- .text._ZN3cub18CUB_300001_SM_10006detail11EmptyKernelIvEEvv --------------------------
	.section	.text._ZN3cub18CUB_300001_SM_10006detail11EmptyKernelIvEEvv,"ax",@progbits
	.align	128
        .global         _ZN3cub18CUB_300001_SM_10006detail11EmptyKernelIvEEvv
        .type           _ZN3cub18CUB_300001_SM_10006detail11EmptyKernelIvEEvv,@function
        .size           _ZN3cub18CUB_300001_SM_10006detail11EmptyKernelIvEEvv,(.L_x_245 - _ZN3cub18CUB_300001_SM_10006detail11EmptyKernelIvEEvv)
        .other          _ZN3cub18CUB_300001_SM_10006detail11EmptyKernelIvEEvv,@"STO_CUDA_ENTRY STV_DEFAULT"
_ZN3cub18CUB_300001_SM_10006detail11EmptyKernelIvEEvv:
.text._ZN3cub18CUB_300001_SM_10006detail11EmptyKernelIvEEvv:
[----:B------:R-:W-:Y:S01]  /*0000*/  LDC R1, c[0x0][0x37c] ;  /* 0x0000df00ff017b82 */ /* 0x000fe20000000800 */
[----:B------:R-:W-:Y:S05]  /*0010*/  EXIT ;  /* 0x000000000000794d */ /* 0x000fea0003800000 */
.L_x_237:
        /* <DEDUP_REMOVED lines=14> */
.L_x_245:


//--------------------- .nv.shared._ZN3cub18CUB_300001_SM_10006detail6reduce28DeviceReduceSingleTileKernelINS2_10policy_hubIfyN4cuda3std3__44plusIfEEE10Policy1000EPfSC_iS9_ffNS7_10__identityEEEvT0_T1_T2_T3_T4_T6_ --------------------------
	.section	.nv.shared._ZN3cub18CUB_300001_SM_10006detail6reduce28DeviceReduceSingleTileKernelINS2_10policy_hubIfyN4cuda3std3__44plusIfEEE10Policy1000EPfSC_iS9_ffNS7_10__identityEEEvT0_T1_T2_T3_T4_T6_,"aw",@nobits
	.sectionflags	@""
	.align	4
.nv.shared._ZN3cub18CUB_300001_SM_10006detail6reduce28DeviceReduceSingleTileKernelINS2_10policy_hubIfyN4cuda3std3__44plusIfEEE10Policy1000EPfSC_iS9_ffNS7_10__identityEEEvT0_T1_T2_T3_T4_T6_:
	.zero		1068


//--------------------- .nv.shared.reserved.0     --------------------------
	.section	.nv.shared.reserved.0,"aw",@nobits
	.weak		__nv_reservedSMEM_offset_0_alias
	.size		__nv_reservedSMEM_offset_0_alias, 0, 64
	.other		__nv_reservedSMEM_offset_0_alias,@"STO_CUDA_RESERVED_SHARED STV_DEFAULT"
__nv_reservedSMEM_offset_0_alias:
	.zero		0
	.zero		64


//--------------------- .nv.global                --------------------------
	.section	.nv.global,"aw",@nobits
.nv.global:
	.type		_ZN30_INTERNAL_52cd4252_4_k_cu_main6thrust24THRUST_300001_SM_1000_NS3seqE,@object
	.size		_ZN30_INTERNAL_52cd4252_4_k_cu_main6thrust24THRUST_300001_SM_1000_NS3seqE,(_ZN30_INTERNAL_52cd4252_4_k_cu_main4cuda3std3__48in_placeE - _ZN30_INTERNAL_52cd4252_4_k_cu_main6thrust24THRUST_300001_SM_1000_NS3seqE)
_ZN30_INTERNAL_52cd4252_4_k_cu_main6thrust24THRUST_300001_SM_1000_NS3seqE:
	.zero		1
	.type		_ZN30_INTERNAL_52cd4252_4_k_cu_main4cuda3std3__48in_placeE,@object
	.size		_ZN30_INTERNAL_52cd4252_4_k_cu_main4cuda3std3__48in_placeE,(_ZN30_INTERNAL_52cd4252_4_k_cu_main4cuda3std6ranges3__45__cpo4sizeE - _ZN30_INTERNAL_52cd4252_4_k_cu_main4cuda3std3__48in_placeE)
_ZN30_INTERNAL_52cd4252_4_k_cu_main4cuda3std3__48in_placeE:
	.zero		1
	.type		_ZN30_INTERNAL_52cd4252_4_k_cu_main4cuda3std6ranges3__45__cpo4sizeE,@object
	.size		_ZN30_INTERNAL_52cd4252_4_k_cu_main4cuda3std6ranges3__45__cpo4sizeE,(_ZN30_INTERNAL_52cd4252_4_k_cu_main6thrust24THRUST_300001_SM_1000_NS12placeholders2_3E - _ZN30_INTERNAL_52cd4252_4_k_cu_main4cuda3std6ranges3__45__cpo4sizeE)
_ZN30_INTERNAL_52cd4252_4_k_cu_main4cuda3std6ranges3__45__cpo4sizeE:
	.zero		1
	.type		_ZN30_INTERNAL_52cd4252_4_k_cu_main6thrust24THRUST_300001_SM_1000_NS12placeholders2_3E,@object
	.size		_ZN30_INTERNAL_52cd4252_4_k_cu_main6thrust24THRUST_300001_SM_1000_NS12placeholders2_3E,(_ZN30_INTERNAL_52cd4252_4_k_cu_main4cuda3std3__45__cpo6cbeginE - _ZN30_INTERNAL_52cd4252_4_k_cu_main6thrust24THRUST_300001_SM_1000_NS12placeholders2_3E)
_ZN30_INTERNAL_52cd4252_4_k_cu_main6thrust24THRUST_300001_SM_1000_NS12placeholders2_3E:
	.zero		1
	.type		_ZN30_INTERNAL_52cd4252_4_k_cu_main4cuda3std3__45__cpo6cbeginE,@object
	.size		_ZN30_INTERNAL_52cd4252_4_k_cu_main4cuda3std3__45__cpo6cbeginE,(_ZN30_INTERNAL_52cd4252_4_k_cu_main4cuda3std6ranges3__45__cpo6cbeginE - _ZN30_INTERNAL_52cd4252_4_k_cu_main4cuda3std3__45__cpo6cbeginE)
_ZN30_INTERNAL_52cd4252_4_k_cu_main4cuda3std3__45__cpo6cbeginE:
	.zero		1
	.type		_ZN30_INTERNAL_52cd4252_4_k_cu_main4cuda3std6ranges3__45__cpo6cbeginE,@object
	.size		_ZN30_INTERNAL_52cd4252_4_k_cu_main4cuda3std6ranges3__45__cpo6cbeginE,(_ZN30_INTERNAL_52cd4252_4_k_cu_main6thrust24THRUST_300001_SM_1000_NS12placeholders2_7E - _ZN30_INTERNAL_52cd4252_4_k_cu_main4cuda3std6ranges3__45__cpo6cbeginE)
_ZN30_INTERNAL_52cd4252_4_k_cu_main4cuda3std6ranges3__45__cpo6cbeginE:
	.zero		1
	.type		_ZN30_INTERNAL_52cd4252_4_k_cu_main6thrust24THRUST_300001_SM_1000_NS12placeholders2_7E,@object
	.size		_ZN30_INTERNAL_52cd4252_4_k_cu_main6thrust24THRUST_300001_SM_1000_NS12placeholders2_7E,(_ZN30_INTERNAL_52cd4252_4_k_cu_main4cuda3std3__45__cpo7crbeginE - _ZN30_INTERNAL_52cd4252_4_k_cu_main6thrust24THRUST_300001_SM_1000_NS12placeholders2_7E)
_ZN30_INTERNAL_52cd4252_4_k_cu_main6thrust24THRUST_300001_SM_1000_NS12placeholders2_7E:
	.zero		1
	.type		_ZN30_INTERNAL_52cd4252_4_k_cu_main4cuda3std3__45__cpo7crbeginE,@object
	.size		_ZN30_INTERNAL_52cd4252_4_k_cu_main4cuda3std3__45__cpo7crbeginE,(_ZN30_INTERNAL_52cd4252_4_k_cu_main4cuda3std6ranges3__45__cpo4nextE - _ZN30_INTERNAL_52cd4252_4_k_cu_main4cuda3std3__45__cpo7crbeginE)
_ZN30_INTERNAL_52cd4252_4_k_cu_main4cuda3std3__45__cpo7crbeginE:
	.zero		1
	.type		_ZN30_INTERNAL_52cd4252_4_k_cu_main4cuda3std6ranges3__45__cpo4nextE,@object
	.size		_ZN30_INTERNAL_52cd4252_4_k_cu_main4cuda3std6ranges3__45__cpo4nextE,(_ZN30_INTERNAL_52cd4252_4_k_cu_main4cuda3std6ranges3__45__cpo4swapE - _ZN30_INTERNAL_52cd4252_4_k_cu_main4cuda3std6ranges3__45__cpo4nextE)
_ZN30_INTERNAL_52cd4252_4_k_cu_main4cuda3std6ranges3__45__cpo4nextE:
	.zero		1
	.type		_ZN30_INTERNAL_52cd4252_4_k_cu_main4cuda3std6ranges3__45__cpo4swapE,@object
	.size		_ZN30_INTERNAL_52cd4252_4_k_cu_main4cuda3std6ranges3__45__cpo4swapE,(_ZN30_INTERNAL_52cd4252_4_k_cu_main6thrust24THRUST_300001_SM_1000_NS8cuda_cub10par_nosyncE - _ZN30_INTERNAL_52cd4252_4_k_cu_main4cuda3std6ranges3__45__cpo4swapE)
_ZN30_INTERNAL_52cd4252_4_k_cu_main4cuda3std6ranges3__45__cpo4swapE:
	.zero		1
	.type		_ZN30_INTERNAL_52cd4252_4_k_cu_main6thrust24THRUST_300001_SM_1000_NS8cuda_cub10par_nosyncE,@object
	.size		_ZN30_INTERNAL_52cd4252_4_k_cu_main6thrust24THRUST_300001_SM_1000_NS8cuda_cub10par_nosyncE,(_ZN30_INTERNAL_52cd4252_4_k_cu_main6thrust24THRUST_300001_SM_1000_NS12placeholders2_9E - _ZN30_INTERNAL_52cd4252_4_k_cu_main6thrust24THRUST_300001_SM_1000_NS8cuda_cub10par_nosyncE)
_ZN30_INTERNAL_52cd4252_4_k_cu_main6thrust24THRUST_300001_SM_1000_NS8cuda_cub10par_nosyncE:
	.zero		1
	.type		_ZN30_INTERNAL_52cd4252_4_k_cu_main6thrust24THRUST_300001_SM_1000_NS12placeholders2_9E,@object
	.size		_ZN30_INTERNAL_52cd4252_4_k_cu_main6thrust24THRUST_300001_SM_1000_NS12placeholders2_9E,(_ZN30_INTERNAL_52cd4252_4_k_cu_main4cuda3std3__432_GLOBAL__N__52cd4252_4_k_cu_main6ignoreE - _ZN30_INTERNAL_52cd4252_4_k_cu_main6thrust24THRUST_300001_SM_1000_NS12placeholders2_9E)
_ZN30_INTERNAL_52cd4252_4_k_cu_main6thrust24THRUST_300001_SM_1000_NS12placeholders2_9E:
	.zero		1
	.type		_ZN30_INTERNAL_52cd4252_4_k_cu_main4cuda3std3__432_GLOBAL__N__52cd4252_4_k_cu_main6ignoreE,@object
	.size		_ZN30_INTERNAL_52cd4252_4_k_cu_main4cuda3std3__432_GLOBAL__N__52cd4252_4_k_cu_main6ignoreE,(_ZN30_INTERNAL_52cd4252_4_k_cu_main4cuda3std6ranges3__45__cpo4dataE - _ZN30_INTERNAL_52cd4252_4_k_cu_main4cuda3std3__432_GLOBAL__N__52cd4252_4_k_cu_main6ignoreE)
_ZN30_INTERNAL_52cd4252_4_k_cu_main4cuda3std3__432_GLOBAL__N__52cd4252_4_k_cu_main6ignoreE:
	.zero		1
	.type		_ZN30_INTERNAL_52cd4252_4_k_cu_main4cuda3std6ranges3__45__cpo4dataE,@object
	.size		_ZN30_INTERNAL_52cd4252_4_k_cu_main4cuda3std6ranges3__45__cpo4dataE,(_ZN30_INTERNAL_52cd4252_4_k_cu_main6thrust24THRUST_300001_SM_1000_NS12placeholders2_1E - _ZN30_INTERNAL_52cd4252_4_k_cu_main4cuda3std6ranges3__45__cpo4dataE)
_ZN30_INTERNAL_52cd4252_4_k_cu_main4cuda3std6ranges3__45__cpo4dataE:
	.zero		1
	.type		_ZN30_INTERNAL_52cd4252_4_k_cu_main6thrust24THRUST_300001_SM_1000_NS12placeholders2_1E,@object
	.size		_ZN30_INTERNAL_52cd4252_4_k_cu_main6thrust24THRUST_300001_SM_1000_NS12placeholders2_1E,(_ZN30_INTERNAL_52cd4252_4_k_cu_main4cuda3std3__45__cpo5beginE - _ZN30_INTERNAL_52cd4252_4_k_cu_main6thrust24THRUST_300001_SM_1000_NS12placeholders2_1E)
_ZN30_INTERNAL_52cd4252_4_k_cu_main6thrust24THRUST_300001_SM_1000_NS12placeholders2_1E:
	.zero		1
	.type		_ZN30_INTERNAL_52cd4252_4_k_cu_main4cuda3std3__45__cpo5beginE,@object
	.size		_ZN30_INTERNAL_52cd4252_4_k_cu_main4cuda3std3__45__cpo5beginE,(_ZN30_INTERNAL_52cd4252_4_k_cu_main4cuda3std6ranges3__45__cpo5beginE - _ZN30_INTERNAL_52cd4252_4_k_cu_main4cuda3std3__45__cpo5beginE)
_ZN30_INTERNAL_52cd4252_4_k_cu_main4cuda3std3__45__cpo5beginE:
	.zero		1
	.type		_ZN30_INTERNAL_52cd4252_4_k_cu_main4cuda3std6ranges3__45__cpo5beginE,@object
	.size		_ZN30_INTERNAL_52cd4252_4_k_cu_main4cuda3std6ranges3__45__cpo5beginE,(_ZN30_INTERNAL_52cd4252_4_k_cu_main6thrust24THRUST_300001_SM_1000_NS12placeholders2_5E - _ZN30_INTERNAL_52cd4252_4_k_cu_main4cuda3std6ranges3__45__cpo5beginE)
_ZN30_INTERNAL_52cd4252_4_k_cu_main4cuda3std6ranges3__45__cpo5beginE:
	.zero		1
	.type		_ZN30_INTERNAL_52cd4252_4_k_cu_main6thrust24THRUST_300001_SM_1000_NS12placeholders2_5E,@object
	.size		_ZN30_INTERNAL_52cd4252_4_k_cu_main6thrust24THRUST_300001_SM_1000_NS12placeholders2_5E,(_ZN30_INTERNAL_52cd4252_4_k_cu_main4cuda3std3__45__cpo6rbeginE - _ZN30_INTERNAL_52cd4252_4_k_cu_main6thrust24THRUST_300001_SM_1000_NS12placeholders2_5E)
_ZN30_INTERNAL_52cd4252_4_k_cu_main6thrust24THRUST_300001_SM_1000_NS12placeholders2_5E:
	.zero		1
	.type		_ZN30_INTERNAL_52cd4252_4_k_cu_main4cuda3std3__45__cpo6rbeginE,@object
	.size		_ZN30_INTERNAL_52cd4252_4_k_cu_main4cuda3std3__45__cpo6rbeginE,(_ZN30_INTERNAL_52cd4252_4_k_cu_main4cuda3std6ranges3__45__cpo7advanceE - _ZN30_INTERNAL_52cd4252_4_k_cu_main4cuda3std3__45__cpo6rbeginE)
_ZN30_INTERNAL_52cd4252_4_k_cu_main4cuda3std3__45__cpo6rbeginE:
	.zero		1
	.type		_ZN30_INTERNAL_52cd4252_4_k_cu_main4cuda3std6ranges3__45__cpo7advanceE,@object
	.size		_ZN30_INTERNAL_52cd4252_4_k_cu_main4cuda3std6ranges3__45__cpo7advanceE,(_ZN30_INTERNAL_52cd4252_4_k_cu_main4cuda3std3__47nulloptE - _ZN30_INTERNAL_52cd4252_4_k_cu_main4cuda3std6ranges3__45__cpo7advanceE)
_ZN30_INTERNAL_52cd4252_4_k_cu_main4cuda3std6ranges3__45__cpo7advanceE:
	.zero		1
	.type		_ZN30_INTERNAL_52cd4252_4_k_cu_main4cuda3std3__47nulloptE,@object
	.size		_ZN30_INTERNAL_52cd4252_4_k_cu_main4cuda3std3__47nulloptE,(_ZN30_INTERNAL_52cd4252_4_k_cu_main4cuda3std6ranges3__45__cpo8distanceE - _ZN30_INTERNAL_52cd4252_4_k_cu_main4cuda3std3__47nulloptE)
_ZN30_INTERNAL_52cd4252_4_k_cu_main4cuda3std3__47nulloptE:
	.zero		1
	.type		_ZN30_INTERNAL_52cd4252_4_k_cu_main4cuda3std6ranges3__45__cpo8distanceE,@object
	.size		_ZN30_INTERNAL_52cd4252_4_k_cu_main4cuda3std6ranges3__45__cpo8distanceE,(_ZN30_INTERNAL_52cd4252_4_k_cu_main6thrust24THRUST_300001_SM_1000_NS12placeholders3_10E - _ZN30_INTERNAL_52cd4252_4_k_cu_main4cuda3std6ranges3__45__cpo8distanceE)
_ZN30_INTERNAL_52cd4252_4_k_cu_main4cuda3std6ranges3__45__cpo8distanceE:
	.zero		1
	.type		_ZN30_INTERNAL_52cd4252_4_k_cu_main6thrust24THRUST_300001_SM_1000_NS12placeholders3_10E,@object
	.size		_ZN30_INTERNAL_52cd4252_4_k_cu_main6thrust24THRUST_300001_SM_1000_NS12placeholders3_10E,(_ZN30_INTERNAL_52cd4252_4_k_cu_main4cuda3std3__419piecewise_constructE - _ZN30_INTERNAL_52cd4252_4_k_cu_main6thrust24THRUST_300001_SM_1000_NS12placeholders3_10E)
_ZN30_INTERNAL_52cd4252_4_k_cu_main6thrust24THRUST_300001_SM_1000_NS12placeholders3_10E:
	.zero		1
	.type		_ZN30_INTERNAL_52cd4252_4_k_cu_main4cuda3std3__419piecewise_constructE,@object
	.size		_ZN30_INTERNAL_52cd4252_4_k_cu_main4cuda3std3__419piecewise_constructE,(_ZN30_INTERNAL_52cd4252_4_k_cu_main4cuda3std6ranges3__45__cpo5cdataE - _ZN30_INTERNAL_52cd4252_4_k_cu_main4cuda3std3__419piecewise_constructE)
_ZN30_INTERNAL_52cd4252_4_k_cu_main4cuda3std3__419piecewise_constructE:
	.zero		1
	.type		_ZN30_INTERNAL_52cd4252_4_k_cu_main4cuda3std6ranges3__45__cpo5cdataE,@object
	.size		_ZN30_INTERNAL_52cd4252_4_k_cu_main4cuda3std6ranges3__45__cpo5cdataE,(_ZN30_INTERNAL_52cd4252_4_k_cu_main6thrust24THRUST_300001_SM_1000_NS12placeholders2_2E - _ZN30_INTERNAL_52cd4252_4_k_cu_main4cuda3std6ranges3__45__cpo5cdataE)
_ZN30_INTERNAL_52cd4252_4_k_cu_main4cuda3std6ranges3__45__cpo5cdataE:
	.zero		1
	.type		_ZN30_INTERNAL_52cd4252_4_k_cu_main6thrust24THRUST_300001_SM_1000_NS12placeholders2_2E,@object
	.size		_ZN30_INTERNAL_52cd4252_4_k_cu_main6thrust24THRUST_300001_SM_1000_NS12placeholders2_2E,(_ZN30_INTERNAL_52cd4252_4_k_cu_main4cuda3std3__45__cpo3endE - _ZN30_INTERNAL_52cd4252_4_k_cu_main6thrust24THRUST_300001_SM_1000_NS12placeholders2_2E)
_ZN30_INTERNAL_52cd4252_4_k_cu_main6thrust24THRUST_300001_SM_1000_NS12placeholders2_2E:
	.zero		1
	.type		_ZN30_INTERNAL_52cd4252_4_k_cu_main4cuda3std3__45__cpo3endE,@object
	.size		_ZN30_INTERNAL_52cd4252_4_k_cu_main4cuda3std3__45__cpo3endE,(_ZN30_INTERNAL_52cd4252_4_k_cu_main4cuda3std6ranges3__45__cpo3endE - _ZN30_INTERNAL_52cd4252_4_k_cu_main4cuda3std3__45__cpo3endE)
_ZN30_INTERNAL_52cd4252_4_k_cu_main4cuda3std3__45__cpo3endE:
	.zero		1
	.type		_ZN30_INTERNAL_52cd4252_4_k_cu_main4cuda3std6ranges3__45__cpo3endE,@object
	.size		_ZN30_INTERNAL_52cd4252_4_k_cu_main4cuda3std6ranges3__45__cpo3endE,(_ZN30_INTERNAL_52cd4252_4_k_cu_main6thrust24THRUST_300001_SM_1000_NS12placeholders2_6E - _ZN30_INTERNAL_52cd4252_4_k_cu_main4cuda3std6ranges3__45__cpo3endE)
_ZN30_INTERNAL_52cd4252_4_k_cu_main4cuda3std6ranges3__45__cpo3endE:
	.zero		1
	.type		_ZN30_INTERNAL_52cd4252_4_k_cu_main6thrust24THRUST_300001_SM_1000_NS12placeholders2_6E,@object
	.size		_ZN30_INTERNAL_52cd4252_4_k_cu_main6thrust24THRUST_300001_SM_1000_NS12placeholders2_6E,(_ZN30_INTERNAL_52cd4252_4_k_cu_main4cuda3std3__45__cpo4rendE - _ZN30_INTERNAL_52cd4252_4_k_cu_main6thrust24THRUST_300001_SM_1000_NS12placeholders2_6E)
_ZN30_INTERNAL_52cd4252_4_k_cu_main6thrust24THRUST_300001_SM_1000_NS12placeholders2_6E:
	.zero		1
	.type		_ZN30_INTERNAL_52cd4252_4_k_cu_main4cuda3std3__45__cpo4rendE,@object
	.size		_ZN30_INTERNAL_52cd4252_4_k_cu_main4cuda3std3__45__cpo4rendE,(_ZN30_INTERNAL_52cd4252_4_k_cu_main4cuda3std6ranges3__45__cpo9iter_swapE - _ZN30_INTERNAL_52cd4252_4_k_cu_main4cuda3std3__45__cpo4rendE)
_ZN30_INTERNAL_52cd4252_4_k_cu_main4cuda3std3__45__cpo4rendE:
	.zero		1
	.type		_ZN30_INTERNAL_52cd4252_4_k_cu_main4cuda3std6ranges3__45__cpo9iter_swapE,@object
	.size		_ZN30_INTERNAL_52cd4252_4_k_cu_main4cuda3std6ranges3__45__cpo9iter_swapE,(_ZN30_INTERNAL_52cd4252_4_k_cu_main4cuda3std3__48unexpectE - _ZN30_INTERNAL_52cd4252_4_k_cu_main4cuda3std6ranges3__45__cpo9iter_swapE)
_ZN30_INTERNAL_52cd4252_4_k_cu_main4cuda3std6ranges3__45__cpo9iter_swapE:
	.zero		1
	.type		_ZN30_INTERNAL_52cd4252_4_k_cu_main4cuda3std3__48unexpectE,@object
	.size		_ZN30_INTERNAL_52cd4252_4_k_cu_main4cuda3std3__48unexpectE,(_ZN30_INTERNAL_52cd4252_4_k_cu_main6thrust24THRUST_300001_SM_1000_NS8cuda_cub3parE - _ZN30_INTERNAL_52cd4252_4_k_cu_main4cuda3std3__48unexpectE)
_ZN30_INTERNAL_52cd4252_4_k_cu_main4cuda3std3__48unexpectE:
	.zero		1
	.type		_ZN30_INTERNAL_52cd4252_4_k_cu_main6thrust24THRUST_300001_SM_1000_NS8cuda_cub3parE,@object
	.size		_ZN30_INTERNAL_52cd4252_4_k_cu_main6thrust24THRUST_300001_SM_1000_NS8cuda_cub3parE,(_ZN30_INTERNAL_52cd4252_4_k_cu_main6thrust24THRUST_300001_SM_1000_NS12placeholders2_4E - _ZN30_INTERNAL_52cd4252_4_k_cu_main6thrust24THRUST_300001_SM_1000_NS8cuda_cub3parE)
_ZN30_INTERNAL_52cd4252_4_k_cu_main6thrust24THRUST_300001_SM_1000_NS8cuda_cub3parE:
	.zero		1
	.type		_ZN30_INTERNAL_52cd4252_4_k_cu_main6thrust24THRUST_300001_SM_1000_NS12placeholders2_4E,@object
	.size		_ZN30_INTERNAL_52cd4252_4_k_cu_main6thrust24THRUST_300001_SM_1000_NS12placeholders2_4E,(_ZN30_INTERNAL_52cd4252_4_k_cu_main4cuda3std3__45__cpo4cendE - _ZN30_INTERNAL_52cd4252_4_k_cu_main6thrust24THRUST_300001_SM_1000_NS12placeholders2_4E)
_ZN30_INTERNAL_52cd4252_4_k_cu_main6thrust24THRUST_300001_SM_1000_NS12placeholders2_4E:
	.zero		1
	.type		_ZN30_INTERNAL_52cd4252_4_k_cu_main4cuda3std3__45__cpo4cendE,@object
	.size		_ZN30_INTERNAL_52cd4252_4_k_cu_main4cuda3std3__45__cpo4cendE,(_ZN30_INTERNAL_52cd4252_4_k_cu_main4cuda3std6ranges3__45__cpo4cendE - _ZN30_INTERNAL_52cd4252_4_k_cu_main4cuda3std3__45__cpo4cendE)
_ZN30_INTERNAL_52cd4252_4_k_cu_main4cuda3std3__45__cpo4cendE:
	.zero		1
	.type		_ZN30_INTERNAL_52cd4252_4_k_cu_main4cuda3std6ranges3__45__cpo4cendE,@object
	.size		_ZN30_INTERNAL_52cd4252_4_k_cu_main4cuda3std6ranges3__45__cpo4cendE,(_ZN30_INTERNAL_52cd4252_4_k_cu_main4cuda3std3__420unreachable_sentinelE - _ZN30_INTERNAL_52cd4252_4_k_cu_main4cuda3std6ranges3__45__cpo4cendE)
_ZN30_INTERNAL_52cd4252_4_k_cu_main4cuda3std6ranges3__45__cpo4cendE:
	.zero		1
	.type		_ZN30_INTERNAL_52cd4252_4_k_cu_main4cuda3std3__420unreachable_sentinelE,@object
	.size		_ZN30_INTERNAL_52cd4252_4_k_cu_main4cuda3std3__420unreachable_sentinelE,(_ZN30_INTERNAL_52cd4252_4_k_cu_main4cuda3std6ranges3__45__cpo5ssizeE - _ZN30_INTERNAL_52cd4252_4_k_cu_main4cuda3std3__420unreachable_sentinelE)
_ZN30_INTERNAL_52cd4252_4_k_cu_main4cuda3std3__420unreachable_sentinelE:
	.zero		1
	.type		_ZN30_INTERNAL_52cd4252_4_k_cu_main4cuda3std6ranges3__45__cpo5ssizeE,@object
	.size		_ZN30_INTERNAL_52cd4252_4_k_cu_main4cuda3std6ranges3__45__cpo5ssizeE,(_ZN30_INTERNAL_52cd4252_4_k_cu_main6thrust24THRUST_300001_SM_1000_NS12placeholders2_8E - _ZN30_INTERNAL_52cd4252_4_k_cu_main4cuda3std6ranges3__45__cpo5ssizeE)
_ZN30_INTERNAL_52cd4252_4_k_cu_main4cuda3std6ranges3__45__cpo5ssizeE:
	.zero		1
	.type		_ZN30_INTERNAL_52cd4252_4_k_cu_main6thrust24THRUST_300001_SM_1000_NS12placeholders2_8E,@object
	.size		_ZN30_INTERNAL_52cd4252_4_k_cu_main6thrust24THRUST_300001_SM_1000_NS12placeholders2_8E,(_ZN30_INTERNAL_52cd4252_4_k_cu_main4cuda3std3__45__cpo5crendE - _ZN30_INTERNAL_52cd4252_4_k_cu_main6thrust24THRUST_300001_SM_1000_NS12placeholders2_8E)
_ZN30_INTERNAL_52cd4252_4_k_cu_main6thrust24THRUST_300001_SM_1000_NS12placeholders2_8E:
	.zero		1
	.type		_ZN30_INTERNAL_52cd4252_4_k_cu_main4cuda3std3__45__cpo5crendE,@object
	.size		_ZN30_INTERNAL_52cd4252_4_k_cu_main4cuda3std3__45__cpo5crendE,(_ZN30_INTERNAL_52cd4252_4_k_cu_main4cuda3std6ranges3__45__cpo4prevE - _ZN30_INTERNAL_52cd4252_4_k_cu_main4cuda3std3__45__cpo5crendE)
_ZN30_INTERNAL_52cd4252_4_k_cu_main4cuda3std3__45__cpo5crendE:
	.zero		1
	.type		_ZN30_INTERNAL_52cd4252_4_k_cu_main4cuda3std6ranges3__45__cpo4prevE,@object
	.size		_ZN30_INTERNAL_52cd4252_4_k_cu_main4cuda3std6ranges3__45__cpo4prevE,(_ZN30_INTERNAL_52cd4252_4_k_cu_main4cuda3std6ranges3__45__cpo9iter_moveE - _ZN30_INTERNAL_52cd4252_4_k_cu_main4cuda3std6ranges3__45__cpo4prevE)
_ZN30_INTERNAL_52cd4252_4_k_cu_main4cuda3std6ranges3__45__cpo4prevE:
	.zero		1
	.type		_ZN30_INTERNAL_52cd4252_4_k_cu_main4cuda3std6ranges3__45__cpo9iter_moveE,@object
	.size		_ZN30_INTERNAL_52cd4252_4_k_cu_main4cuda3std6ranges3__45__cpo9iter_moveE,(_ZN30_INTERNAL_52cd4252_4_k_cu_main6thrust24THRUST_300001_SM_1000_NS6system6detail10sequential3seqE - _ZN30_INTERNAL_52cd4252_4_k_cu_main4cuda3std6ranges3__45__cpo9iter_moveE)
_ZN30_INTERNAL_52cd4252_4_k_cu_main4cuda3std6ranges3__45__cpo9iter_moveE:
	.zero		1
	.type		_ZN30_INTERNAL_52cd4252_4_k_cu_main6thrust24THRUST_300001_SM_1000_NS6system6detail10sequential3seqE,@object
	.size		_ZN30_INTERNAL_52cd4252_4_k_cu_main6thrust24THRUST_300001_SM_1000_NS6system6detail10sequential3seqE,(.L_31 - _ZN30_INTERNAL_52cd4252_4_k_cu_main6thrust24THRUST_300001_SM_1000_NS6system6detail10sequential3seqE)
_ZN30_INTERNAL_52cd4252_4_k_cu_main6thrust24THRUST_300001_SM_1000_NS6system6detail10sequential3seqE:
	.zero		1
.L_31:


//--------------------- .nv.shared._ZN3cub18CUB_300001_SM_10006detail6reduce18DeviceReduceKernelINS2_10policy_hubIfyN4cuda3std3__44plusIfEEE10Policy1000EN6thrust24THRUST_300001_SM_1000_NS12zip_iteratorINS7_5tupleIJNSD_6detail15normal_iteratorINSD_10device_ptrIfEEEESK_EEEEEyS9_f4funcEEvT0_PT3_T1_NS0_13GridEvenShareISR_EET2_T4_ --------------------------
	.section	.nv.shared._ZN3cub18CUB_300001_SM_10006detail6reduce18DeviceReduceKernelINS2_10policy_hubIfyN4cuda3std3__44plusIfEEE10Policy1000EN6thrust24THRUST_300001_SM_1000_NS12zip_iteratorINS7_5tupleIJNSD_6detail15normal_iteratorINSD_10device_ptrIfEEEESK_EEEEEyS9_f4funcEEvT0_PT3_T1_NS0_13GridEvenShareISR_EET2_T4_,"aw",@nobits
	.sectionflags	@""
	.align	4
.nv.shared._ZN3cub18CUB_300001_SM_10006detail6reduce18DeviceReduceKernelINS2_10policy_hubIfyN4cuda3std3__44plusIfEEE10Policy1000EN6thrust24THRUST_300001_SM_1000_NS12zip_iteratorINS7_5tupleIJNSD_6detail15normal_iteratorINSD_10device_ptrIfEEEESK_EEEEEyS9_f4funcEEvT0_PT3_T1_NS0_13GridEvenShareISR_EET2_T4_:
	.zero		1068


//--------------------- .nv.shared._ZN3cub18CUB_300001_SM_10006detail6reduce28DeviceReduceSingleTileKernelINS2_10policy_hubIfyN4cuda3std3__44plusIfEEE10Policy1000EN6thrust24THRUST_300001_SM_1000_NS12zip_iteratorINS7_5tupleIJNSD_6detail15normal_iteratorINSD_10device_ptrIfEEEESK_EEEEEPfyS9_ff4funcEEvT0_T1_T2_T3_T4_T6_ --------------------------
	.section	.nv.shared._ZN3cub18CUB_300001_SM_10006detail6reduce28DeviceReduceSingleTileKernelINS2_10policy_hubIfyN4cuda3std3__44plusIfEEE10Policy1000EN6thrust24THRUST_300001_SM_1000_NS12zip_iteratorINS7_5tupleIJNSD_6detail15normal_iteratorINSD_10device_ptrIfEEEESK_EEEEEPfyS9_ff4funcEEvT0_T1_T2_T3_T4_T6_,"aw",@nobits
	.sectionflags	@""
	.align	4
.nv.shared._ZN3cub18CUB_300001_SM_10006detail6reduce28DeviceReduceSingleTileKernelINS2_10policy_hubIfyN4cuda3std3__44plusIfEEE10Policy1000EN6thrust24THRUST_300001_SM_1000_NS12zip_iteratorINS7_5tupleIJNSD_6detail15normal_iteratorINSD_10device_ptrIfEEEESK_EEEEEPfyS9_ff4funcEEvT0_T1_T2_T3_T4_T6_:
	.zero		1068


//--------------------- .nv.shared._ZN3cub18CUB_300001_SM_10006detail6reduce28DeviceReduceSingleTileKernelINS2_10policy_hubIfjN4cuda3std3__44plusIfEEE10Policy1000EPfSC_iS9_ffNS7_10__identityEEEvT0_T1_T2_T3_T4_T6_ --------------------------
	.section	.nv.shared._ZN3cub18CUB_300001_SM_10006detail6reduce28DeviceReduceSingleTileKernelINS2_10policy_hubIfjN4cuda3std3__44plusIfEEE10Policy1000EPfSC_iS9_ffNS7_10__identityEEEvT0_T1_T2_T3_T4_T6_,"aw",@nobits
	.sectionflags	@""
	.align	4
.nv.shared._ZN3cub18CUB_300001_SM_10006detail6reduce28DeviceReduceSingleTileKernelINS2_10policy_hubIfjN4cuda3std3__44plusIfEEE10Policy1000EPfSC_iS9_ffNS7_10__identityEEEvT0_T1_T2_T3_T4_T6_:
	.zero		1108


//--------------------- .nv.shared._ZN3cub18CUB_300001_SM_10006detail6reduce18DeviceReduceKernelINS2_10policy_hubIfjN4cuda3std3__44plusIfEEE10Policy1000EN6thrust24THRUST_300001_SM_1000_NS12zip_iteratorINS7_5tupleIJNSD_6detail15normal_iteratorINSD_10device_ptrIfEEEESK_EEEEEjS9_f4funcEEvT0_PT3_T1_NS0_13GridEvenShareISR_EET2_T4_ --------------------------
	.section	.nv.shared._ZN3cub18CUB_300001_SM_10006detail6reduce18DeviceReduceKernelINS2_10policy_hubIfjN4cuda3std3__44plusIfEEE10Policy1000EN6thrust24THRUST_300001_SM_1000_NS12zip_iteratorINS7_5tupleIJNSD_6detail15normal_iteratorINSD_10device_ptrIfEEEESK_EEEEEjS9_f4funcEEvT0_PT3_T1_NS0_13GridEvenShareISR_EET2_T4_,"aw",@nobits
	.sectionflags	@""
	.align	4
.nv.shared._ZN3cub18CUB_300001_SM_10006detail6reduce18DeviceReduceKernelINS2_10policy_hubIfjN4cuda3std3__44plusIfEEE10Policy1000EN6thrust24THRUST_300001_SM_1000_NS12zip_iteratorINS7_5tupleIJNSD_6detail15normal_iteratorINSD_10device_ptrIfEEEESK_EEEEEjS9_f4funcEEvT0_PT3_T1_NS0_13GridEvenShareISR_EET2_T4_:
	.zero		1108


//--------------------- .nv.shared._ZN3cub18CUB_300001_SM_10006detail6reduce28DeviceReduceSingleTileKernelINS2_10policy_hubIfjN4cuda3std3__44plusIfEEE10Policy1000EN6thrust24THRUST_300001_SM_1000_NS12zip_iteratorINS7_5tupleIJNSD_6detail15normal_iteratorINSD_10device_ptrIfEEEESK_EEEEEPfjS9_ff4funcEEvT0_T1_T2_T3_T4_T6_ --------------------------
	.section	.nv.shared._ZN3cub18CUB_300001_SM_10006detail6reduce28DeviceReduceSingleTileKernelINS2_10policy_hubIfjN4cuda3std3__44plusIfEEE10Policy1000EN6thrust24THRUST_300001_SM_1000_NS12zip_iteratorINS7_5tupleIJNSD_6detail15normal_iteratorINSD_10device_ptrIfEEEESK_EEEEEPfjS9_ff4funcEEvT0_T1_T2_T3_T4_T6_,"aw",@nobits
	.sectionflags	@""
	.align	4
.nv.shared._ZN3cub18CUB_300001_SM_10006detail6reduce28DeviceReduceSingleTileKernelINS2_10policy_hubIfjN4cuda3std3__44plusIfEEE10Policy1000EN6thrust24THRUST_300001_SM_1000_NS12zip_iteratorINS7_5tupleIJNSD_6detail15normal_iteratorINSD_10device_ptrIfEEEESK_EEEEEPfjS9_ff4funcEEvT0_T1_T2_T3_T4_T6_:
	.zero		1108


//--------------------- .nv.constant0._ZN3cub18CUB_300001_SM_10006detail6reduce28DeviceReduceSingleTileKernelINS2_10policy_hubIfyN4cuda3std3__44plusIfEEE10Policy1000EPfSC_iS9_ffNS7_10__identityEEEvT0_T1_T2_T3_T4_T6_ --------------------------
	.section	.nv.constant0._ZN3cub18CUB_300001_SM_10006detail6reduce28DeviceReduceSingleTileKernelINS2_10policy_hubIfyN4cuda3std3__44plusIfEEE10Policy1000EPfSC_iS9_ffNS7_10__identityEEEvT0_T1_T2_T3_T4_T6_,"a",@progbits
	.sectionflags	@""
	.align	4
.nv.constant0._ZN3cub18CUB_300001_SM_10006detail6reduce28DeviceReduceSingleTileKernelINS2_10policy_hubIfyN4cuda3std3__44plusIfEEE10Policy1000EPfSC_iS9_ffNS7_10__identityEEEvT0_T1_T2_T3_T4_T6_:
	.zero		925


//--------------------- .nv.constant0._ZN3cub18CUB_300001_SM_10006detail6reduce18DeviceReduceKernelINS2_10policy_hubIfyN4cuda3std3__44plusIfEEE10Policy1000EN6thrust24THRUST_300001_SM_1000_NS12zip_iteratorINS7_5tupleIJNSD_6detail15normal_iteratorINSD_10device_ptrIfEEEESK_EEEEEyS9_f4funcEEvT0_PT3_T1_NS0_13GridEvenShareISR_EET2_T4_ --------------------------
	.section	.nv.constant0._ZN3cub18CUB_300001_SM_10006detail6reduce18DeviceReduceKernelINS2_10policy_hubIfyN4cuda3std3__44plusIfEEE10Policy1000EN6thrust24THRUST_300001_SM_1000_NS12zip_iteratorINS7_5tupleIJNSD_6detail15normal_iteratorINSD_10device_ptrIfEEEESK_EEEEEyS9_f4funcEEvT0_PT3_T1_NS0_13GridEvenShareISR_EET2_T4_,"a",@progbits
	.sectionflags	@""
	.align	4
.nv.constant0._ZN3cub18CUB_300001_SM_10006detail6reduce18DeviceReduceKernelINS2_10policy_hubIfyN4cuda3std3__44plusIfEEE10Policy1000EN6thrust24THRUST_300001_SM_1000_NS12zip_iteratorINS7_5tupleIJNSD_6detail15normal_iteratorINSD_10device_ptrIfEEEESK_EEEEEyS9_f4funcEEvT0_PT3_T1_NS0_13GridEvenShareISR_EET2_T4_:
	.zero		1002


//--------------------- .nv.constant0._ZN3cub18CUB_300001_SM_10006detail6reduce28DeviceReduceSingleTileKernelINS2_10policy_hubIfyN4cuda3std3__44plusIfEEE10Policy1000EN6thrust24THRUST_300001_SM_1000_NS12zip_iteratorINS7_5tupleIJNSD_6detail15normal_iteratorINSD_10device_ptrIfEEEESK_EEEEEPfyS9_ff4funcEEvT0_T1_T2_T3_T4_T6_ --------------------------
	.section	.nv.constant0._ZN3cub18CUB_300001_SM_10006detail6reduce28DeviceReduceSingleTileKernelINS2_10policy_hubIfyN4cuda3std3__44plusIfEEE10Policy1000EN6thrust24THRUST_300001_SM_1000_NS12zip_iteratorINS7_5tupleIJNSD_6detail15normal_iteratorINSD_10device_ptrIfEEEESK_EEEEEPfyS9_ff4funcEEvT0_T1_T2_T3_T4_T6_,"a",@progbits
	.sectionflags	@""
	.align	4
.nv.constant0._ZN3cub18CUB_300001_SM_10006detail6reduce28DeviceReduceSingleTileKernelINS2_10policy_hubIfyN4cuda3std3__44plusIfEEE10Policy1000EN6thrust24THRUST_300001_SM_1000_NS12zip_iteratorINS7_5tupleIJNSD_6detail15normal_iteratorINSD_10device_ptrIfEEEESK_EEEEEPfyS9_ff4funcEEvT0_T1_T2_T3_T4_T6_:
	.zero		937


//--------------------- .nv.constant0._ZN3cub18CUB_300001_SM_10006detail6reduce28DeviceReduceSingleTileKernelINS2_10policy_hubIfjN4cuda3std3__44plusIfEEE10Policy1000EPfSC_iS9_ffNS7_10__identityEEEvT0_T1_T2_T3_T4_T6_ --------------------------
	.section	.nv.constant0._ZN3cub18CUB_300001_SM_10006detail6reduce28DeviceReduceSingleTileKernelINS2_10policy_hubIfjN4cuda3std3__44plusIfEEE10Policy1000EPfSC_iS9_ffNS7_10__identityEEEvT0_T1_T2_T3_T4_T6_,"a",@progbits
	.sectionflags	@""
	.align	4
.nv.constant0._ZN3cub18CUB_300001_SM_10006detail6reduce28DeviceReduceSingleTileKernelINS2_10policy_hubIfjN4cuda3std3__44plusIfEEE10Policy1000EPfSC_iS9_ffNS7_10__identityEEEvT0_T1_T2_T3_T4_T6_:
	.zero		925


//--------------------- .nv.constant0._ZN3cub18CUB_300001_SM_10006detail6reduce18DeviceReduceKernelINS2_10policy_hubIfjN4cuda3std3__44plusIfEEE10Policy1000EN6thrust24THRUST_300001_SM_1000_NS12zip_iteratorINS7_5tupleIJNSD_6detail15normal_iteratorINSD_10device_ptrIfEEEESK_EEEEEjS9_f4funcEEvT0_PT3_T1_NS0_13GridEvenShareISR_EET2_T4_ --------------------------
	.section	.nv.constant0._ZN3cub18CUB_300001_SM_10006detail6reduce18DeviceReduceKernelINS2_10policy_hubIfjN4cuda3std3__44plusIfEEE10Policy1000EN6thrust24THRUST_300001_SM_1000_NS12zip_iteratorINS7_5tupleIJNSD_6detail15normal_iteratorINSD_10device_ptrIfEEEESK_EEEEEjS9_f4funcEEvT0_PT3_T1_NS0_13GridEvenShareISR_EET2_T4_,"a",@progbits
	.sectionflags	@""
	.align	4
.nv.constant0._ZN3cub18CUB_300001_SM_10006detail6reduce18DeviceReduceKernelINS2_10policy_hubIfjN4cuda3std3__44plusIfEEE10Policy1000EN6thrust24THRUST_300001_SM_1000_NS12zip_iteratorINS7_5tupleIJNSD_6detail15normal_iteratorINSD_10device_ptrIfEEEESK_EEEEEjS9_f4funcEEvT0_PT3_T1_NS0_13GridEvenShareISR_EET2_T4_:
	.zero		966


//--------------------- .nv.constant0._ZN3cub18CUB_300001_SM_10006detail6reduce28DeviceReduceSingleTileKernelINS2_10policy_hubIfjN4cuda3std3__44plusIfEEE10Policy1000EN6thrust24THRUST_300001_SM_1000_NS12zip_iteratorINS7_5tupleIJNSD_6detail15normal_iteratorINSD_10device_ptrIfEEEESK_EEEEEPfjS9_ff4funcEEvT0_T1_T2_T3_T4_T6_ --------------------------
	.section	.nv.constant0._ZN3cub18CUB_300001_SM_10006detail6reduce28DeviceReduceSingleTileKernelINS2_10policy_hubIfjN4cuda3std3__44plusIfEEE10Policy1000EN6thrust24THRUST_300001_SM_1000_NS12zip_iteratorINS7_5tupleIJNSD_6detail15normal_iteratorINSD_10device_ptrIfEEEESK_EEEEEPfjS9_ff4funcEEvT0_T1_T2_T3_T4_T6_,"a",@progbits
	.sectionflags	@""
	.align	4
.nv.constant0._ZN3cub18CUB_300001_SM_10006detail6reduce28DeviceReduceSingleTileKernelINS2_10policy_hubIfjN4cuda3std3__44plusIfEEE10Policy1000EN6thrust24THRUST_300001_SM_1000_NS12zip_iteratorINS7_5tupleIJNSD_6detail15normal_iteratorINSD_10device_ptrIfEEEESK_EEEEEPfjS9_ff4funcEEvT0_T1_T2_T3_T4_T6_:
	.zero		933


//--------------------- .nv.constant0._ZN3cub18CUB_300001_SM_10006detail8for_each13static_kernelINS2_12policy_hub_t12policy_500_tEmN6thrust24THRUST_300001_SM_1000_NS8cuda_cub20__uninitialized_fill7functorINS7_10device_ptrIfEEfEEEEvT0_T1_ --------------------------
	.section	.nv.constant0._ZN3cub18CUB_300001_SM_10006detail8for_each13static_kernelINS2_12policy_hub_t12policy_500_tEmN6thrust24THRUST_300001_SM_1000_NS8cuda_cub20__uninitialized_fill7functorINS7_10device_ptrIfEEfEEEEvT0_T1_,"a",@progbits
	.sectionflags	@""
	.align	4
.nv.constant0._ZN3cub18CUB_300001_SM_10006detail8for_each13static_kernelINS2_12policy_hub_t12policy_500_tEmN6thrust24THRUST_300001_SM_1000_NS8cuda_cub20__uninitialized_fill7functorINS7_10device_ptrIfEEfEEEEvT0_T1_:
	.zero		920


//--------------------- .nv.constant0._ZN3cub18CUB_300001_SM_10006detail11EmptyKernelIvEEvv --------------------------
	.section	.nv.constant0._ZN3cub18CUB_300001_SM_10006detail11EmptyKernelIvEEvv,"a",@progbits
	.sectionflags	@""
	.align	4
.nv.constant0._ZN3cub18CUB_300001_SM_10006detail11EmptyKernelIvEEvv:
	.zero		896


//--------------------- SYMBOLS --------------------------

	.type		.nv.reservedSmem.offset0,@object
	.size		.nv.reservedSmem.offset0,0x4
	.type		.nv.reservedSmem.cap,@object
	.size		.nv.reservedSmem.cap,0x4
